def matmul_kernel(
    a_ptr,
    b_ptr,
    c_ptr,
    M,
    N,
    K,
    stride_am,
    stride_ak,
    stride_bk,
    stride_bn,
    stride_cm,
    stride_cn,
    BLOCK_M: tl.constexpr,
    BLOCK_N: tl.constexpr,
    BLOCK_K: tl.constexpr,
    GROUP_M: tl.constexpr,
):
    pid = tl.program_id(axis=0)
    num_pid_m = tl.cdiv(M, BLOCK_M)
    num_pid_n = tl.cdiv(N, BLOCK_N)
    num_pid_in_group = GROUP_M * num_pid_n
    group_id = pid // num_pid_in_group
    first_pid_m = group_id * GROUP_M
    group_size_m = min(num_pid_m - first_pid_m, GROUP_M)
    pid_m = first_pid_m + ((pid % num_pid_in_group) % group_size_m)
    pid_n = (pid % num_pid_in_group) // group_size_m

    offs_am = (pid_m * BLOCK_M + tl.arange(0, BLOCK_M)) % M
    offs_bn = (pid_n * BLOCK_N + tl.arange(0, BLOCK_N)) % N
    offs_k = tl.arange(0, BLOCK_K)
    a_ptrs = a_ptr + offs_am[:, None] * stride_am + offs_k[None, :] * stride_ak
    b_ptrs = b_ptr + offs_k[:, None] * stride_bk + offs_bn[None, :] * stride_bn

    acc = tl.zeros((BLOCK_M, BLOCK_N), dtype=tl.float32)
    for kk in range(0, tl.cdiv(K, BLOCK_K)):
        a = tl.load(a_ptrs, mask=offs_k[None, :] < K - kk * BLOCK_K, other=0.0)
        b = tl.load(b_ptrs, mask=offs_k[:, None] < K - kk * BLOCK_K, other=0.0)
        acc = tl.dot(a, b, acc)
        a_ptrs += BLOCK_K * stride_ak
        b_ptrs += BLOCK_K * stride_bk

    c = acc.to(c_ptr.dtype.element_ty)
    offs_cm = pid_m * BLOCK_M + tl.arange(0, BLOCK_M)
    offs_cn = pid_n * BLOCK_N + tl.arange(0, BLOCK_N)
    c_ptrs = c_ptr + offs_cm[:, None] * stride_cm + offs_cn[None, :] * stride_cn
    mask = (offs_cm[:, None] < M) & (offs_cn[None, :] < N)
    tl.store(c_ptrs, c, mask=mask)

# config = {"BLOCK_K": 64, "BLOCK_M": 64, "BLOCK_N": 128, "GROUP_M": 8, "arch": "sm_100", "dtype": "fp8e5m2", "num_ctas": 1, "num_stages": 3, "num_warps": 1}
# arch = sm_100


// ===== COMPILED SASS (sm_100a) =====

	.target	sm_100a

	.elftype	@"ET_EXEC"


//--------------------- .note.nv.tkinfo           --------------------------
	.section	.note.nv.tkinfo,"",@"SHT_NOTE"
	.sectionflags	@"SHF_NOTE_NV_TKINFO"
	.tkinfo
        /*0018*/ 	.word	0x00000081
        /*0030*/ 	.string	""
        /*0030*/ 	.string	"ptxas-blackwell"
        /*0030*/ 	.string	"Cuda compilation tools, release 12.9, V12.9.86"
        /*0030*/ 	.string	"Build cuda_12.9.r12.9/compiler.36037853_0"
        /*0030*/ 	.string	"-v  -suppress-debug-info  -lineinfo  -arch sm_100a "



//--------------------- .note.nv.cuver            --------------------------
	.section	.note.nv.cuver,"",@"SHT_NOTE"
	.sectionflags	@"SHF_NOTE_NV_CUVER"
        /*0018*/ 	.short	0x0001
        /*001a*/ 	.short	0x0064
        /*001c*/ 	.short	0x0001
        /*001e*/ 	.short	0x0000
        /*0020*/ 	.short	0x0001
        /*0022*/ 	.short	0x0000


//--------------------- .nv.info                  --------------------------
	.section	.nv.info,"",@"SHT_CUDA_INFO"
	.align	4


	//----- nvinfo : EIATTR_REGCOUNT
	.align		4
        /*0000*/ 	.byte	0x04, 0x2f
        /*0002*/ 	.short	(.L_1 - .L_0)
	.align		4
.L_0:
        /*0004*/ 	.word	index@(matmul_kernel)
        /*0008*/ 	.word	0x00000040


	//----- nvinfo : EIATTR_FRAME_SIZE
	.align		4
.L_1:
        /*000c*/ 	.byte	0x04, 0x11
        /*000e*/ 	.short	(.L_3 - .L_2)
	.align		4
.L_2:
        /*0010*/ 	.word	index@(matmul_kernel)
        /*0014*/ 	.word	0x00001fd8


	//----- nvinfo : EIATTR_MIN_STACK_SIZE
	.align		4
.L_3:
        /*0018*/ 	.byte	0x04, 0x12
        /*001a*/ 	.short	(.L_5 - .L_4)
	.align		4
.L_4:
        /*001c*/ 	.word	index@(matmul_kernel)
        /*0020*/ 	.word	0x00001fd8
.L_5:


//--------------------- .nv.info.matmul_kernel    --------------------------
	.section	.nv.info.matmul_kernel,"",@"SHT_CUDA_INFO"
	.sectionflags	@""
	.align	4


	//----- nvinfo : EIATTR_CUDA_API_VERSION
	.align		4
        /*0000*/ 	.byte	0x04, 0x37
        /*0002*/ 	.short	(.L_7 - .L_6)
.L_6:
        /*0004*/ 	.word	0x00000081


	//----- nvinfo : EIATTR_KPARAM_INFO
	.align		4
.L_7:
        /*0008*/ 	.byte	0x04, 0x17
        /*000a*/ 	.short	(.L_9 - .L_8)
.L_8:
        /*000c*/ 	.word	0x00000000
        /*0010*/ 	.short	0x000d
        /*0012*/ 	.short	0x0048
        /*0014*/ 	.byte	0x00, 0xf4, 0x21, 0x00


	//----- nvinfo : EIATTR_KPARAM_INFO
	.align		4
.L_9:
        /*0018*/ 	.byte	0x04, 0x17
        /*001a*/ 	.short	(.L_11 - .L_10)
.L_10:
        /*001c*/ 	.word	0x00000000
        /*0020*/ 	.short	0x000c
        /*0022*/ 	.short	0x0040
        /*0024*/ 	.byte	0x00, 0xf4, 0x21, 0x00


	//----- nvinfo : EIATTR_KPARAM_INFO
	.align		4
.L_11:
        /*0028*/ 	.byte	0x04, 0x17
        /*002a*/ 	.short	(.L_13 - .L_12)
.L_12:
        /*002c*/ 	.word	0x00000000
        /*0030*/ 	.short	0x000b
        /*0032*/ 	.short	0x0038
        /*0034*/ 	.byte	0x00, 0xf0, 0x11, 0x00


	//----- nvinfo : EIATTR_KPARAM_INFO
	.align		4
.L_13:
        /*0038*/ 	.byte	0x04, 0x17
        /*003a*/ 	.short	(.L_15 - .L_14)
.L_14:
        /*003c*/ 	.word	0x00000000
        /*0040*/ 	.short	0x000a
        /*0042*/ 	.short	0x0034
        /*0044*/ 	.byte	0x00, 0xf0, 0x11, 0x00


	//----- nvinfo : EIATTR_KPARAM_INFO
	.align		4
.L_15:
        /*0048*/ 	.byte	0x04, 0x17
        /*004a*/ 	.short	(.L_17 - .L_16)
.L_16:
        /*004c*/ 	.word	0x00000000
        /*0050*/ 	.short	0x0009
        /*0052*/ 	.short	0x0030
        /*0054*/ 	.byte	0x00, 0xf0, 0x11, 0x00


	//----- nvinfo : EIATTR_KPARAM_INFO
	.align		4
.L_17:
        /*0058*/ 	.byte	0x04, 0x17
        /*005a*/ 	.short	(.L_19 - .L_18)
.L_18:
        /*005c*/ 	.word	0x00000000
        /*0060*/ 	.short	0x0008
        /*0062*/ 	.short	0x002c
        /*0064*/ 	.byte	0x00, 0xf0, 0x11, 0x00


	//----- nvinfo : EIATTR_KPARAM_INFO
	.align		4
.L_19:
        /*0068*/ 	.byte	0x04, 0x17
        /*006a*/ 	.short	(.L_21 - .L_20)
.L_20:
        /*006c*/ 	.word	0x00000000
        /*0070*/ 	.short	0x0007
        /*0072*/ 	.short	0x0028
        /*0074*/ 	.byte	0x00, 0xf0, 0x11, 0x00


	//----- nvinfo : EIATTR_KPARAM_INFO
	.align		4
.L_21:
        /*0078*/ 	.byte	0x04, 0x17
        /*007a*/ 	.short	(.L_23 - .L_22)
.L_22:
        /*007c*/ 	.word	0x00000000
        /*0080*/ 	.short	0x0006
        /*0082*/ 	.short	0x0024
        /*0084*/ 	.byte	0x00, 0xf0, 0x11, 0x00


	//----- nvinfo : EIATTR_KPARAM_INFO
	.align		4
.L_23:
        /*0088*/ 	.byte	0x04, 0x17
        /*008a*/ 	.short	(.L_25 - .L_24)
.L_24:
        /*008c*/ 	.word	0x00000000
        /*0090*/ 	.short	0x0005
        /*0092*/ 	.short	0x0020
        /*0094*/ 	.byte	0x00, 0xf0, 0x11, 0x00


	//----- nvinfo : EIATTR_KPARAM_INFO
	.align		4
.L_25:
        /*0098*/ 	.byte	0x04, 0x17
        /*009a*/ 	.short	(.L_27 - .L_26)
.L_26:
        /*009c*/ 	.word	0x00000000
        /*00a0*/ 	.short	0x0004
        /*00a2*/ 	.short	0x001c
        /*00a4*/ 	.byte	0x00, 0xf0, 0x11, 0x00


	//----- nvinfo : EIATTR_KPARAM_INFO
	.align		4
.L_27:
        /*00a8*/ 	.byte	0x04, 0x17
        /*00aa*/ 	.short	(.L_29 - .L_28)
.L_28:
        /*00ac*/ 	.word	0x00000000
        /*00b0*/ 	.short	0x0003
        /*00b2*/ 	.short	0x0018
        /*00b4*/ 	.byte	0x00, 0xf0, 0x11, 0x00


	//----- nvinfo : EIATTR_KPARAM_INFO
	.align		4
.L_29:
        /*00b8*/ 	.byte	0x04, 0x17
        /*00ba*/ 	.short	(.L_31 - .L_30)
.L_30:
        /*00bc*/ 	.word	0x00000000
        /*00c0*/ 	.short	0x0002
        /*00c2*/ 	.short	0x0010
        /*00c4*/ 	.byte	0x00, 0xf4, 0x21, 0x00


	//----- nvinfo : EIATTR_KPARAM_INFO
	.align		4
.L_31:
        /*00c8*/ 	.byte	0x04, 0x17
        /*00ca*/ 	.short	(.L_33 - .L_32)
.L_32:
        /*00cc*/ 	.word	0x00000000
        /*00d0*/ 	.short	0x0001
        /*00d2*/ 	.short	0x0008
        /*00d4*/ 	.byte	0x00, 0xf4, 0x21, 0x00


	//----- nvinfo : EIATTR_KPARAM_INFO
	.align		4
.L_33:
        /*00d8*/ 	.byte	0x04, 0x17
        /*00da*/ 	.short	(.L_35 - .L_34)
.L_34:
        /*00dc*/ 	.word	0x00000000
        /*00e0*/ 	.short	0x0000
        /*00e2*/ 	.short	0x0000
        /*00e4*/ 	.byte	0x00, 0xf4, 0x21, 0x00


	//----- nvinfo : EIATTR_SPARSE_MMA_MASK
	.align		4
.L_35:
        /*00e8*/ 	.byte	0x03, 0x50
        /*00ea*/ 	.short	0x0000


	//----- nvinfo : EIATTR_MAXREG_COUNT
	.align		4
        /*00ec*/ 	.byte	0x03, 0x1b
        /*00ee*/ 	.short	0x00ff


	//----- nvinfo : EIATTR_NUM_BARRIERS
	.align		4
        /*00f0*/ 	.byte	0x02, 0x4c
        /*00f2*/ 	.byte	0x01
	.zero		1


	//----- nvinfo : EIATTR_ANNOTATIONS
	.align		4
        /*00f4*/ 	.byte	0x04, 0x55
        /*00f6*/ 	.short	(.L_37 - .L_36)


	//   ....[0]....
.L_36:
        /*00f8*/ 	.word	0x00000001
        /*00fc*/ 	.byte	0x50, 0x00, 0x00, 0x00, 0x01, 0x00, 0x00, 0x00, 0x90, 0x00, 0x00, 0x00, 0x01, 0x00, 0x00, 0x00
        /* <DEDUP_REMOVED lines=192> */
        /*0d0c*/ 	.byte	0x90, 0x45, 0x00, 0x00


	//----- nvinfo : EIATTR_COOP_GROUP_MASK_REGIDS
	.align		4
.L_37:
        /*0d10*/ 	.byte	0x04, 0x29
        /*0d12*/ 	.short	(.L_39 - .L_38)


	//   ....[0]....
.L_38:
        /*0d14*/ 	.word	0xffffffff


	//   ....[1]....
        /*0d18*/ 	.word	0xffffffff


	//   ....[2]....
        /*0d1c*/ 	.word	0xffffffff


	//   ....[3]....
        /*0d20*/ 	.word	0xffffffff


	//   ....[4]....
        /*0d24*/ 	.word	0xffffffff


	//   ....[5]....
        /*0d28*/ 	.word	0xffffffff


	//   ....[6]....
        /*0d2c*/ 	.word	0xffffffff


	//   ....[7]....
        /*0d30*/ 	.word	0xffffffff


	//   ....[8]....
        /*0d34*/ 	.word	0xffffffff


	//   ....[9]....
        /*0d38*/ 	.word	0xffffffff


	//   ....[10]....
        /*0d3c*/ 	.word	0xffffffff


	//   ....[11]....
        /*0d40*/ 	.word	0xffffffff


	//   ....[12]....
        /*0d44*/ 	.word	0xffffffff


	//   ....[13]....
        /*0d48*/ 	.word	0xffffffff


	//   ....[14]....
        /*0d4c*/ 	.word	0xffffffff


	//   ....[15]....
        /*0d50*/ 	.word	0xffffffff


	//   ....[16]....
        /*0d54*/ 	.word	0xffffffff


	//   ....[17]....
        /*0d58*/ 	.word	0xffffffff


	//   ....[18]....
        /*0d5c*/ 	.word	0xffffffff


	//   ....[19]....
        /*0d60*/ 	.word	0xffffffff


	//   ....[20]....
        /*0d64*/ 	.word	0xffffffff


	//   ....[21]....
        /*0d68*/ 	.word	0xffffffff


	//   ....[22]....
        /*0d6c*/ 	.word	0xffffffff


	//   ....[23]....
        /*0d70*/ 	.word	0xffffffff


	//   ....[24]....
        /*0d74*/ 	.word	0xffffffff


	//   ....[25]....
        /*0d78*/ 	.word	0xffffffff


	//   ....[26]....
        /*0d7c*/ 	.word	0xffffffff


	//   ....[27]....
        /*0d80*/ 	.word	0xffffffff


	//   ....[28]....
        /*0d84*/ 	.word	0xffffffff


	//   ....[29]....
        /*0d88*/ 	.word	0xffffffff


	//   ....[30]....
        /*0d8c*/ 	.word	0xffffffff


	//----- nvinfo : EIATTR_COOP_GROUP_INSTR_OFFSETS
	.align		4
.L_39:
        /*0d90*/ 	.byte	0x04, 0x28
        /*0d92*/ 	.short	(.L_41 - .L_40)


	//   ....[0]....
.L_40:
        /*0d94*/ 	.word	0x0003db90


	//   ....[1]....
        /*0d98*/ 	.word	0x0003dbe0


	//   ....[2]....
        /*0d9c*/ 	.word	0x0003dc80


	//   ....[3]....
        /*0da0*/ 	.word	0x0003dcd0


	//   ....[4]....
        /*0da4*/ 	.word	0x0003dd10


	//   ....[5]....
        /*0da8*/ 	.word	0x0003dd60


	//   ....[6]....
        /*0dac*/ 	.word	0x0003ded0


	//   ....[7]....
        /*0db0*/ 	.word	0x0003def0


	//   ....[8]....
        /*0db4*/ 	.word	0x0003df90


	//   ....[9]....
        /*0db8*/ 	.word	0x0003dfc0


	//   ....[10]....
        /*0dbc*/ 	.word	0x0003e090


	//   ....[11]....
        /*0dc0*/ 	.word	0x0003e0b0


	//   ....[12]....
        /*0dc4*/ 	.word	0x0003e210


	//   ....[13]....
        /*0dc8*/ 	.word	0x0003e230


	//   ....[14]....
        /*0dcc*/ 	.word	0x0003e2d0


	//   ....[15]....
        /*0dd0*/ 	.word	0x0003e2f0


	//   ....[16]....
        /*0dd4*/ 	.word	0x0003e310


	//   ....[17]....
        /*0dd8*/ 	.word	0x0003e3a0


	//   ....[18]....
        /*0ddc*/ 	.word	0x0003e400


	//   ....[19]....
        /*0de0*/ 	.word	0x0003e420


	//   ....[20]....
        /*0de4*/ 	.word	0x0003e4c0


	//   ....[21]....
        /*0de8*/ 	.word	0x0003e4e0


	//   ....[22]....
        /*0dec*/ 	.word	0x0003e510


	//   ....[23]....
        /*0df0*/ 	.word	0x0003e640


	//   ....[24]....
        /*0df4*/ 	.word	0x0003e710


	//   ....[25]....
        /*0df8*/ 	.word	0x0003e740


	//   ....[26]....
        /*0dfc*/ 	.word	0x0003e770


	//   ....[27]....
        /*0e00*/ 	.word	0x0003e7d0


	//   ....[28]....
        /*0e04*/ 	.word	0x0003e7f0


	//   ....[29]....
        /*0e08*/ 	.word	0x0003e850


	//   ....[30]....
        /*0e0c*/ 	.word	0x0003e9c0


	//----- nvinfo : EIATTR_VRC_CTA_INIT_COUNT
	.align		4
.L_41:
        /*0e10*/ 	.byte	0x02, 0x4a
	.zero		1
	.zero		1


	//----- nvinfo : EIATTR_EXIT_INSTR_OFFSETS
	.align		4
        /*0e14*/ 	.byte	0x04, 0x1c
        /*0e16*/ 	.short	(.L_43 - .L_42)


	//   ....[0]....
.L_42:
        /*0e18*/ 	.word	0x000477f0


	//   ....[1]....
        /*0e1c*/ 	.word	0x00047810


	//----- nvinfo : EIATTR_REQNTID
	.align		4
.L_43:
        /*0e20*/ 	.byte	0x04, 0x10
        /*0e22*/ 	.short	(.L_45 - .L_44)
.L_44:
        /*0e24*/ 	.word	0x00000020
        /*0e28*/ 	.word	0x00000001
        /*0e2c*/ 	.word	0x00000001


	//----- nvinfo : EIATTR_CBANK_PARAM_SIZE
	.align		4
.L_45:
        /*0e30*/ 	.byte	0x03, 0x19
        /*0e32*/ 	.short	0x0050


	//----- nvinfo : EIATTR_PARAM_CBANK
	.align		4
        /*0e34*/ 	.byte	0x04, 0x0a
        /*0e36*/ 	.short	(.L_47 - .L_46)
	.align		4
.L_46:
        /*0e38*/ 	.word	index@(.nv.constant0.matmul_kernel)
        /*0e3c*/ 	.short	0x0380
        /*0e3e*/ 	.short	0x0050


	//----- nvinfo : EIATTR_SW_WAR
	.align		4
.L_47:
        /*0e40*/ 	.byte	0x04, 0x36
        /*0e42*/ 	.short	(.L_49 - .L_48)
.L_48:
        /*0e44*/ 	.word	0x00000008
.L_49:


//--------------------- .nv.compat                --------------------------
	.section	.nv.compat,"",@"SHT_CUDA_COMPAT_INFO"
	.align	4
        /*0000*/ 	.byte	0x02, 0x02, 0x02, 0x00, 0x02, 0x05, 0x05, 0x00, 0x02, 0x03, 0x00, 0x00, 0x02, 0x06, 0x01, 0x00


//--------------------- .nv.callgraph             --------------------------
	.section	.nv.callgraph,"",@"SHT_CUDA_CALLGRAPH"
	.align	4
	.sectionentsize	8
	.align		4
        /*0000*/ 	.word	0x00000000
	.align		4
        /*0004*/ 	.word	0xffffffff
	.align		4
        /*0008*/ 	.word	0x00000000
	.align		4
        /*000c*/ 	.word	0xfffffffe
	.align		4
        /*0010*/ 	.word	0x00000000
	.align		4
        /*0014*/ 	.word	0xfffffffd
	.align		4
        /*0018*/ 	.word	0x00000000
	.align		4
        /*001c*/ 	.word	0xfffffffc


//--------------------- .text.matmul_kernel       --------------------------
	.section	.text.matmul_kernel,"ax",@progbits
	.align	128
        .global         matmul_kernel
        .type           matmul_kernel,@function
        .size           matmul_kernel,(.L_x_3 - matmul_kernel)
        .other          matmul_kernel,@"STO_CUDA_ENTRY STV_DEFAULT"
matmul_kernel:
.text.matmul_kernel:
[----:B------:R-:W0:Y:S08]  /*0000*/  LDC R1, c[0x0][0x37c] ;  /* 0x0000df00ff017b82 */ /* 0x000e300000000800 */
[----:B------:R-:W1:Y:S01]  /*0010*/  LDC.64 R2, c[0x0][0x398] ;  /* 0x0000e600ff027b82 */ /* 0x000e620000000a00 */
[----:B0-----:R-:W-:Y:S01]  /*0020*/  VIADD R1, R1, 0xffffe028 ;  /* 0xffffe02801017836 */ /* 0x001fe20000000000 */
[----:B------:R-:W0:Y:S01]  /*0030*/  S2R R7, SR_CTAID.X ;  /* 0x0000000000077919 */ /* 0x000e220000002500 */
[----:B------:R-:W2:Y:S03]  /*0040*/  LDCU UR5, c[0x0][0x3a0] ;  /* 0x00007400ff0577ac */ /* 0x000ea60008000800 */
[----:B------:R-:W-:Y:S01]  /*0050*/  STL [R1+0x3d0], RZ ;  /* 0x0003d0ff01007387 */ /* 0x000fe20000100800 */
[----:B------:R-:W-:Y:S01]  /*0060*/  UMOV UR4, 0x400 ;  /* 0x0000040000047882 */ /* 0x000fe20000000000 */
[----:B------:R-:W3:Y:S01]  /*0070*/  S2UR UR8, SR_CgaCtaId ;  /* 0x00000000000879c3 */ /* 0x000ee20000008800 */
[----:B------:R-:W4:Y:S01]  /*0080*/  LDCU.64 UR6, c[0x0][0x358] ;  /* 0x00006b00ff0677ac */ /* 0x000f220008000a00 */
[----:B------:R-:W-:Y:S04]  /*0090*/  STL [R1+0x3d4], RZ ;  /* 0x0003d4ff01007387 */ /* 0x000fe80000100800 */
[----:B------:R-:W-:Y:S04]  /*00a0*/  STL [R1+0x3d8], RZ ;  /* 0x0003d8ff01007387 */ /* 0x000fe80000100800 */
[----:B------:R-:W-:Y:S01]  /*00b0*/  STL [R1+0x3dc], RZ ;  /* 0x0003dcff01007387 */ /* 0x000fe20000100800 */
[----:B--2---:R-:W-:-:S03]  /*00c0*/  UIADD3 UR5, UPT, UPT, UR5, 0x3f, URZ ;  /* 0x0000003f05057890 */ /* 0x004fc6000fffe0ff */
[----:B------:R-:W-:Y:S01]  /*00d0*/  STL [R1+0x3e0], RZ ;  /* 0x0003e0ff01007387 */ /* 0x000fe20000100800 */
[----:B-1----:R-:W-:Y:S01]  /*00e0*/  VIADD R0, R3, 0x7f ;  /* 0x0000007f03007836 */ /* 0x002fe20000000000 */
[----:B------:R-:W-:Y:S02]  /*00f0*/  UISETP.GE.AND UP0, UPT, UR5, 0x40, UPT ;  /* 0x000000400500788c */ /* 0x000fe4000bf06270 */
[----:B------:R-:W-:Y:S02]  /*0100*/  STL [R1+0x3e4], RZ ;  /* 0x0003e4ff01007387 */ /* 0x000fe40000100800 */
[----:B------:R-:W-:Y:S02]  /*0110*/  SHF.R.S32.HI R5, RZ, 0x1f, R0 ;  /* 0x0000001fff057819 */ /* 0x000fe40000011400 */
[----:B------:R-:W-:Y:S01]  /*0120*/  STL [R1+0x3e8], RZ ;  /* 0x0003e8ff01007387 */ /* 0x000fe20000100800 */
[----:B---3--:R-:W-:Y:S01]  /*0130*/  ULEA UR4, UR8, UR4, 0x18 ;  /* 0x0000000408047291 */ /* 0x008fe2000f8ec0ff */
[----:B------:R-:W-:-:S02]  /*0140*/  LEA.HI R5, R5, R0, RZ, 0x7 ;  /* 0x0000000005057211 */ /* 0x000fc400078f38ff */
[----:B------:R-:W-:Y:S01]  /*0150*/  STL [R1+0x3ec], RZ ;  /* 0x0003ecff01007387 */ /* 0x000fe20000100800 */
[----:B0-----:R-:W-:Y:S02]  /*0160*/  IABS R10, R7 ;  /* 0x00000007000a7213 */ /* 0x001fe40000000000 */
[----:B------:R-:W-:Y:S01]  /*0170*/  SHF.R.S32.HI R5, RZ, 0x7, R5 ;  /* 0x00000007ff057819 */ /* 0x000fe20000011405 */
[----:B------:R-:W-:Y:S04]  /*0180*/  STL [R1+0x420], RZ ;  /* 0x000420ff01007387 */ /* 0x000fe80000100800 */
[----:B------:R-:W-:Y:S01]  /*0190*/  IMAD.SHL.U32 R6, R5, 0x8, RZ ;  /* 0x0000000805067824 */ /* 0x000fe200078e00ff */
[----:B------:R-:W-:Y:S04]  /*01a0*/  STL [R1+0x424], RZ ;  /* 0x000424ff01007387 */ /* 0x000fe80000100800 */
[-C--:B------:R-:W-:Y:S01]  /*01b0*/  IABS R9, R6.reuse ;  /* 0x0000000600097213 */ /* 0x080fe20000000000 */
[----:B------:R-:W-:Y:S01]  /*01c0*/  STL [R1+0x428], RZ ;  /* 0x000428ff01007387 */ /* 0x000fe20000100800 */
[----:B------:R-:W-:-:S02]  /*01d0*/  IABS R12, R6 ;  /* 0x00000006000c7213 */ /* 0x000fc40000000000 */
[----:B------:R-:W0:Y:S01]  /*01e0*/  I2F.RP R0, R9 ;  /* 0x0000000900007306 */ /* 0x000e220000209400 */
[----:B------:R-:W-:Y:S04]  /*01f0*/  STL [R1+0x42c], RZ ;  /* 0x00042cff01007387 */ /* 0x000fe80000100800 */
[----:B------:R-:W-:Y:S04]  /*0200*/  STL [R1+0x430], RZ ;  /* 0x000430ff01007387 */ /* 0x000fe80000100800 */
[----:B------:R-:W-:Y:S04]  /*0210*/  STL [R1+0x434], RZ ;  /* 0x000434ff01007387 */ /* 0x000fe80000100800 */
[----:B------:R-:W-:Y:S01]  /*0220*/  STL [R1+0x438], RZ ;  /* 0x000438ff01007387 */ /* 0x000fe20000100800 */
[----:B0-----:R-:W0:Y:S03]  /*0230*/  MUFU.RCP R0, R0 ;  /* 0x0000000000007308 */ /* 0x001e260000001000 */
[----:B------:R-:W-:Y:S04]  /*0240*/  STL [R1+0x43c], RZ ;  /* 0x00043cff01007387 */ /* 0x000fe80000100800 */
[----:B------:R-:W-:Y:S04]  /*0250*/  STL [R1+0x70], RZ ;  /* 0x000070ff01007387 */ /* 0x000fe80000100800 */
[----:B------:R-:W-:Y:S04]  /*0260*/  STL [R1+0x74], RZ ;  /* 0x000074ff01007387 */ /* 0x000fe80000100800 */
[----:B------:R-:W-:Y:S01]  /*0270*/  STL [R1+0x78], RZ ;  /* 0x000078ff01007387 */ /* 0x000fe20000100800 */
[----:B0-----:R-:W-:-:S03]  /*0280*/  VIADD R4, R0, 0xffffffe ;  /* 0x0ffffffe00047836 */ /* 0x001fc60000000000 */
[----:B------:R-:W-:Y:S01]  /*0290*/  STL [R1+0x7c], RZ ;  /* 0x00007cff01007387 */ /* 0x000fe20000100800 */
[----:B------:R-:W-:Y:S01]  /*02a0*/  IMAD.MOV R0, RZ, RZ, -R12 ;  /* 0x000000ffff007224 */ /* 0x000fe200078e0a0c */
[----:B------:R0:W1:Y:S02]  /*02b0*/  F2I.FTZ.U32.TRUNC.NTZ R5, R4 ;  /* 0x0000000400057305 */ /* 0x000064000021f000 */
[----:B------:R-:W-:Y:S04]  /*02c0*/  STL [R1+0x440], RZ ;  /* 0x000440ff01007387 */ /* 0x000fe80000100800 */
[----:B------:R-:W-:Y:S04]  /*02d0*/  STL [R1+0x444], RZ ;  /* 0x000444ff01007387 */ /* 0x000fe80000100800 */
[----:B------:R-:W-:Y:S01]  /*02e0*/  STL [R1+0x448], RZ ;  /* 0x000448ff01007387 */ /* 0x000fe20000100800 */
[----:B0-----:R-:W-:-:S03]  /*02f0*/  IMAD.MOV.U32 R4, RZ, RZ, RZ ;  /* 0x000000ffff047224 */ /* 0x001fc600078e00ff */
[----:B------:R-:W-:Y:S01]  /*0300*/  STL [R1+0x44c], RZ ;  /* 0x00044cff01007387 */ /* 0x000fe20000100800 */
[----:B-1----:R-:W-:-:S03]  /*0310*/  IMAD.MOV R8, RZ, RZ, -R5 ;  /* 0x000000ffff087224 */ /* 0x002fc600078e0a05 */
[----:B------:R-:W-:Y:S01]  /*0320*/  STL [R1+0x450], RZ ;  /* 0x000450ff01007387 */ /* 0x000fe20000100800 */
[----:B------:R-:W-:-:S03]  /*0330*/  IMAD R11, R8, R9, RZ ;  /* 0x00000009080b7224 */ /* 0x000fc600078e02ff */
[----:B------:R-:W-:Y:S01]  /*0340*/  STL [R1+0x454], RZ ;  /* 0x000454ff01007387 */ /* 0x000fe20000100800 */
[----:B------:R-:W-:Y:S02]  /*0350*/  IMAD.MOV.U32 R8, RZ, RZ, R10 ;  /* 0x000000ffff087224 */ /* 0x000fe400078e000a */
[----:B------:R-:W-:Y:S01]  /*0360*/  IMAD.HI.U32 R5, R5, R11, R4 ;  /* 0x0000000b05057227 */ /* 0x000fe200078e0004 */
[----:B------:R-:W-:Y:S04]  /*0370*/  STL [R1+0x458], RZ ;  /* 0x000458ff01007387 */ /* 0x000fe80000100800 */
[----:B------:R-:W-:Y:S01]  /*0380*/  STL [R1+0x45c], RZ ;  /* 0x00045cff01007387 */ /* 0x000fe20000100800 */
[----:B------:R-:W-:-:S03]  /*0390*/  IMAD.HI.U32 R5, R5, R8, RZ ;  /* 0x0000000805057227 */ /* 0x000fc600078e00ff */
[----:B------:R-:W-:Y:S01]  /*03a0*/  STL [R1+0x460], RZ ;  /* 0x000460ff01007387 */ /* 0x000fe20000100800 */
[----:B------:R-:W-:-:S03]  /*03b0*/  IMAD R0, R5, R0, R8 ;  /* 0x0000000005007224 */ /* 0x000fc600078e0208 */
[----:B------:R-:W-:Y:S02]  /*03c0*/  STL [R1+0x464], RZ ;  /* 0x000464ff01007387 */ /* 0x000fe40000100800 */
[----:B------:R-:W-:Y:S02]  /*03d0*/  ISETP.GT.U32.AND P1, PT, R9, R0, PT ;  /* 0x000000000900720c */ /* 0x000fe40003f24070 */
[----:B------:R-:W-:Y:S04]  /*03e0*/  STL [R1+0x468], RZ ;  /* 0x000468ff01007387 */ /* 0x000fe80000100800 */
[----:B------:R-:W-:Y:S04]  /*03f0*/  STL [R1+0x46c], RZ ;  /* 0x00046cff01007387 */ /* 0x000fe80000100800 */
[----:B------:R-:W-:Y:S03]  /*0400*/  STL [R1+0x470], RZ ;  /* 0x000470ff01007387 */ /* 0x000fe60000100800 */
[----:B------:R-:W-:Y:S01]  /*0410*/  @!P1 IMAD.IADD R0, R0, 0x1, -R9 ;  /* 0x0000000100009824 */ /* 0x000fe200078e0a09 */
[----:B------:R-:W-:Y:S01]  /*0420*/  STL [R1+0x474], RZ ;  /* 0x000474ff01007387 */ /* 0x000fe20000100800 */
[----:B------:R-:W-:Y:S01]  /*0430*/  @!P1 VIADD R5, R5, 0x1 ;  /* 0x0000000105059836 */ /* 0x000fe20000000000 */
[----:B------:R-:W-:-:S02]  /*0440*/  ISETP.NE.AND P1, PT, R6, RZ, PT ;  /* 0x000000ff0600720c */ /* 0x000fc40003f25270 */
[----:B------:R-:W-:Y:S01]  /*0450*/  STL [R1+0x478], RZ ;  /* 0x000478ff01007387 */ /* 0x000fe20000100800 */
[----:B------:R-:W-:Y:S02]  /*0460*/  ISETP.GE.U32.AND P0, PT, R0, R9, PT ;  /* 0x000000090000720c */ /* 0x000fe40003f06070 */
[----:B------:R-:W-:Y:S01]  /*0470*/  LOP3.LUT R0, R7, R6, RZ, 0x3c, !PT ;  /* 0x0000000607007212 */ /* 0x000fe200078e3cff */
[----:B------:R-:W-:Y:S03]  /*0480*/  STL [R1+0x47c], RZ ;  /* 0x00047cff01007387 */ /* 0x000fe60000100800 */
[----:B------:R-:W-:Y:S01]  /*0490*/  ISETP.GE.AND P2, PT, R0, RZ, PT ;  /* 0x000000ff0000720c */ /* 0x000fe20003f46270 */
[----:B------:R-:W-:Y:S01]  /*04a0*/  STL [R1+0x480], RZ ;  /* 0x000480ff01007387 */ /* 0x000fe20000100800 */
[----:B------:R-:W-:-:S03]  /*04b0*/  VIADD R0, R2, 0x3f ;  /* 0x0000003f02007836 */ /* 0x000fc60000000000 */
[----:B------:R-:W-:Y:S02]  /*04c0*/  STL [R1+0x484], RZ ;  /* 0x000484ff01007387 */ /* 0x000fe40000100800 */
[----:B------:R-:W-:Y:S02]  /*04d0*/  @P0 VIADD R5, R5, 0x1 ;  /* 0x0000000105050836 */ /* 0x000fe40000000000 */
[----:B------:R-:W-:Y:S02]  /*04e0*/  STL [R1+0x488], RZ ;  /* 0x000488ff01007387 */ /* 0x000fe40000100800 */
[----:B------:R-:W-:Y:S01]  /*04f0*/  IMAD.MOV.U32 R4, RZ, RZ, R5 ;  /* 0x000000ffff047224 */ /* 0x000fe200078e0005 */
[----:B------:R-:W-:Y:S01]  /*0500*/  SHF.R.S32.HI R5, RZ, 0x1f, R0 ;  /* 0x0000001fff057819 */ /* 0x000fe20000011400 */
[----:B------:R-:W-:Y:S02]  /*0510*/  STL [R1+0x48c], RZ ;  /* 0x00048cff01007387 */ /* 0x000fe40000100800 */
[----:B------:R-:W-:Y:S01]  /*0520*/  @!P2 IMAD.MOV R4, RZ, RZ, -R4 ;  /* 0x000000ffff04a224 */ /* 0x000fe200078e0a04 */
[----:B------:R-:W-:Y:S01]  /*0530*/  @!P1 LOP3.LUT R4, RZ, R6, RZ, 0x33, !PT ;  /* 0x00000006ff049212 */ /* 0x000fe200078e33ff */
[----:B------:R-:W-:Y:S01]  /*0540*/  STL [R1+0x140], RZ ;  /* 0x000140ff01007387 */ /* 0x000fe20000100800 */
[----:B------:R-:W-:-:S03]  /*0550*/  LEA.HI R5, R5, R0, RZ, 0x6 ;  /* 0x0000000005057211 */ /* 0x000fc600078f30ff */
[----:B------:R-:W-:Y:S01]  /*0560*/  STL [R1+0x144], RZ ;  /* 0x000144ff01007387 */ /* 0x000fe20000100800 */
[----:B------:R-:W-:Y:S02]  /*0570*/  IMAD.SHL.U32 R8, R4, 0x8, RZ ;  /* 0x0000000804087824 */ /* 0x000fe400078e00ff */
[----:B------:R-:W-:Y:S01]  /*0580*/  IMAD.MOV R4, RZ, RZ, -R4 ;  /* 0x000000ffff047224 */ /* 0x000fe200078e0a04 */
[----:B------:R-:W-:Y:S02]  /*0590*/  STL [R1+0x148], RZ ;  /* 0x000148ff01007387 */ /* 0x000fe40000100800 */
[----:B------:R-:W-:Y:S01]  /*05a0*/  LEA.HI.SX32 R5, R5, -R8, 0x1a ;  /* 0x8000000805057211 */ /* 0x000fe200078fd2ff */
[----:B------:R-:W-:Y:S01]  /*05b0*/  IMAD R6, R6, R4, R7 ;  /* 0x0000000406067224 */ /* 0x000fe200078e0207 */
[----:B------:R-:W-:Y:S02]  /*05c0*/  STL [R1+0x14c], RZ ;  /* 0x00014cff01007387 */ /* 0x000fe40000100800 */
[----:B------:R-:W-:-:S02]  /*05d0*/  VIMNMX R13, PT, PT, R5, 0x8, PT ;  /* 0x00000008050d7848 */ /* 0x000fc40003fe0100 */
[----:B------:R-:W-:Y:S01]  /*05e0*/  STL [R1+0x160], RZ ;  /* 0x000160ff01007387 */ /* 0x000fe20000100800 */
[----:B------:R-:W-:Y:S02]  /*05f0*/  IABS R11, R6 ;  /* 0x00000006000b7213 */ /* 0x000fe40000000000 */
[----:B------:R-:W-:Y:S01]  /*0600*/  IABS R9, R13 ;  /* 0x0000000d00097213 */ /* 0x000fe20000000000 */
[----:B------:R-:W-:Y:S03]  /*0610*/  STL [R1+0x164], RZ ;  /* 0x000164ff01007387 */ /* 0x000fe60000100800 */
        /* <DEDUP_REMOVED lines=11> */
[----:B------:R-:W-:Y:S04]  /*06d0*/  STL [R1+0x4b8], RZ ;  /* 0x0004b8ff01007387 */ /* 0x000fe80000100800 */
[----:B------:R-:W-:Y:S01]  /*06e0*/  STL [R1+0x4bc], RZ ;  /* 0x0004bcff01007387 */ /* 0x000fe20000100800 */
[----:B------:R-:W0:Y:S03]  /*06f0*/  F2I.FTZ.U32.TRUNC.NTZ R5, R5 ;  /* 0x0000000500057305 */ /* 0x000e26000021f000 */
[----:B------:R-:W-:Y:S04]  /*0700*/  STL [R1+0x4c0], RZ ;  /* 0x0004c0ff01007387 */ /* 0x000fe80000100800 */
[----:B------:R-:W-:Y:S04]  /*0710*/  STL [R1+0x4c4], RZ ;  /* 0x0004c4ff01007387 */ /* 0x000fe80000100800 */
[----:B------:R-:W-:Y:S04]  /*0720*/  STL [R1+0x4c8], RZ ;  /* 0x0004c8ff01007387 */ /* 0x000fe80000100800 */
[----:B------:R-:W-:Y:S01]  /*0730*/  STL [R1+0x4cc], RZ ;  /* 0x0004ccff01007387 */ /* 0x000fe20000100800 */
[----:B0-----:R-:W-:-:S03]  /*0740*/  IMAD.MOV R10, RZ, RZ, -R5 ;  /* 0x000000ffff0a7224 */ /* 0x001fc600078e0a05 */
[----:B------:R-:W-:Y:S01]  /*0750*/  STL [R1+0x1d0], RZ ;  /* 0x0001d0ff01007387 */ /* 0x000fe20000100800 */
[----:B------:R-:W-:Y:S01]  /*0760*/  IMAD.MOV.U32 R4, RZ, RZ, R10 ;  /* 0x000000ffff047224 */ /* 0x000fe200078e000a */
[----:B------:R-:W-:Y:S02]  /*0770*/  IABS R10, R13 ;  /* 0x0000000d000a7213 */ /* 0x000fe40000000000 */
[----:B------:R-:W-:Y:S01]  /*0780*/  STL [R1+0x1d4], RZ ;  /* 0x0001d4ff01007387 */ /* 0x000fe20000100800 */
[----:B------:R-:W-:Y:S02]  /*0790*/  IMAD R7, R4, R9, RZ ;  /* 0x0000000904077224 */ /* 0x000fe400078e02ff */
[----:B------:R-:W-:Y:S01]  /*07a0*/  IMAD.MOV.U32 R4, RZ, RZ, RZ ;  /* 0x000000ffff047224 */ /* 0x000fe200078e00ff */
[----:B------:R-:W-:Y:S03]  /*07b0*/  STL [R1+0x1d8], RZ ;  /* 0x0001d8ff01007387 */ /* 0x000fe60000100800 */
[----:B------:R-:W-:Y:S01]  /*07c0*/  IMAD.HI.U32 R4, R5, R7, R4 ;  /* 0x0000000705047227 */ /* 0x000fe200078e0004 */
[----:B------:R-:W-:Y:S03]  /*07d0*/  STL [R1+0x1dc], RZ ;  /* 0x0001dcff01007387 */ /* 0x000fe60000100800 */
[----:B------:R-:W-:Y:S01]  /*07e0*/  IMAD.MOV R5, RZ, RZ, -R10 ;  /* 0x000000ffff057224 */ /* 0x000fe200078e0a0a */
        /* <DEDUP_REMOVED lines=18> */
[----:B------:R-:W-:Y:S04]  /*0910*/  STL [R1+0x3b4], RZ ;  /* 0x0003b4ff01007387 */ /* 0x000fe80000100800 */
[----:B------:R-:W-:Y:S02]  /*0920*/  STL [R1+0x3b8], RZ ;  /* 0x0003b8ff01007387 */ /* 0x000fe40000100800 */
[----:B------:R-:W-:-:S02]  /*0930*/  @P0 VIADD R0, R0, 0x1 ;  /* 0x0000000100000836 */ /* 0x000fc40000000000 */
[----:B------:R-:W-:Y:S04]  /*0940*/  STL [R1+0x3bc], RZ ;  /* 0x0003bcff01007387 */ /* 0x000fe80000100800 */
[----:B------:R-:W-:Y:S01]  /*0950*/  STL [R1+0x3a0], RZ ;  /* 0x0003a0ff01007387 */ /* 0x000fe20000100800 */
[----:B------:R-:W-:Y:S01]  /*0960*/  @!P2 IMAD.MOV R0, RZ, RZ, -R0 ;  /* 0x000000ffff00a224 */ /* 0x000fe200078e0a00 */
[----:B------:R-:W-:Y:S02]  /*0970*/  @!P1 LOP3.LUT R0, RZ, R13, RZ, 0x33, !PT ;  /* 0x0000000dff009212 */ /* 0x000fe400078e33ff */
[----:B------:R-:W-:Y:S03]  /*0980*/  STL [R1+0x3a4], RZ ;  /* 0x0003a4ff01007387 */ /* 0x000fe60000100800 */
[----:B------:R-:W-:Y:S01]  /*0990*/  IMAD.SHL.U32 R59, R0, 0x80, RZ ;  /* 0x00000080003b7824 */ /* 0x000fe200078e00ff */
[----:B------:R-:W-:Y:S01]  /*09a0*/  STL [R1+0x3a8], RZ ;  /* 0x0003a8ff01007387 */ /* 0x000fe20000100800 */
[----:B------:R-:W-:-:S02]  /*09b0*/  IMAD.MOV R4, RZ, RZ, -R0 ;  /* 0x000000ffff047224 */ /* 0x000fc400078e0a00 */
[----:B------:R-:W-:Y:S01]  /*09c0*/  VIADD R0, R59, 0x1 ;  /* 0x000000013b007836 */ /* 0x000fe20000000000 */
[----:B------:R-:W-:Y:S01]  /*09d0*/  STL [R1+0x3ac], RZ ;  /* 0x0003acff01007387 */ /* 0x000fe20000100800 */
[----:B------:R-:W-:Y:S02]  /*09e0*/  IMAD R4, R13, R4, R6 ;  /* 0x000000040d047224 */ /* 0x000fe400078e0206 */
[C---:B------:R-:W-:Y:S01]  /*09f0*/  VIADD R7, R59.reuse, 0x2 ;  /* 0x000000023b077836 */ /* 0x040fe20000000000 */
[----:B------:R-:W-:Y:S01]  /*0a00*/  STL [R1+0x390], RZ ;  /* 0x000390ff01007387 */ /* 0x000fe20000100800 */
[C---:B------:R-:W-:Y:S02]  /*0a10*/  VIADD R6, R59.reuse, 0x3 ;  /* 0x000000033b067836 */ /* 0x040fe40000000000 */
[----:B------:R-:W-:Y:S01]  /*0a20*/  IMAD.IADD R4, R8, 0x1, R4 ;  /* 0x0000000108047824 */ /* 0x000fe200078e0204 */
[----:B------:R-:W-:Y:S01]  /*0a30*/  STL [R1+0x394], RZ ;  /* 0x000394ff01007387 */ /* 0x000fe20000100800 */
[----:B------:R-:W-:-:S02]  /*0a40*/  VIADD R58, R59, 0x56 ;  /* 0x000000563b3a7836 */ /* 0x000fc40000000000 */
[C---:B------:R-:W-:Y:S01]  /*0a50*/  VIADD R49, R59.reuse, 0x57 ;  /* 0x000000573b317836 */ /* 0x040fe20000000000 */
[----:B------:R-:W-:Y:S01]  /*0a60*/  STL [R1+0x398], RZ ;  /* 0x000398ff01007387 */ /* 0x000fe20000100800 */
[C---:B------:R-:W-:Y:S02]  /*0a70*/  VIADD R48, R59.reuse, 0x58 ;  /* 0x000000583b307836 */ /* 0x040fe40000000000 */
[C---:B------:R-:W-:Y:S01]  /*0a80*/  VIADD R47, R59.reuse, 0x59 ;  /* 0x000000593b2f7836 */ /* 0x040fe20000000000 */
[----:B------:R-:W-:Y:S01]  /*0a90*/  STL [R1+0x39c], RZ ;  /* 0x00039cff01007387 */ /* 0x000fe20000100800 */
[C---:B------:R-:W-:Y:S02]  /*0aa0*/  VIADD R46, R59.reuse, 0x5a ;  /* 0x0000005a3b2e7836 */ /* 0x040fe40000000000 */
[C---:B------:R-:W-:Y:S01]  /*0ab0*/  VIADD R45, R59.reuse, 0x5b ;  /* 0x0000005b3b2d7836 */ /* 0x040fe20000000000 */
        /* <DEDUP_REMOVED lines=48> */
[----:B------:R-:W-:Y:S04]  /*0dc0*/  STL [R1+0x340], RZ ;  /* 0x000340ff01007387 */ /* 0x000fe80000100800 */
        /* <DEDUP_REMOVED lines=155> */
[----:B------:R-:W-:Y:S04]  /*1780*/  STL [R1+0x758], R59 ;  /* 0x0007583b01007387 */ /* 0x000fe80000100800 */
[----:B------:R0:W-:Y:S04]  /*1790*/  STL [R1+0x58c], R0 ;  /* 0x00058c0001007387 */ /* 0x0001e80000100800 */
[----:B------:R1:W-:Y:S04]  /*17a0*/  STL [R1+0x588], R7 ;  /* 0x0005880701007387 */ /* 0x0003e80000100800 */
[----:B------:R2:W-:Y:S01]  /*17b0*/  STL [R1+0x584], R6 ;  /* 0x0005840601007387 */ /* 0x0005e20000100800 */
[C---:B0-----:R-:W-:Y:S01]  /*17c0*/  VIADD R0, R59.reuse, 0x4 ;  /* 0x000000043b007836 */ /* 0x041fe20000000000 */
[----:B------:R-:W0:Y:S01]  /*17d0*/  S2R R14, SR_TID.X ;  /* 0x00000000000e7919 */ /* 0x000e220000002100 */
[----:B-1----:R-:W-:-:S03]  /*17e0*/  VIADD R7, R59, 0x5 ;  /* 0x000000053b077836 */ /* 0x002fc60000000000 */
[----:B------:R1:W-:Y:S01]  /*17f0*/  STL [R1+0x580], R0 ;  /* 0x0005800001007387 */ /* 0x0003e20000100800 */
[----:B--2---:R-:W-:-:S03]  /*1800*/  VIADD R6, R59, 0x6 ;  /* 0x000000063b067836 */ /* 0x004fc60000000000 */
[----:B------:R2:W-:Y:S04]  /*1810*/  STL [R1+0x57c], R7 ;  /* 0x00057c0701007387 */ /* 0x0005e80000100800 */
[----:B------:R3:W-:Y:S01]  /*1820*/  STL [R1+0x578], R6 ;  /* 0x0005780601007387 */ /* 0x0007e20000100800 */
[C---:B-1----:R-:W-:Y:S02]  /*1830*/  VIADD R0, R59.reuse, 0x7 ;  /* 0x000000073b007836 */ /* 0x042fe40000000000 */
[----:B--2---:R-:W-:-:S03]  /*1840*/  VIADD R7, R59, 0x8 ;  /* 0x000000083b077836 */ /* 0x004fc60000000000 */
[----:B------:R1:W-:Y:S01]  /*1850*/  STL [R1+0x574], R0 ;  /* 0x0005740001007387 */ /* 0x0003e20000100800 */
[----:B---3--:R-:W-:-:S03]  /*1860*/  VIADD R6, R59, 0x9 ;  /* 0x000000093b067836 */ /* 0x008fc60000000000 */
[----:B------:R2:W-:Y:S04]  /*1870*/  STL [R1+0x570], R7 ;  /* 0x0005700701007387 */ /* 0x0005e80000100800 */
[----:B------:R3:W-:Y:S01]  /*1880*/  STL [R1+0x56c], R6 ;  /* 0x00056c0601007387 */ /* 0x0007e20000100800 */
[C---:B-1----:R-:W-:Y:S01]  /*1890*/  VIADD R0, R59.reuse, 0xa ;  /* 0x0000000a3b007836 */ /* 0x042fe20000000000 */
[----:B0-----:R-:W-:Y:S01]  /*18a0*/  LOP3.LUT R5, R14, 0x1f, RZ, 0xc0, !PT ;  /* 0x0000001f0e057812 */ /* 0x001fe200078ec0ff */
[----:B--2---:R-:W-:-:S03]  /*18b0*/  VIADD R7, R59, 0xb ;  /* 0x0000000b3b077836 */ /* 0x004fc60000000000 */
[----:B------:R0:W-:Y:S01]  /*18c0*/  STL [R1+0x568], R0 ;  /* 0x0005680001007387 */ /* 0x0001e20000100800 */
[----:B---3--:R-:W-:-:S03]  /*18d0*/  VIADD R6, R59, 0xc ;  /* 0x0000000c3b067836 */ /* 0x008fc60000000000 */
[----:B------:R1:W-:Y:S04]  /*18e0*/  STL [R1+0x564], R7 ;  /* 0x0005640701007387 */ /* 0x0003e80000100800 */
[----:B------:R2:W-:Y:S01]  /*18f0*/  STL [R1+0x560], R6 ;  /* 0x0005600601007387 */ /* 0x0005e20000100800 */
[C---:B0-----:R-:W-:Y:S02]  /*1900*/  VIADD R0, R59.reuse, 0xd ;  /* 0x0000000d3b007836 */ /* 0x041fe40000000000 */
[----:B-1----:R-:W-:-:S03]  /*1910*/  VIADD R7, R59, 0xe ;  /* 0x0000000e3b077836 */ /* 0x002fc60000000000 */
[----:B------:R0:W-:Y:S01]  /*1920*/  STL [R1+0x55c], R0 ;  /* 0x00055c0001007387 */ /* 0x0001e20000100800 */
[----:B--2---:R-:W-:-:S03]  /*1930*/  VIADD R6, R59, 0xf ;  /* 0x0000000f3b067836 */ /* 0x004fc60000000000 */
        /* <DEDUP_REMOVED lines=143> */
[----:B--2---:R-:W-:Y:S02]  /*2230*/  VIADD R6, R59, 0x7e ;  /* 0x0000007e3b067836 */ /* 0x004fe40000000000 */
[----:B0-----:R-:W-:-:S05]  /*2240*/  IMAD.SHL.U32 R0, R4, 0x40, RZ ;  /* 0x0000004004007824 */ /* 0x001fca00078e00ff */
[C---:B------:R-:W-:Y:S01]  /*2250*/  LOP3.LUT R61, R0.reuse, 0x1f, R14, 0xf8, !PT ;  /* 0x0000001f003d7812 */ /* 0x040fe200078ef80e */
[C---:B------:R-:W-:Y:S01]  /*2260*/  VIADD R14, R59.reuse, 0x76 ;  /* 0x000000763b0e7836 */ /* 0x040fe20000000000 */
[----:B------:R-:W-:Y:S01]  /*2270*/  LOP3.LUT R60, R0, 0x20, R5, 0xfe, !PT ;  /* 0x00000020003c7812 */ /* 0x000fe200078efe05 */
[----:B------:R-:W-:Y:S02]  /*2280*/  VIADD R5, R59, 0x7f ;  /* 0x0000007f3b057836 */ /* 0x000fe40000000000 */
[----:B------:R0:W-:Y:S04]  /*2290*/  STL [R1+0x778], R61 ;  /* 0x0007783d01007387 */ /* 0x0001e80000100800 */
[----:B------:R0:W-:Y:S01]  /*22a0*/  STL [R1+0x768], R60 ;  /* 0x0007683c01007387 */ /* 0x0001e20000100800 */
[----:B----4-:R-:W-:Y:S05]  /*22b0*/  BRA.U !UP0, `(.L_x_0) ;  /* 0x0000036908987547 */ /* 0x010fea000b800000 */
[----:B------:R-:W-:Y:S01]  /*22c0*/  IABS R50, R2 ;  /* 0x0000000200327213 */ /* 0x000fe20000000000 */
[----:B------:R-:W1:Y:S01]  /*22d0*/  LDCU.128 UR12, c[0x0][0x380] ;  /* 0x00007000ff0c77ac */ /* 0x000e620008000c00 */
[----:B------:R-:W-:Y:S02]  /*22e0*/  IABS R4, R3 ;  /* 0x0000000300047213 */ /* 0x000fe40000000000 */
[----:B------:R-:W2:Y:S01]  /*22f0*/  I2F.RP R28, R50 ;  /* 0x00000032001c7306 */ /* 0x000ea20000209400 */
[----:B------:R-:W-:Y:S01]  /*2300*/  IABS R51, R61 ;  /* 0x0000003d00337213 */ /* 0x000fe20000000000 */
[----:B------:R-:W3:Y:S01]  /*2310*/  LDCU UR8, c[0x0][0x3a4] ;  /* 0x00007480ff0877ac */ /* 0x000ee20008000800 */
[----:B------:R-:W-:Y:S02]  /*2320*/  IABS R52, R60 ;  /* 0x0000003c00347213 */ /* 0x000fe40000000000 */
[----:B------:R-:W-:Y:S01]  /*2330*/  ISETP.GE.AND P5, PT, R6, RZ, PT ;  /* 0x000000ff0600720c */ /* 0x000fe20003fa6270 */
[----:B------:R-:W4:Y:S01]  /*2340*/  LDCU UR10, c[0x0][0x3b0] ;  /* 0x00007600ff0a77ac */ /* 0x000f220008000800 */
[----:B------:R-:W-:Y:S01]  /*2350*/  IABS R6, R6 ;  /* 0x0000000600067213 */ /* 0x000fe20000000000 */
[----:B------:R-:W5:Y:S01]  /*2360*/  I2F.RP R0, R4 ;  /* 0x0000000400007306 */ /* 0x000f620000209400 */
[----:B------:R-:W-:Y:S01]  /*2370*/  ISETP.GE.AND P0, PT, R5, RZ, PT ;  /* 0x000000ff0500720c */ /* 0x000fe20003f06270 */
[----:B------:R-:W0:Y:S06]  /*2380*/  LDCU UR9, c[0x0][0x3a8] ;  /* 0x00007500ff0977ac */ /* 0x000e2c0008000800 */
[----:B--2---:R-:W2:Y:S08]  /*2390*/  MUFU.RCP R28, R28 ;  /* 0x0000001c001c7308 */ /* 0x004eb00000001000 */
[----:B-----5:R-:W5:Y:S01]  /*23a0*/  MUFU.RCP R0, R0 ;  /* 0x0000000000007308 */ /* 0x020f620000001000 */
[----:B--2---:R-:W-:-:S07]  /*23b0*/  VIADD R28, R28, 0xffffffe ;  /* 0x0ffffffe1c1c7836 */ /* 0x004fce0000000000 */
[----:B------:R2:W0:Y:S01]  /*23c0*/  F2I.FTZ.U32.TRUNC.NTZ R29, R28 ;  /* 0x0000001c001d7305 */ /* 0x000422000021f000 */
[----:B-----5:R-:W-:-:S07]  /*23d0*/  VIADD R0, R0, 0xffffffe ;  /* 0x0ffffffe00007836 */ /* 0x020fce0000000000 */
[----:B------:R-:W5:Y:S01]  /*23e0*/  F2I.FTZ.U32.TRUNC.NTZ R31, R0 ;  /* 0x00000000001f7305 */ /* 0x000f62000021f000 */
[----:B--2---:R-:W-:Y:S02]  /*23f0*/  IMAD.MOV.U32 R28, RZ, RZ, RZ ;  /* 0x000000ffff1c7224 */ /* 0x004fe400078e00ff */
[----:B0-----:R-:W-:-:S04]  /*2400*/  IMAD.MOV R30, RZ, RZ, -R29 ;  /* 0x000000ffff1e7224 */ /* 0x001fc800078e0a1d */
[----:B------:R-:W-:Y:S02]  /*2410*/  IMAD R30, R30, R50, RZ ;  /* 0x000000321e1e7224 */ /* 0x000fe400078e02ff */
[----:B-----5:R-:W-:Y:S02]  /*2420*/  IMAD.MOV R0, RZ, RZ, -R31 ;  /* 0x000000ffff007224 */ /* 0x020fe400078e0a1f */
[----:B------:R-:W-:Y:S01]  /*2430*/  IMAD.HI.U32 R28, R29, R30, R28 ;  /* 0x0000001e1d1c7227 */ /* 0x000fe200078e001c */
[----:B------:R-:W-:-:S03]  /*2440*/  IABS R29, R59 ;  /* 0x0000003b001d7213 */ /* 0x000fc60000000000 */
[----:B------:R-:W-:Y:S02]  /*2450*/  IMAD R0, R0, R4, RZ ;  /* 0x0000000400007224 */ /* 0x000fe400078e02ff */
[----:B------:R-:W-:-:S04]  /*2460*/  IMAD.MOV.U32 R30, RZ, RZ, RZ ;  /* 0x000000ffff1e7224 */ /* 0x000fc800078e00ff */
[----:B------:R-:W-:-:S04]  /*2470*/  IMAD.HI.U32 R0, R31, R0, R30 ;  /* 0x000000001f007227 */ /* 0x000fc800078e001e */
[----:B------:R-:W-:Y:S02]  /*2480*/  IMAD.MOV.U32 R30, RZ, RZ, R29 ;  /* 0x000000ffff1e7224 */ /* 0x000fe400078e001d */
[----:B------:R-:W-:-:S04]  /*2490*/  IMAD.HI.U32 R29, R28, R51, RZ ;  /* 0x000000331c1d7227 */ /* 0x000fc800078e00ff */
[----:B------:R-:W-:Y:S02]  /*24a0*/  IMAD.MOV R29, RZ, RZ, -R29 ;  /* 0x000000ffff1d7224 */ /* 0x000fe400078e0a1d */
[----:B------:R-:W-:-:S04]  /*24b0*/  IMAD.HI.U32 R28, R28, R52, RZ ;  /* 0x000000341c1c7227 */ /* 0x000fc800078e00ff */
[----:B------:R-:W-:Y:S01]  /*24c0*/  IMAD R29, R50, R29, R51 ;  /* 0x0000001d321d7224 */ /* 0x000fe200078e0233 */
[----:B------:R-:W-:Y:S01]  /*24d0*/  IABS R51, R9 ;  /* 0x0000000900337213 */ /* 0x000fe20000000000 */
[----:B------:R-:W-:Y:S02]  /*24e0*/  IMAD.MOV R28, RZ, RZ, -R28 ;  /* 0x000000ffff1c7224 */ /* 0x000fe400078e0a1c */
[----:B------:R-:W-:Y:S01]  /*24f0*/  IMAD.HI.U32 R31, R0, R30, RZ ;  /* 0x0000001e001f7227 */ /* 0x000fe200078e00ff */
[----:B------:R-:W-:-:S03]  /*2500*/  ISETP.GT.U32.AND P1, PT, R50, R29, PT ;  /* 0x0000001d3200720c */ /* 0x000fc60003f24070 */
[----:B------:R-:W-:Y:S01]  /*2510*/  IMAD R28, R50, R28, R52 ;  /* 0x0000001c321c7224 */ /* 0x000fe200078e0234 */
[----:B------:R-:W-:Y:S01]  /*2520*/  IABS R52, R5 ;  /* 0x0000000500347213 */ /* 0x000fe20000000000 */
[----:B------:R-:W-:Y:S01]  /*2530*/  IMAD.MOV R31, RZ, RZ, -R31 ;  /* 0x000000ffff1f7224 */ /* 0x000fe200078e0a1f */
[----:B------:R-:W-:Y:S01]  /*2540*/  IABS R5, R7 ;  /* 0x0000000700057213 */ /* 0x000fe20000000000 */
[----:B------:R-:W-:Y:S01]  /*2550*/  IMAD.HI.U32 R54, R0, R6, RZ ;  /* 0x0000000600367227 */ /* 0x000fe200078e00ff */
[----:B------:R-:W-:-:S03]  /*2560*/  ISETP.GT.U32.AND P2, PT, R50, R28, PT ;  /* 0x0000001c3200720c */ /* 0x000fc60003f44070 */
[----:B------:R-:W-:-:S04]  /*2570*/  IMAD.HI.U32 R55, R0, R52, RZ ;  /* 0x0000003400377227 */ /* 0x000fc800078e00ff */
[----:B------:R-:W-:Y:S02]  /*2580*/  @!P1 IMAD.IADD R29, R29, 0x1, -R50 ;  /* 0x000000011d1d9824 */ /* 0x000fe400078e0a32 */
[----:B------:R-:W-:Y:S02]  /*2590*/  IMAD.MOV R55, RZ, RZ, -R55 ;  /* 0x000000ffff377224 */ /* 0x000fe400078e0a37 */
[----:B------:R-:W-:Y:S01]  /*25a0*/  IMAD R30, R4, R31, R30 ;  /* 0x0000001f041e7224 */ /* 0x000fe200078e021e */
[----:B------:R-:W-:Y:S01]  /*25b0*/  ISETP.GT.U32.AND P6, PT, R50, R29, PT ;  /* 0x0000001d3200720c */ /* 0x000fe20003fc4070 */
[----:B------:R-:W-:Y:S01]  /*25c0*/  @!P2 IMAD.IADD R28, R28, 0x1, -R50 ;  /* 0x000000011c1ca824 */ /* 0x000fe200078e0a32 */
[----:B------:R-:W-:Y:S01]  /*25d0*/  ISETP.GE.AND P2, PT, R61, RZ, PT ;  /* 0x000000ff3d00720c */ /* 0x000fe20003f46270 */
[C---:B------:R-:W-:Y:S01]  /*25e0*/  IMAD R52, R4.reuse, R55, R52 ;  /* 0x0000003704347224 */ /* 0x040fe200078e0234 */
[----:B------:R-:W-:Y:S01]  /*25f0*/  ISETP.GT.U32.AND P3, PT, R4, R30, PT ;  /* 0x0000001e0400720c */ /* 0x000fe20003f64070 */
[----:B------:R-:W-:Y:S01]  /*2600*/  IMAD.MOV R54, RZ, RZ, -R54 ;  /* 0x000000ffff367224 */ /* 0x000fe200078e0a36 */
[----:B------:R-:W-:Y:S01]  /*2610*/  ISETP.GT.U32.AND P1, PT, R50, R28, PT ;  /* 0x0000001c3200720c */ /* 0x000fe20003f24070 */
[----:B------:R-:W-:Y:S01]  /*2620*/  IMAD.HI.U32 R57, R0, R5, RZ ;  /* 0x0000000500397227 */ /* 0x000fe200078e00ff */
[----:B------:R-:W-:-:S02]  /*2630*/  ISETP.GT.U32.AND P4, PT, R4, R52, PT ;  /* 0x000000340400720c */ /* 0x000fc40003f84070 */
[----:B------:R-:W-:Y:S01]  /*2640*/  IABS R31, R8 ;  /* 0x00000008001f7213 */ /* 0x000fe20000000000 */
[----:B------:R-:W-:Y:S01]  /*2650*/  IMAD R6, R4, R54, R6 ;  /* 0x0000003604067224 */ /* 0x000fe200078e0206 */
[----:B------:R-:W-:Y:S01]  /*2660*/  LOP3.LUT R54, RZ, R2, RZ, 0x33, !PT ;  /* 0x00000002ff367212 */ /* 0x000fe200078e33ff */
[--C-:B------:R-:W-:Y:S01]  /*2670*/  @!P6 IMAD.IADD R29, R29, 0x1, -R50.reuse ;  /* 0x000000011d1de824 */ /* 0x100fe200078e0a32 */
[----:B------:R-:W-:Y:S01]  /*2680*/  ISETP.GE.AND P6, PT, R60, RZ, PT ;  /* 0x000000ff3c00720c */ /* 0x000fe20003fc6270 */
[----:B------:R-:W-:Y:S01]  /*2690*/  IMAD.HI.U32 R56, R0, R31, RZ ;  /* 0x0000001f00387227 */ /* 0x000fe200078e00ff */
[----:B------:R-:W-:Y:S02]  /*26a0*/  IABS R61, R25 ;  /* 0x00000019003d7213 */ /* 0x000fe40000000000 */
[----:B------:R-:W-:Y:S01]  /*26b0*/  IABS R60, R26 ;  /* 0x0000001a003c7213 */ /* 0x000fe20000000000 */
[----:B------:R-:W-:Y:S01]  /*26c0*/  @!P1 IMAD.IADD R28, R28, 0x1, -R50 ;  /* 0x000000011c1c9824 */ /* 0x000fe200078e0a32 */
[----:B------:R-:W-:Y:S01]  /*26d0*/  ISETP.NE.AND P1, PT, R2, RZ, PT ;  /* 0x000000ff0200720c */ /* 0x000fe20003f25270 */
[--C-:B------:R-:W-:Y:S01]  /*26e0*/  @!P3 IMAD.IADD R30, R30, 0x1, -R4.reuse ;  /* 0x000000011e1eb824 */ /* 0x100fe200078e0a04 */
[----:B------:R-:W-:Y:S01]  /*26f0*/  IABS R50, R10 ;  /* 0x0000000a00327213 */ /* 0x000fe20000000000 */
[----:B------:R-:W-:Y:S01]  /*2700*/  @!P4 IMAD.IADD R52, R52, 0x1, -R4 ;  /* 0x000000013434c824 */ /* 0x000fe200078e0a04 */
[----:B------:R-:W-:Y:S01]  /*2710*/  ISETP.GE.AND P4, PT, R59, RZ, PT ;  /* 0x000000ff3b00720c */ /* 0x000fe20003f86270 */
[----:B------:R-:W-:Y:S01]  /*2720*/  @!P2 IMAD.MOV R29, RZ, RZ, -R29 ;  /* 0x000000ffff1da224 */ /* 0x000fe200078e0a1d */
[C---:B------:R-:W-:Y:S01]  /*2730*/  ISETP.GT.U32.AND P3, PT, R4.reuse, R30, PT ;  /* 0x0000001e0400720c */ /* 0x040fe20003f64070 */
[----:B------:R-:W-:Y:S01]  /*2740*/  @!P6 IMAD.MOV R28, RZ, RZ, -R28 ;  /* 0x000000ffff1ce224 */ /* 0x000fe200078e0a1c */
[----:B------:R-:W-:Y:S01]  /*2750*/  ISETP.GT.U32.AND P6, PT, R4, R52, PT ;  /* 0x000000340400720c */ /* 0x000fe20003fc4070 */
[----:B------:R-:W-:Y:S01]  /*2760*/  IMAD.HI.U32 R53, R0, R51, RZ ;  /* 0x0000003300357227 */ /* 0x000fe200078e00ff */
[----:B------:R-:W-:-:S02]  /*2770*/  SEL R29, R54, R29, !P1 ;  /* 0x0000001d361d7207 */ /* 0x000fc40004800000 */
[----:B------:R-:W-:Y:S01]  /*2780*/  SEL R28, R54, R28, !P1 ;  /* 0x0000001c361c7207 */ /* 0x000fe20004800000 */
[----:B------:R-:W-:Y:S01]  /*2790*/  IMAD.MOV R57, RZ, RZ, -R57 ;  /* 0x000000ffff397224 */ /* 0x000fe200078e0a39 */
[C---:B------:R-:W-:Y:S01]  /*27a0*/  ISETP.GT.U32.AND P1, PT, R4.reuse, R6, PT ;  /* 0x000000060400720c */ /* 0x040fe20003f24070 */
[----:B------:R-:W-:Y:S01]  /*27b0*/  IMAD.MOV R56, RZ, RZ, -R56 ;  /* 0x000000ffff387224 */ /* 0x000fe200078e0a38 */
[----:B------:R0:W-:Y:S01]  /*27c0*/  STL [R1+0x1f4], R29 ;  /* 0x0001f41d01007387 */ /* 0x0001e20000100800 */
[----:B------:R-:W-:Y:S01]  /*27d0*/  IMAD.MOV R53, RZ, RZ, -R53 ;  /* 0x000000ffff357224 */ /* 0x000fe200078e0a35 */
[----:B------:R-:W-:Y:S01]  /*27e0*/  IABS R2, R12 ;  /* 0x0000000c00027213 */ /* 0x000fe20000000000 */
[C---:B------:R-:W-:Y:S01]  /*27f0*/  IMAD R5, R4.reuse, R57, R5 ;  /* 0x0000003904057224 */ /* 0x040fe200078e0205 */
[----:B------:R2:W-:Y:S01]  /*2800*/  STL [R1+0x1f0], R28 ;  /* 0x0001f01c01007387 */ /* 0x0005e20000100800 */
[C---:B------:R-:W-:Y:S02]  /*2810*/  IMAD R31, R4.reuse, R56, R31 ;  /* 0x00000038041f7224 */ /* 0x040fe400078e021f */
[C---:B------:R-:W-:Y:S01]  /*2820*/  IMAD R51, R4.reuse, R53, R51 ;  /* 0x0000003504337224 */ /* 0x040fe200078e0233 */
[----:B------:R-:W-:Y:S01]  /*2830*/  ISETP.GT.U32.AND P2, PT, R4, R5, PT ;  /* 0x000000050400720c */ /* 0x000fe20003f44070 */
[--C-:B------:R-:W-:Y:S01]  /*2840*/  @!P3 IMAD.IADD R30, R30, 0x1, -R4.reuse ;  /* 0x000000011e1eb824 */ /* 0x100fe200078e0a04 */
[----:B------:R-:W-:Y:S01]  /*2850*/  ISETP.GT.U32.AND P3, PT, R4, R31, PT ;  /* 0x0000001f0400720c */ /* 0x000fe20003f64070 */
[----:B------:R-:W-:Y:S01]  /*2860*/  @!P6 IMAD.IADD R52, R52, 0x1, -R4 ;  /* 0x000000013434e824 */ /* 0x000fe200078e0a04 */
[----:B------:R-:W-:Y:S01]  /*2870*/  ISETP.GT.U32.AND P6, PT, R4, R51, PT ;  /* 0x000000330400720c */ /* 0x000fe20003fc4070 */
[----:B------:R-:W-:Y:S01]  /*2880*/  IMAD.HI.U32 R54, R0, R50, RZ ;  /* 0x0000003200367227 */ /* 0x000fe200078e00ff */
[----:B------:R-:W-:-:S03]  /*2890*/  IABS R53, R11 ;  /* 0x0000000b00357213 */ /* 0x000fc60000000000 */
[----:B------:R-:W-:Y:S02]  /*28a0*/  IMAD.MOV R54, RZ, RZ, -R54 ;  /* 0x000000ffff367224 */ /* 0x000fe400078e0a36 */
[----:B------:R-:W-:Y:S01]  /*28b0*/  @!P1 IMAD.IADD R6, R6, 0x1, -R4 ;  /* 0x0000000106069824 */ /* 0x000fe200078e0a04 */
[----:B------:R-:W-:Y:S01]  /*28c0*/  ISETP.GE.AND P1, PT, R7, RZ, PT ;  /* 0x000000ff0700720c */ /* 0x000fe20003f26270 */
[----:B------:R-:W-:Y:S02]  /*28d0*/  IMAD.MOV.U32 R55, RZ, RZ, R30 ;  /* 0x000000ffff377224 */ /* 0x000fe400078e001e */
[C---:B------:R-:W-:Y:S02]  /*28e0*/  IMAD R50, R4.reuse, R54, R50 ;  /* 0x0000003604327224 */ /* 0x040fe400078e0232 */
[----:B------:R-:W-:Y:S01]  /*28f0*/  @!P2 IMAD.IADD R5, R5, 0x1, -R4 ;  /* 0x000000010505a824 */ /* 0x000fe200078e0a04 */
[----:B------:R-:W-:Y:S01]  /*2900*/  ISETP.GT.U32.AND P2, PT, R4, R6, PT ;  /* 0x000000060400720c */ /* 0x000fe20003f44070 */
[----:B------:R-:W-:-:S02]  /*2910*/  IMAD.MOV.U32 R30, RZ, RZ, R52 ;  /* 0x000000ffff1e7224 */ /* 0x000fc400078e0034 */
[----:B0-----:R-:W-:-:S04]  /*2920*/  IMAD.HI.U32 R29, R0, R53, RZ ;  /* 0x00000035001d7227 */ /* 0x001fc800078e00ff */
[--C-:B------:R-:W-:Y:S01]  /*2930*/  @!P3 IMAD.IADD R31, R31, 0x1, -R4.reuse ;  /* 0x000000011f1fb824 */ /* 0x100fe200078e0a04 */
[C---:B------:R-:W-:Y:S01]  /*2940*/  ISETP.GT.U32.AND P3, PT, R4.reuse, R5, PT ;  /* 0x000000050400720c */ /* 0x040fe20003f64070 */
[----:B------:R-:W-:Y:S02]  /*2950*/  @!P6 IMAD.IADD R51, R51, 0x1, -R4 ;  /* 0x000000013333e824 */ /* 0x000fe400078e0a04 */
[----:B------:R-:W-:Y:S01]  /*2960*/  @!P0 IMAD.MOV R30, RZ, RZ, -R30 ;  /* 0x000000ffff1e8224 */ /* 0x000fe200078e0a1e */
[C---:B------:R-:W-:Y:S01]  /*2970*/  ISETP.GT.U32.AND P0, PT, R4.reuse, R50, PT ;  /* 0x000000320400720c */ /* 0x040fe20003f04070 */
[----:B------:R-:W-:Y:S01]  /*2980*/  IMAD.MOV R29, RZ, RZ, -R29 ;  /* 0x000000ffff1d7224 */ /* 0x000fe200078e0a1d */
[C---:B------:R-:W-:Y:S01]  /*2990*/  ISETP.GT.U32.AND P6, PT, R4.reuse, R31, PT ;  /* 0x0000001f0400720c */ /* 0x040fe20003fc4070 */
[----:B------:R-:W-:Y:S01]  /*29a0*/  @!P4 IMAD.MOV R55, RZ, RZ, -R55 ;  /* 0x000000ffff37c224 */ /* 0x000fe200078e0a37 */
[----:B------:R-:W-:Y:S01]  /*29b0*/  ISETP.GT.U32.AND P4, PT, R4, R51, PT ;  /* 0x000000330400720c */ /* 0x000fe20003f84070 */
[----:B--2---:R-:W-:-:S03]  /*29c0*/  IMAD.HI.U32 R28, R0, R2, RZ ;  /* 0x00000002001c7227 */ /* 0x004fc600078e00ff */
[----:B------:R-:W-:Y:S01]  /*29d0*/  STL [R1+0xec], R55 ;  /* 0x0000ec3701007387 */ /* 0x000fe20000100800 */
[----:B------:R-:W-:Y:S01]  /*29e0*/  IMAD R7, R4, R29, R53 ;  /* 0x0000001d04077224 */ /* 0x000fe200078e0235 */
[----:B------:R-:W-:Y:S01]  /*29f0*/  IABS R29, R13 ;  /* 0x0000000d001d7213 */ /* 0x000fe20000000000 */
[----:B------:R-:W-:Y:S01]  /*2a00*/  IMAD.MOV R28, RZ, RZ, -R28 ;  /* 0x000000ffff1c7224 */ /* 0x000fe200078e0a1c */
[----:B------:R0:W-:Y:S01]  /*2a10*/  STL [R1+0xf0], R30 ;  /* 0x0000f01e01007387 */ /* 0x0001e20000100800 */
[----:B------:R-:W-:Y:S01]  /*2a20*/  @!P2 IMAD.IADD R6, R6, 0x1, -R4 ;  /* 0x000000010606a824 */ /* 0x000fe200078e0a04 */
[C---:B------:R-:W-:Y:S01]  /*2a30*/  ISETP.GT.U32.AND P2, PT, R4.reuse, R7, PT ;  /* 0x000000070400720c */ /* 0x040fe20003f44070 */
[----:B------:R-:W-:Y:S01]  /*2a40*/  IMAD R2, R4, R28, R2 ;  /* 0x0000001c04027224 */ /* 0x000fe200078e0202 */
[----:B------:R-:W-:Y:S01]  /*2a50*/  IABS R28, R14 ;  /* 0x0000000e001c7213 */ /* 0x000fe20000000000 */
[--C-:B------:R-:W-:Y:S01]  /*2a60*/  @!P3 IMAD.IADD R5, R5, 0x1, -R4.reuse ;  /* 0x000000010505b824 */ /* 0x100fe200078e0a04 */
[----:B------:R-:W-:Y:S01]  /*2a70*/  ISETP.GE.AND P3, PT, R8, RZ, PT ;  /* 0x000000ff0800720c */ /* 0x000fe20003f66270 */
[----:B------:R-:W-:Y:S01]  /*2a80*/  @!P0 IMAD.IADD R50, R50, 0x1, -R4 ;  /* 0x0000000132328824 */ /* 0x000fe200078e0a04 */
[----:B------:R-:W-:Y:S01]  /*2a90*/  ISETP.GE.AND P0, PT, R10, RZ, PT ;  /* 0x000000ff0a00720c */ /* 0x000fe20003f06270 */
[----:B------:R-:W-:-:S02]  /*2aa0*/  IMAD.MOV.U32 R52, RZ, RZ, R6 ;  /* 0x000000ffff347224 */ /* 0x000fc400078e0006 */
[----:B------:R-:W-:-:S04]  /*2ab0*/  IMAD.HI.U32 R8, R0, R29, RZ ;  /* 0x0000001d00087227 */ /* 0x000fc800078e00ff */
[----:B------:R-:W-:Y:S01]  /*2ac0*/  @!P4 IMAD.IADD R51, R51, 0x1, -R4 ;  /* 0x000000013333c824 */ /* 0x000fe200078e0a04 */
[----:B------:R-:W-:Y:S01]  /*2ad0*/  ISETP.GE.AND P4, PT, R9, RZ, PT ;  /* 0x000000ff0900720c */ /* 0x000fe20003f86270 */
[----:B------:R-:W-:Y:S01]  /*2ae0*/  @!P5 IMAD.MOV R52, RZ, RZ, -R52 ;  /* 0x000000ffff34d224 */ /* 0x000fe200078e0a34 */
[C---:B------:R-:W-:Y:S01]  /*2af0*/  ISETP.GT.U32.AND P5, PT, R4.reuse, R50, PT ;  /* 0x000000320400720c */ /* 0x040fe20003fa4070 */
[----:B------:R-:W-:Y:S01]  /*2b00*/  @!P6 IMAD.IADD R31, R31, 0x1, -R4 ;  /* 0x000000011f1fe824 */ /* 0x000fe200078e0a04 */
[----:B------:R-:W-:Y:S01]  /*2b10*/  ISETP.GT.U32.AND P6, PT, R4, R2, PT ;  /* 0x000000020400720c */ /* 0x000fe20003fc4070 */
[----:B------:R-:W-:Y:S01]  /*2b20*/  IMAD.MOV R8, RZ, RZ, -R8 ;  /* 0x000000ffff087224 */ /* 0x000fe200078e0a08 */
[----:B------:R-:W-:Y:S01]  /*2b30*/  STL [R1+0xc4], R52 ;  /* 0x0000c43401007387 */ /* 0x000fe20000100800 */
[----:B------:R-:W-:-:S04]  /*2b40*/  IMAD.HI.U32 R9, R0, R28, RZ ;  /* 0x0000001c00097227 */ /* 0x000fc800078e00ff */
[----:B------:R-:W-:Y:S01]  /*2b50*/  @!P2 IMAD.IADD R7, R7, 0x1, -R4 ;  /* 0x000000010707a824 */ /* 0x000fe200078e0a04 */
[----:B------:R-:W-:Y:S01]  /*2b60*/  ISETP.GE.AND P2, PT, R11, RZ, PT ;  /* 0x000000ff0b00720c */ /* 0x000fe20003f46270 */
[C---:B------:R-:W-:Y:S01]  /*2b70*/  IMAD R8, R4.reuse, R8, R29 ;  /* 0x0000000804087224 */ /* 0x040fe200078e021d */
[----:B------:R-:W-:Y:S01]  /*2b80*/  IABS R11, R17 ;  /* 0x00000011000b7213 */ /* 0x000fe20000000000 */
[----:B------:R-:W-:Y:S02]  /*2b90*/  IMAD.MOV R9, RZ, RZ, -R9 ;  /* 0x000000ffff097224 */ /* 0x000fe400078e0a09 */
[----:B0-----:R-:W-:Y:S01]  /*2ba0*/  IMAD.MOV.U32 R30, RZ, RZ, R5 ;  /* 0x000000ffff1e7224 */ /* 0x001fe200078e0005 */
[----:B------:R-:W-:Y:S01]  /*2bb0*/  IABS R5, R15 ;  /* 0x0000000f00057213 */ /* 0x000fe20000000000 */
[----:B------:R-:W-:Y:S02]  /*2bc0*/  IMAD.MOV.U32 R10, RZ, RZ, R31 ;  /* 0x000000ffff0a7224 */ /* 0x000fe400078e001f */
[----:B------:R-:W-:Y:S01]  /*2bd0*/  @!P1 IMAD.MOV R30, RZ, RZ, -R30 ;  /* 0x000000ffff1e9224 */ /* 0x000fe200078e0a1e */
[----:B------:R-:W-:Y:S01]  /*2be0*/  ISETP.GT.U32.AND P1, PT, R4, R7, PT ;  /* 0x000000070400720c */ /* 0x000fe20003f24070 */
[----:B------:R-:W-:-:S02]  /*2bf0*/  IMAD.MOV.U32 R6, RZ, RZ, R51 ;  /* 0x000000ffff067224 */ /* 0x000fc400078e0033 */
[----:B------:R-:W-:Y:S01]  /*2c00*/  @!P3 IMAD.MOV R10, RZ, RZ, -R10 ;  /* 0x000000ffff0ab224 */ /* 0x000fe200078e0a0a */
[C---:B------:R-:W-:Y:S01]  /*2c10*/  ISETP.GT.U32.AND P3, PT, R4.reuse, R8, PT ;  /* 0x000000080400720c */ /* 0x040fe20003f64070 */
[----:B------:R-:W-:Y:S01]  /*2c20*/  IMAD R28, R4, R9, R28 ;  /* 0x00000009041c7224 */ /* 0x000fe200078e021c */
[----:B------:R-:W-:Y:S01]  /*2c30*/  STL [R1+0xb4], R30 ;  /* 0x0000b41e01007387 */ /* 0x000fe20000100800 */
[----:B------:R-:W-:Y:S01]  /*2c40*/  @!P4 IMAD.MOV R6, RZ, RZ, -R6 ;  /* 0x000000ffff06c224 */ /* 0x000fe200078e0a06 */
[----:B------:R-:W-:Y:S01]  /*2c50*/  ISETP.GE.AND P4, PT, R12, RZ, PT ;  /* 0x000000ff0c00720c */ /* 0x000fe20003f86270 */
[--C-:B------:R-:W-:Y:S01]  /*2c60*/  @!P5 IMAD.IADD R50, R50, 0x1, -R4.reuse ;  /* 0x000000013232d824 */ /* 0x100fe200078e0a04 */
[----:B------:R-:W-:Y:S01]  /*2c70*/  ISETP.GT.U32.AND P5, PT, R4, R28, PT ;  /* 0x0000001c0400720c */ /* 0x000fe20003fa4070 */
[----:B------:R0:W-:Y:S01]  /*2c80*/  STL [R1+0x9c], R10 ;  /* 0x00009c0a01007387 */ /* 0x0001e20000100800 */
[--C-:B------:R-:W-:Y:S01]  /*2c90*/  @!P6 IMAD.IADD R2, R2, 0x1, -R4.reuse ;  /* 0x000000010202e824 */ /* 0x100fe200078e0a04 */
[----:B------:R-:W-:Y:S01]  /*2ca0*/  IABS R9, R16 ;  /* 0x0000001000097213 */ /* 0x000fe20000000000 */
[--C-:B------:R-:W-:Y:S01]  /*2cb0*/  @!P1 IMAD.IADD R7, R7, 0x1, -R4.reuse ;  /* 0x0000000107079824 */ /* 0x100fe200078e0a04 */
[----:B------:R2:W-:Y:S01]  /*2cc0*/  STL [R1+0x94], R6 ;  /* 0x0000940601007387 */ /* 0x0005e20000100800 */
[----:B------:R-:W-:Y:S01]  /*2cd0*/  ISETP.GE.AND P1, PT, R13, RZ, PT ;  /* 0x000000ff0d00720c */ /* 0x000fe20003f26270 */
[----:B------:R-:W-:Y:S01]  /*2ce0*/  @!P3 IMAD.IADD R8, R8, 0x1, -R4 ;  /* 0x000000010808b824 */ /* 0x000fe200078e0a04 */
[----:B------:R-:W-:-:S02]  /*2cf0*/  ISETP.GT.U32.AND P6, PT, R4, R2, PT ;  /* 0x000000020400720c */ /* 0x000fc40003fc4070 */
[----:B------:R-:W-:Y:S01]  /*2d00*/  ISETP.GE.AND P3, PT, R15, RZ, PT ;  /* 0x000000ff0f00720c */ /* 0x000fe20003f66270 */
[----:B0-----:R-:W-:Y:S02]  /*2d10*/  IMAD.MOV.U32 R10, RZ, RZ, R50 ;  /* 0x000000ffff0a7224 */ /* 0x001fe400078e0032 */
[----:B------:R-:W-:Y:S01]  /*2d20*/  @!P5 IMAD.IADD R28, R28, 0x1, -R4 ;  /* 0x000000011c1cd824 */ /* 0x000fe200078e0a04 */
[----:B------:R-:W-:Y:S01]  /*2d30*/  ISETP.GT.U32.AND P5, PT, R4, R8, PT ;  /* 0x000000080400720c */ /* 0x000fe20003fa4070 */
[----:B--2---:R-:W-:-:S04]  /*2d40*/  IMAD.HI.U32 R6, R0, R5, RZ ;  /* 0x0000000500067227 */ /* 0x004fc800078e00ff */
[----:B------:R-:W-:Y:S01]  /*2d50*/  @!P0 IMAD.MOV R10, RZ, RZ, -R10 ;  /* 0x000000ffff0a8224 */ /* 0x000fe200078e0a0a */
[----:B------:R-:W-:Y:S01]  /*2d60*/  ISETP.GT.U32.AND P0, PT, R4, R28, PT ;  /* 0x0000001c0400720c */ /* 0x000fe20003f04070 */
[----:B------:R-:W-:Y:S02]  /*2d70*/  IMAD.MOV R6, RZ, RZ, -R6 ;  /* 0x000000ffff067224 */ /* 0x000fe400078e0a06 */
[--C-:B------:R-:W-:Y:S01]  /*2d80*/  @!P6 IMAD.IADD R2, R2, 0x1, -R4.reuse ;  /* 0x000000010202e824 */ /* 0x100fe200078e0a04 */
[----:B------:R0:W-:Y:S01]  /*2d90*/  STL [R1+0x90], R10 ;  /* 0x0000900a01007387 */ /* 0x0001e20000100800 */
[----:B------:R-:W-:Y:S01]  /*2da0*/  IMAD R6, R4, R6, R5 ;  /* 0x0000000604067224 */ /* 0x000fe200078e0205 */
[----:B------:R-:W-:Y:S01]  /*2db0*/  ISETP.GE.AND P6, PT, R14, RZ, PT ;  /* 0x000000ff0e00720c */ /* 0x000fe20003fc6270 */
[----:B------:R-:W-:Y:S01]  /*2dc0*/  @!P5 IMAD.IADD R8, R8, 0x1, -R4 ;  /* 0x000000010808d824 */ /* 0x000fe200078e0a04 */
[----:B------:R-:W-:Y:S01]  /*2dd0*/  ISETP.GE.AND P5, PT, R17, RZ, PT ;  /* 0x000000ff1100720c */ /* 0x000fe20003fa6270 */
[----:B------:R-:W-:-:S04]  /*2de0*/  IMAD.HI.U32 R5, R0, R9, RZ ;  /* 0x0000000900057227 */ /* 0x000fc800078e00ff */
[----:B------:R-:W-:Y:S01]  /*2df0*/  @!P4 IMAD.MOV R2, RZ, RZ, -R2 ;  /* 0x000000ffff02c224 */ /* 0x000fe200078e0a02 */
[----:B------:R-:W-:Y:S01]  /*2e00*/  ISETP.GE.AND P4, PT, R16, RZ, PT ;  /* 0x000000ff1000720c */ /* 0x000fe20003f86270 */
[----:B0-----:R-:W-:Y:S02]  /*2e10*/  IMAD.MOV.U32 R10, RZ, RZ, R7 ;  /* 0x000000ffff0a7224 */ /* 0x001fe400078e0007 */
[----:B------:R-:W-:-:S04]  /*2e20*/  IMAD.HI.U32 R7, R0, R11, RZ ;  /* 0x0000000b00077227 */ /* 0x000fc800078e00ff */
[----:B------:R-:W-:Y:S01]  /*2e30*/  @!P2 IMAD.MOV R10, RZ, RZ, -R10 ;  /* 0x000000ffff0aa224 */ /* 0x000fe200078e0a0a */
[----:B------:R-:W-:Y:S01]  /*2e40*/  ISETP.GT.U32.AND P2, PT, R4, R6, PT ;  /* 0x000000060400720c */ /* 0x000fe20003f44070 */
[----:B------:R-:W-:Y:S02]  /*2e50*/  IMAD.MOV R5, RZ, RZ, -R5 ;  /* 0x000000ffff057224 */ /* 0x000fe400078e0a05 */
[----:B------:R-:W-:Y:S01]  /*2e60*/  @!P0 IMAD.IADD R28, R28, 0x1, -R4 ;  /* 0x000000011c1c8824 */ /* 0x000fe200078e0a04 */
[----:B------:R0:W-:Y:S01]  /*2e70*/  STL [R1+0x8c], R10 ;  /* 0x00008c0a01007387 */ /* 0x0001e20000100800 */
[----:B------:R-:W-:Y:S01]  /*2e80*/  IMAD.MOV R7, RZ, RZ, -R7 ;  /* 0x000000ffff077224 */ /* 0x000fe200078e0a07 */
[----:B------:R-:W-:Y:S01]  /*2e90*/  ISETP.GE.AND P0, PT, R18, RZ, PT ;  /* 0x000000ff1200720c */ /* 0x000fe20003f06270 */
[----:B------:R-:W-:Y:S01]  /*2ea0*/  IMAD.MOV.U32 R14, RZ, RZ, R28 ;  /* 0x000000ffff0e7224 */ /* 0x000fe200078e001c */
[----:B------:R2:W-:Y:S01]  /*2eb0*/  STL [R1+0x88], R2 ;  /* 0x0000880201007387 */ /* 0x0005e20000100800 */
[----:B------:R-:W-:Y:S01]  /*2ec0*/  IMAD R11, R4, R7, R11 ;  /* 0x00000007040b7224 */ /* 0x000fe200078e020b */
[----:B------:R-:W-:Y:S01]  /*2ed0*/  IABS R7, R21 ;  /* 0x0000001500077213 */ /* 0x000fe20000000000 */
[----:B------:R-:W-:-:S02]  /*2ee0*/  @!P6 IMAD.MOV R14, RZ, RZ, -R14 ;  /* 0x000000ffff0ee224 */ /* 0x000fc400078e0a0e */
[----:B------:R-:W-:Y:S01]  /*2ef0*/  @!P2 IMAD.IADD R6, R6, 0x1, -R4 ;  /* 0x000000010606a824 */ /* 0x000fe200078e0a04 */
[----:B------:R-:W-:Y:S01]  /*2f00*/  ISETP.GE.AND P2, PT, R19, RZ, PT ;  /* 0x000000ff1300720c */ /* 0x000fe20003f46270 */
[----:B0-----:R-:W-:Y:S01]  /*2f10*/  IMAD.MOV.U32 R10, RZ, RZ, R8 ;  /* 0x000000ffff0a7224 */ /* 0x001fe200078e0008 */
[----:B------:R-:W-:Y:S01]  /*2f20*/  IABS R8, R18 ;  /* 0x0000001200087213 */ /* 0x000fe20000000000 */
[C---:B--2---:R-:W-:Y:S01]  /*2f30*/  IMAD R2, R4.reuse, R5, R9 ;  /* 0x0000000504027224 */ /* 0x044fe200078e0209 */
[----:B------:R-:W-:Y:S01]  /*2f40*/  IABS R9, R20 ;  /* 0x0000001400097213 */ /* 0x000fe20000000000 */
[----:B------:R-:W-:Y:S01]  /*2f50*/  @!P1 IMAD.MOV R10, RZ, RZ, -R10 ;  /* 0x000000ffff0a9224 */ /* 0x000fe200078e0a0a */
[----:B------:R-:W-:Y:S01]  /*2f60*/  ISETP.GT.U32.AND P1, PT, R4, R6, PT ;  /* 0x000000060400720c */ /* 0x000fe20003f24070 */
[----:B------:R-:W-:Y:S01]  /*2f70*/  IMAD.HI.U32 R13, R0, R8, RZ ;  /* 0x00000008000d7227 */ /* 0x000fe200078e00ff */
[----:B------:R-:W-:Y:S02]  /*2f80*/  ISETP.GT.U32.AND P6, PT, R4, R2, PT ;  /* 0x000000020400720c */ /* 0x000fe40003fc4070 */
[----:B------:R0:W-:Y:S01]  /*2f90*/  STL [R1+0x84], R10 ;  /* 0x0000840a01007387 */ /* 0x0001e20000100800 */
[----:B------:R-:W-:Y:S01]  /*2fa0*/  IMAD.MOV R13, RZ, RZ, -R13 ;  /* 0x000000ffff0d7224 */ /* 0x000fe200078e0a0d */
[----:B------:R-:W-:-:S02]  /*2fb0*/  IABS R5, R22 ;  /* 0x0000001600057213 */ /* 0x000fc40000000000 */
[----:B------:R2:W-:Y:S01]  /*2fc0*/  STL [R1+0x40], R14 ;  /* 0x0000400e01007387 */ /* 0x0005e20000100800 */
[----:B------:R-:W-:Y:S02]  /*2fd0*/  IMAD R8, R4, R13, R8 ;  /* 0x0000000d04087224 */ /* 0x000fe400078e0208 */
[----:B------:R-:W-:Y:S01]  /*2fe0*/  IMAD.HI.U32 R13, R0, R7, RZ ;  /* 0x00000007000d7227 */ /* 0x000fe200078e00ff */
[----:B0-----:R-:W-:-:S03]  /*2ff0*/  IABS R10, R19 ;  /* 0x00000013000a7213 */ /* 0x001fc60000000000 */
[--C-:B------:R-:W-:Y:S01]  /*3000*/  @!P1 IMAD.IADD R6, R6, 0x1, -R4.reuse ;  /* 0x0000000106069824 */ /* 0x100fe200078e0a04 */
[----:B------:R-:W-:Y:S01]  /*3010*/  ISETP.GT.U32.AND P1, PT, R4, R11, PT ;  /* 0x0000000b0400720c */ /* 0x000fe20003f24070 */
[----:B------:R-:W-:Y:S01]  /*3020*/  @!P6 IMAD.IADD R2, R2, 0x1, -R4 ;  /* 0x000000010202e824 */ /* 0x000fe200078e0a04 */
[----:B------:R-:W-:Y:S01]  /*3030*/  ISETP.GT.U32.AND P6, PT, R4, R8, PT ;  /* 0x000000080400720c */ /* 0x000fe20003fc4070 */
[----:B------:R-:W-:-:S04]  /*3040*/  IMAD.HI.U32 R12, R0, R10, RZ ;  /* 0x0000000a000c7227 */ /* 0x000fc800078e00ff */
[----:B------:R-:W-:Y:S02]  /*3050*/  IMAD.MOV.U32 R15, RZ, RZ, R6 ;  /* 0x000000ffff0f7224 */ /* 0x000fe400078e0006 */
[----:B------:R-:W-:Y:S02]  /*3060*/  IMAD.MOV R12, RZ, RZ, -R12 ;  /* 0x000000ffff0c7224 */ /* 0x000fe400078e0a0c */
[----:B--2---:R-:W-:-:S04]  /*3070*/  IMAD.HI.U32 R14, R0, R9, RZ ;  /* 0x00000009000e7227 */ /* 0x004fc800078e00ff */
[----:B------:R-:W-:Y:S01]  /*3080*/  @!P1 IMAD.IADD R11, R11, 0x1, -R4 ;  /* 0x000000010b0b9824 */ /* 0x000fe200078e0a04 */
[C---:B------:R-:W-:Y:S01]  /*3090*/  ISETP.GT.U32.AND P1, PT, R4.reuse, R2, PT ;  /* 0x000000020400720c */ /* 0x040fe20003f24070 */
[----:B------:R-:W-:Y:S02]  /*30a0*/  @!P3 IMAD.MOV R15, RZ, RZ, -R15 ;  /* 0x000000ffff0fb224 */ /* 0x000fe400078e0a0f */
[C---:B------:R-:W-:Y:S01]  /*30b0*/  IMAD R10, R4.reuse, R12, R10 ;  /* 0x0000000c040a7224 */ /* 0x040fe200078e020a */
[----:B------:R-:W-:Y:S01]  /*30c0*/  ISETP.GT.U32.AND P3, PT, R4, R11, PT ;  /* 0x0000000b0400720c */ /* 0x000fe20003f64070 */
[----:B------:R-:W-:Y:S01]  /*30d0*/  IMAD.MOV R14, RZ, RZ, -R14 ;  /* 0x000000ffff0e7224 */ /* 0x000fe200078e0a0e */
[----:B------:R0:W-:Y:S01]  /*30e0*/  STL [R1+0x3c], R15 ;  /* 0x00003c0f01007387 */ /* 0x0001e20000100800 */
[----:B------:R-:W-:Y:S02]  /*30f0*/  IMAD.MOV R13, RZ, RZ, -R13 ;  /* 0x000000ffff0d7224 */ /* 0x000fe400078e0a0d */
[----:B------:R-:W-:-:S02]  /*3100*/  @!P6 IMAD.IADD R8, R8, 0x1, -R4 ;  /* 0x000000010808e824 */ /* 0x000fc400078e0a04 */
[----:B------:R-:W-:Y:S02]  /*3110*/  IMAD R9, R4, R14, R9 ;  /* 0x0000000e04097224 */ /* 0x000fe400078e0209 */
[----:B------:R-:W-:Y:S01]  /*3120*/  @!P1 IMAD.IADD R2, R2, 0x1, -R4 ;  /* 0x0000000102029824 */ /* 0x000fe200078e0a04 */
[C---:B------:R-:W-:Y:S01]  /*3130*/  ISETP.GT.U32.AND P6, PT, R4.reuse, R8, PT ;  /* 0x000000080400720c */ /* 0x040fe20003fc4070 */
[C---:B------:R-:W-:Y:S01]  /*3140*/  IMAD R7, R4.reuse, R13, R7 ;  /* 0x0000000d04077224 */ /* 0x040fe200078e0207 */
[----:B------:R-:W-:Y:S01]  /*3150*/  IABS R13, R23 ;  /* 0x00000017000d7213 */ /* 0x000fe20000000000 */
[----:B0-----:R-:W-:Y:S01]  /*3160*/  IMAD.MOV.U32 R15, RZ, RZ, R2 ;  /* 0x000000ffff0f7224 */ /* 0x001fe200078e0002 */
[----:B------:R-:W-:Y:S01]  /*3170*/  ISETP.GT.U32.AND P1, PT, R4, R10, PT ;  /* 0x0000000a0400720c */ /* 0x000fe20003f24070 */
[----:B------:R-:W-:-:S04]  /*3180*/  IMAD.HI.U32 R12, R0, R5, RZ ;  /* 0x00000005000c7227 */ /* 0x000fc800078e00ff */
[----:B------:R-:W-:Y:S01]  /*3190*/  @!P4 IMAD.MOV R15, RZ, RZ, -R15 ;  /* 0x000000ffff0fc224 */ /* 0x000fe200078e0a0f */
[----:B------:R-:W-:Y:S01]  /*31a0*/  ISETP.GT.U32.AND P4, PT, R4, R9, PT ;  /* 0x000000090400720c */ /* 0x000fe20003f84070 */
[----:B------:R-:W-:Y:S02]  /*31b0*/  IMAD.MOV.U32 R6, RZ, RZ, R13 ;  /* 0x000000ffff067224 */ /* 0x000fe400078e000d */
[----:B------:R-:W-:Y:S01]  /*31c0*/  IMAD.MOV R12, RZ, RZ, -R12 ;  /* 0x000000ffff0c7224 */ /* 0x000fe200078e0a0c */
[----:B------:R0:W-:Y:S01]  /*31d0*/  STL [R1+0x28], R15 ;  /* 0x0000280f01007387 */ /* 0x0001e20000100800 */
[----:B------:R-:W-:-:S04]  /*31e0*/  IMAD.HI.U32 R14, R0, R6, RZ ;  /* 0x00000006000e7227 */ /* 0x000fc800078e00ff */
[----:B------:R-:W-:Y:S01]  /*31f0*/  @!P3 IMAD.IADD R11, R11, 0x1, -R4 ;  /* 0x000000010b0bb824 */ /* 0x000fe200078e0a04 */
[C---:B------:R-:W-:Y:S01]  /*3200*/  ISETP.GT.U32.AND P3, PT, R4.reuse, R7, PT ;  /* 0x000000070400720c */ /* 0x040fe20003f64070 */
[----:B------:R-:W-:Y:S01]  /*3210*/  IMAD R5, R4, R12, R5 ;  /* 0x0000000c04057224 */ /* 0x000fe200078e0205 */
[----:B------:R-:W-:Y:S01]  /*3220*/  IABS R12, R24 ;  /* 0x00000018000c7213 */ /* 0x000fe20000000000 */
[----:B------:R-:W-:Y:S02]  /*3230*/  IMAD.MOV R14, RZ, RZ, -R14 ;  /* 0x000000ffff0e7224 */ /* 0x000fe400078e0a0e */
[--C-:B------:R-:W-:Y:S01]  /*3240*/  @!P6 IMAD.IADD R8, R8, 0x1, -R4.reuse ;  /* 0x000000010808e824 */ /* 0x100fe200078e0a04 */
[----:B------:R-:W-:Y:S01]  /*3250*/  ISETP.GT.U32.AND P6, PT, R4, R5, PT ;  /* 0x000000050400720c */ /* 0x000fe20003fc4070 */
[----:B------:R-:W-:Y:S01]  /*3260*/  @!P1 IMAD.IADD R10, R10, 0x1, -R4 ;  /* 0x000000010a0a9824 */ /* 0x000fe200078e0a04 */
[----:B------:R-:W-:Y:S01]  /*3270*/  ISETP.GE.AND P1, PT, R20, RZ, PT ;  /* 0x000000ff1400720c */ /* 0x000fe20003f26270 */
[----:B0-----:R-:W-:-:S02]  /*3280*/  IMAD.MOV.U32 R15, RZ, RZ, R11 ;  /* 0x000000ffff0f7224 */ /* 0x001fc400078e000b */
[C---:B------:R-:W-:Y:S02]  /*3290*/  IMAD R6, R4.reuse, R14, R6 ;  /* 0x0000000e04067224 */ /* 0x040fe400078e0206 */
[----:B------:R-:W-:Y:S01]  /*32a0*/  @!P4 IMAD.IADD R9, R9, 0x1, -R4 ;  /* 0x000000010909c824 */ /* 0x000fe200078e0a04 */
[C---:B------:R-:W-:Y:S01]  /*32b0*/  ISETP.GT.U32.AND P4, PT, R4.reuse, R10, PT ;  /* 0x0000000a0400720c */ /* 0x040fe20003f84070 */
[----:B------:R-:W-:Y:S01]  /*32c0*/  IMAD.MOV.U32 R11, RZ, RZ, R8 ;  /* 0x000000ffff0b7224 */ /* 0x000fe200078e0008 */
[----:B------:R-:W-:Y:S01]  /*32d0*/  IABS R8, R27 ;  /* 0x0000001b00087213 */ /* 0x000fe20000000000 */
[--C-:B------:R-:W-:Y:S01]  /*32e0*/  @!P3 IMAD.IADD R7, R7, 0x1, -R4.reuse ;  /* 0x000000010707b824 */ /* 0x100fe200078e0a04 */
[C---:B------:R-:W-:Y:S01]  /*32f0*/  ISETP.GT.U32.AND P3, PT, R4.reuse, R9, PT ;  /* 0x000000090400720c */ /* 0x040fe20003f64070 */
[----:B------:R-:W-:Y:S01]  /*3300*/  @!P0 IMAD.MOV R11, RZ, RZ, -R11 ;  /* 0x000000ffff0b8224 */ /* 0x000fe200078e0a0b */
[C---:B------:R-:W-:Y:S01]  /*3310*/  ISETP.GT.U32.AND P0, PT, R4.reuse, R6, PT ;  /* 0x000000060400720c */ /* 0x040fe20003f04070 */
[----:B------:R-:W-:Y:S01]  /*3320*/  @!P6 IMAD.IADD R5, R5, 0x1, -R4 ;  /* 0x000000010505e824 */ /* 0x000fe200078e0a04 */
[----:B------:R-:W-:Y:S01]  /*3330*/  ISETP.GT.U32.AND P6, PT, R4, R7, PT ;  /* 0x000000070400720c */ /* 0x000fe20003fc4070 */
[----:B------:R-:W-:-:S02]  /*3340*/  @!P5 IMAD.MOV R15, RZ, RZ, -R15 ;  /* 0x000000ffff0fd224 */ /* 0x000fc400078e0a0f */
[----:B------:R-:W-:Y:S01]  /*3350*/  IMAD.HI.U32 R13, R0, R61, RZ ;  /* 0x0000003d000d7227 */ /* 0x000fe200078e00ff */
[----:B------:R-:W-:Y:S02]  /*3360*/  ISETP.GT.U32.AND P5, PT, R4, R5, PT ;  /* 0x000000050400720c */ /* 0x000fe40003fa4070 */
[----:B------:R-:W-:Y:S01]  /*3370*/  STL [R1+0x1c], R15 ;  /* 0x00001c0f01007387 */ /* 0x000fe20000100800 */
[--C-:B------:R-:W-:Y:S02]  /*3380*/  @!P4 IMAD.IADD R10, R10, 0x1, -R4.reuse ;  /* 0x000000010a0ac824 */ /* 0x100fe400078e0a04 */
[--C-:B------:R-:W-:Y:S01]  /*3390*/  @!P3 IMAD.IADD R9, R9, 0x1, -R4.reuse ;  /* 0x000000010909b824 */ /* 0x100fe200078e0a04 */
[----:B------:R-:W-:Y:S01]  /*33a0*/  ISETP.GE.AND P3, PT, R21, RZ, PT ;  /* 0x000000ff1500720c */ /* 0x000fe20003f66270 */
[----:B------:R-:W-:Y:S01]  /*33b0*/  @!P0 IMAD.IADD R6, R6, 0x1, -R4 ;  /* 0x0000000106068824 */ /* 0x000fe200078e0a04 */
[----:B------:R-:W-:Y:S01]  /*33c0*/  ISETP.GE.AND P0, PT, R23, RZ, PT ;  /* 0x000000ff1700720c */ /* 0x000fe20003f06270 */
[----:B------:R-:W-:Y:S01]  /*33d0*/  IMAD.MOV.U32 R14, RZ, RZ, R10 ;  /* 0x000000ffff0e7224 */ /* 0x000fe200078e000a */
[----:B------:R0:W-:Y:S01]  /*33e0*/  STL [R1+0x18], R11 ;  /* 0x0000180b01007387 */ /* 0x0001e20000100800 */
[----:B------:R-:W-:-:S04]  /*33f0*/  IMAD.HI.U32 R2, R0, R12, RZ ;  /* 0x0000000c00027227 */ /* 0x000fc800078e00ff */
[----:B------:R-:W-:Y:S01]  /*3400*/  @!P2 IMAD.MOV R14, RZ, RZ, -R14 ;  /* 0x000000ffff0ea224 */ /* 0x000fe200078e0a0e */
[C---:B------:R-:W-:Y:S01]  /*3410*/  ISETP.GT.U32.AND P2, PT, R4.reuse, R6, PT ;  /* 0x000000060400720c */ /* 0x040fe20003f44070 */
[----:B------:R-:W-:Y:S02]  /*3420*/  IMAD.MOV R13, RZ, RZ, -R13 ;  /* 0x000000ffff0d7224 */ /* 0x000fe400078e0a0d */
[----:B------:R-:W-:Y:S01]  /*3430*/  @!P6 IMAD.IADD R7, R7, 0x1, -R4 ;  /* 0x000000010707e824 */ /* 0x000fe200078e0a04 */
[----:B------:R-:W-:Y:S01]  /*3440*/  STL [R1+0x14], R14 ;  /* 0x0000140e01007387 */ /* 0x000fe20000100800 */
[----:B------:R-:W-:Y:S02]  /*3450*/  IMAD.MOV R2, RZ, RZ, -R2 ;  /* 0x000000ffff027224 */ /* 0x000fe400078e0a02 */
[----:B------:R-:W-:Y:S02]  /*3460*/  IMAD R61, R4, R13, R61 ;  /* 0x0000000d043d7224 */ /* 0x000fe400078e023d */
[----:B------:R-:W-:Y:S01]  /*3470*/  @!P5 IMAD.IADD R5, R5, 0x1, -R4 ;  /* 0x000000010505d824 */ /* 0x000fe200078e0a04 */
[----:B------:R-:W-:Y:S01]  /*3480*/  ISETP.GE.AND P5, PT, R22, RZ, PT ;  /* 0x000000ff1600720c */ /* 0x000fe20003fa6270 */
[----:B------:R-:W-:Y:S01]  /*3490*/  IMAD.MOV.U32 R13, RZ, RZ, R9 ;  /* 0x000000ffff0d7224 */ /* 0x000fe200078e0009 */
[C---:B------:R-:W-:Y:S01]  /*34a0*/  ISETP.GT.U32.AND P6, PT, R4.reuse, R61, PT ;  /* 0x0000003d0400720c */ /* 0x040fe20003fc4070 */
[----:B------:R-:W-:Y:S01]  /*34b0*/  IMAD.MOV.U32 R9, RZ, RZ, R7 ;  /* 0x000000ffff097224 */ /* 0x000fe200078e0007 */
[----:B------:R-:W-:Y:S01]  /*34c0*/  IABS R7, R32 ;  /* 0x0000002000077213 */ /* 0x000fe20000000000 */
[----:B------:R-:W-:-:S02]  /*34d0*/  IMAD R2, R4, R2, R12 ;  /* 0x0000000204027224 */ /* 0x000fc400078e020c */
[----:B------:R-:W-:Y:S02]  /*34e0*/  @!P1 IMAD.MOV R13, RZ, RZ, -R13 ;  /* 0x000000ffff0d9224 */ /* 0x000fe400078e0a0d */
[----:B------:R-:W-:Y:S01]  /*34f0*/  @!P3 IMAD.MOV R9, RZ, RZ, -R9 ;  /* 0x000000ffff09b224 */ /* 0x000fe200078e0a09 */
[----:B------:R-:W-:Y:S01]  /*3500*/  ISETP.GT.U32.AND P4, PT, R4, R2, PT ;  /* 0x000000020400720c */ /* 0x000fe20003f84070 */
[----:B------:R-:W-:Y:S01]  /*3510*/  @!P2 IMAD.IADD R6, R6, 0x1, -R4 ;  /* 0x000000010606a824 */ /* 0x000fe200078e0a04 */
[----:B------:R-:W-:Y:S01]  /*3520*/  STL [R1+0x10], R13 ;  /* 0x0000100d01007387 */ /* 0x000fe20000100800 */
[----:B------:R-:W-:Y:S01]  /*3530*/  @!P5 IMAD.MOV R5, RZ, RZ, -R5 ;  /* 0x000000ffff05d224 */ /* 0x000fe200078e0a05 */
[----:B------:R-:W-:Y:S01]  /*3540*/  ISETP.GE.AND P5, PT, R25, RZ, PT ;  /* 0x000000ff1900720c */ /* 0x000fe20003fa6270 */
[C---:B0-----:R-:W-:Y:S01]  /*3550*/  IMAD.HI.U32 R11, R0.reuse, R60, RZ ;  /* 0x0000003c000b7227 */ /* 0x041fe200078e00ff */
[----:B------:R0:W-:Y:S03]  /*3560*/  STL [R1+0xc], R9 ;  /* 0x00000c0901007387 */ /* 0x0001e60000100800 */
[----:B------:R-:W-:Y:S01]  /*3570*/  IMAD.MOV R12, RZ, RZ, -R11 ;  /* 0x000000ffff0c7224 */ /* 0x000fe200078e0a0b */
[----:B------:R2:W-:Y:S01]  /*3580*/  STL [R1+0x8], R5 ;  /* 0x0000080501007387 */ /* 0x0005e20000100800 */
[----:B------:R-:W-:-:S04]  /*3590*/  IMAD.HI.U32 R11, R0, R8, RZ ;  /* 0x00000008000b7227 */ /* 0x000fc800078e00ff */
[----:B------:R-:W-:Y:S01]  /*35a0*/  @!P4 IMAD.IADD R2, R2, 0x1, -R4 ;  /* 0x000000010202c824 */ /* 0x000fe200078e0a04 */
[----:B------:R-:W-:Y:S01]  /*35b0*/  ISETP.GE.AND P4, PT, R24, RZ, PT ;  /* 0x000000ff1800720c */ /* 0x000fe20003f86270 */
[----:B0-----:R-:W-:Y:S02]  /*35c0*/  IMAD.MOV.U32 R9, RZ, RZ, R6 ;  /* 0x000000ffff097224 */ /* 0x001fe400078e0006 */
[C---:B------:R-:W-:Y:S01]  /*35d0*/  IMAD R60, R4.reuse, R12, R60 ;  /* 0x0000000c043c7224 */ /* 0x040fe200078e023c */
[C---:B------:R-:W-:Y:S01]  /*35e0*/  ISETP.GT.U32.AND P1, PT, R4.reuse, R2, PT ;  /* 0x000000020400720c */ /* 0x040fe20003f24070 */
[----:B------:R-:W-:Y:S01]  /*35f0*/  @!P0 IMAD.MOV R9, RZ, RZ, -R9 ;  /* 0x000000ffff098224 */ /* 0x000fe200078e0a09 */
[----:B------:R-:W-:Y:S01]  /*3600*/  IABS R12, R34 ;  /* 0x00000022000c7213 */ /* 0x000fe20000000000 */
[----:B------:R-:W-:Y:S01]  /*3610*/  IMAD.MOV R11, RZ, RZ, -R11 ;  /* 0x000000ffff0b7224 */ /* 0x000fe200078e0a0b */
[----:B------:R-:W-:Y:S01]  /*3620*/  ISETP.GT.U32.AND P3, PT, R4, R60, PT ;  /* 0x0000003c0400720c */ /* 0x000fe20003f64070 */
[----:B--2---:R-:W-:Y:S01]  /*3630*/  IMAD.HI.U32 R5, R0, R7, RZ ;  /* 0x0000000700057227 */ /* 0x004fe200078e00ff */
[----:B------:R-:W-:Y:S03]  /*3640*/  STL [R1+0x4], R9 ;  /* 0x0000040901007387 */ /* 0x000fe60000100800 */
[----:B------:R-:W-:Y:S01]  /*3650*/  IMAD R8, R4, R11, R8 ;  /* 0x0000000b04087224 */ /* 0x000fe200078e0208 */
[----:B------:R-:W2:Y:S01]  /*3660*/  LDL.LU R50, [R1+0x20] ;  /* 0x0000200001327983 */ /* 0x000ea20000300800 */
[----:B------:R-:W-:Y:S01]  /*3670*/  IMAD.MOV R5, RZ, RZ, -R5 ;  /* 0x000000ffff057224 */ /* 0x000fe200078e0a05 */
[----:B------:R-:W-:Y:S01]  /*3680*/  IABS R11, R33 ;  /* 0x00000021000b7213 */ /* 0x000fe20000000000 */
[--C-:B------:R-:W-:Y:S01]  /*3690*/  @!P1 IMAD.IADD R2, R2, 0x1, -R4.reuse ;  /* 0x0000000102029824 */ /* 0x100fe200078e0a04 */
[----:B------:R-:W5:Y:S01]  /*36a0*/  LDL.LU R54, [R1+0x24] ;  /* 0x0000240001367983 */ /* 0x000f620000300800 */
[----:B------:R-:W-:Y:S01]  /*36b0*/  ISETP.GT.U32.AND P2, PT, R4, R8, PT ;  /* 0x000000080400720c */ /* 0x000fe20003f44070 */
[----:B------:R-:W-:Y:S01]  /*36c0*/  @!P6 IMAD.IADD R61, R61, 0x1, -R4 ;  /* 0x000000013d3de824 */ /* 0x000fe200078e0a04 */
[----:B------:R-:W-:Y:S01]  /*36d0*/  ISETP.GE.AND P1, PT, R26, RZ, PT ;  /* 0x000000ff1a00720c */ /* 0x000fe20003f26270 */
[----:B------:R-:W-:Y:S01]  /*36e0*/  IMAD.MOV.U32 R6, RZ, RZ, R2 ;  /* 0x000000ffff067224 */ /* 0x000fe200078e0002 */
[----:B------:R-:W3:Y:S01]  /*36f0*/  LDL.LU R51, [R1+0x2c] ;  /* 0x00002c0001337983 */ /* 0x000ee20000300800 */
[----:B------:R-:W-:Y:S01]  /*3700*/  @!P3 IMAD.IADD R60, R60, 0x1, -R4 ;  /* 0x000000013c3cb824 */ /* 0x000fe200078e0a04 */
[C---:B------:R-:W-:Y:S01]  /*3710*/  ISETP.GT.U32.AND P6, PT, R4.reuse, R61, PT ;  /* 0x0000003d0400720c */ /* 0x040fe20003fc4070 */
[----:B------:R-:W-:Y:S01]  /*3720*/  @!P4 IMAD.MOV R6, RZ, RZ, -R6 ;  /* 0x000000ffff06c224 */ /* 0x000fe200078e0a06 */
[----:B------:R-:W-:Y:S01]  /*3730*/  IABS R13, R35 ;  /* 0x00000023000d7213 */ /* 0x000fe20000000000 */
[----:B------:R-:W-:Y:S01]  /*3740*/  IMAD R10, R4, R5, R7 ;  /* 0x00000005040a7224 */ /* 0x000fe200078e0207 */
[----:B------:R-:W-:Y:S01]  /*3750*/  ISETP.GE.AND P3, PT, R32, RZ, PT ;  /* 0x000000ff2000720c */ /* 0x000fe20003f66270 */
[----:B------:R-:W-:Y:S01]  /*3760*/  IMAD.HI.U32 R5, R0, R11, RZ ;  /* 0x0000000b00057227 */ /* 0x000fe200078e00ff */
[----:B------:R0:W-:Y:S03]  /*3770*/  STL [R1], R6 ;  /* 0x0000000601007387 */ /* 0x0001e60000100800 */
[----:B------:R-:W-:Y:S01]  /*3780*/  @!P2 IMAD.IADD R8, R8, 0x1, -R4 ;  /* 0x000000010808a824 */ /* 0x000fe200078e0a04 */
[----:B------:R-:W3:Y:S01]  /*3790*/  LDL.LU R57, [R1+0x30] ;  /* 0x0000300001397983 */ /* 0x000ee20000300800 */
[----:B------:R-:W-:Y:S01]  /*37a0*/  ISETP.GT.U32.AND P2, PT, R4, R60, PT ;  /* 0x0000003c0400720c */ /* 0x000fe20003f44070 */
[----:B------:R-:W-:-:S02]  /*37b0*/  IMAD.HI.U32 R2, R0, R12, RZ ;  /* 0x0000000c00027227 */ /* 0x000fc400078e00ff */
[----:B------:R-:W3:Y:S01]  /*37c0*/  LDL.LU R52, [R1+0x34] ;  /* 0x0000340001347983 */ /* 0x000ee20000300800 */
[C---:B------:R-:W-:Y:S01]  /*37d0*/  ISETP.GT.U32.AND P4, PT, R4.reuse, R10, PT ;  /* 0x0000000a0400720c */ /* 0x040fe20003f84070 */
[----:B------:R-:W-:Y:S01]  /*37e0*/  @!P6 IMAD.IADD R61, R61, 0x1, -R4 ;  /* 0x000000013d3de824 */ /* 0x000fe200078e0a04 */
[----:B------:R-:W-:Y:S01]  /*37f0*/  ISETP.GT.U32.AND P0, PT, R4, R8, PT ;  /* 0x000000080400720c */ /* 0x000fe20003f04070 */
[----:B------:R-:W3:Y:S01]  /*3800*/  LDL.LU R53, [R1+0x38] ;  /* 0x0000380001357983 */ /* 0x000ee20000300800 */
[----:B------:R-:W-:-:S03]  /*3810*/  ISETP.GE.AND P6, PT, R27, RZ, PT ;  /* 0x000000ff1b00720c */ /* 0x000fc60003fc6270 */
[----:B------:R-:W4:Y:S02]  /*3820*/  LDL.LU R55, [R1+0x44] ;  /* 0x0000440001377983 */ /* 0x000f240000300800 */
[----:B------:R-:W-:-:S04]  /*3830*/  @!P2 IMAD.IADD R60, R60, 0x1, -R4 ;  /* 0x000000013c3ca824 */ /* 0x000fc800078e0a04 */
[--C-:B------:R-:W-:Y:S02]  /*3840*/  @!P4 IMAD.IADD R10, R10, 0x1, -R4.reuse ;  /* 0x000000010a0ac824 */ /* 0x100fe400078e0a04 */
[----:B------:R-:W-:Y:S02]  /*3850*/  IMAD.MOV R5, RZ, RZ, -R5 ;  /* 0x000000ffff057224 */ /* 0x000fe400078e0a05 */
[----:B------:R-:W-:Y:S02]  /*3860*/  @!P0 IMAD.IADD R8, R8, 0x1, -R4 ;  /* 0x0000000108088824 */ /* 0x000fe400078e0a04 */
[----:B------:R-:W-:Y:S01]  /*3870*/  IMAD.MOV R2, RZ, RZ, -R2 ;  /* 0x000000ffff027224 */ /* 0x000fe200078e0a02 */
[----:B------:R-:W-:Y:S01]  /*3880*/  IABS R14, R36 ;  /* 0x00000024000e7213 */ /* 0x000fe20000000000 */
[----:B------:R-:W-:Y:S01]  /*3890*/  @!P1 IMAD.MOV R60, RZ, RZ, -R60 ;  /* 0x000000ffff3c9224 */ /* 0x000fe200078e0a3c */
[C---:B------:R-:W-:Y:S01]  /*38a0*/  ISETP.GT.U32.AND P1, PT, R4.reuse, R10, PT ;  /* 0x0000000a0400720c */ /* 0x040fe20003f24070 */
[C---:B------:R-:W-:Y:S01]  /*38b0*/  IMAD R11, R4.reuse, R5, R11 ;  /* 0x00000005040b7224 */ /* 0x040fe200078e020b */
[----:B------:R-:W-:Y:S01]  /*38c0*/  IABS R15, R37 ;  /* 0x00000025000f7213 */ /* 0x000fe20000000000 */
[----:B------:R-:W-:Y:S01]  /*38d0*/  IMAD.MOV.U32 R59, RZ, RZ, R8 ;  /* 0x000000ffff3b7224 */ /* 0x000fe200078e0008 */
[----:B------:R-:W-:Y:S01]  /*38e0*/  IABS R16, R38 ;  /* 0x0000002600107213 */ /* 0x000fe20000000000 */
[----:B------:R-:W-:-:S02]  /*38f0*/  IMAD R12, R4, R2, R12 ;  /* 0x00000002040c7224 */ /* 0x000fc400078e020c */
[----:B------:R-:W-:Y:S01]  /*3900*/  @!P5 IMAD.MOV R61, RZ, RZ, -R61 ;  /* 0x000000ffff3dd224 */ /* 0x000fe200078e0a3d */
[----:B------:R-:W-:Y:S01]  /*3910*/  IABS R17, R39 ;  /* 0x0000002700117213 */ /* 0x000fe20000000000 */
[----:B------:R-:W-:Y:S01]  /*3920*/  @!P6 IMAD.MOV R59, RZ, RZ, -R59 ;  /* 0x000000ffff3be224 */ /* 0x000fe200078e0a3b */
[----:B------:R-:W-:Y:S01]  /*3930*/  ISETP.GT.U32.AND P6, PT, R4, R11, PT ;  /* 0x0000000b0400720c */ /* 0x000fe20003fc4070 */
[----:B------:R-:W-:Y:S01]  /*3940*/  IMAD.HI.U32 R5, R0, R13, RZ ;  /* 0x0000000d00057227 */ /* 0x000fe200078e00ff */
[----:B------:R-:W-:Y:S01]  /*3950*/  IABS R18, R40 ;  /* 0x0000002800127213 */ /* 0x000fe20000000000 */
[----:B------:R-:W4:Y:S02]  /*3960*/  LDL.LU R56, [R1+0x48] ;  /* 0x0000480001387983 */ /* 0x000f240000300800 */
[----:B------:R-:W-:Y:S01]  /*3970*/  @!P1 IMAD.IADD R10, R10, 0x1, -R4 ;  /* 0x000000010a0a9824 */ /* 0x000fe200078e0a04 */
[----:B------:R-:W-:Y:S01]  /*3980*/  ISETP.GT.U32.AND P1, PT, R4, R12, PT ;  /* 0x0000000c0400720c */ /* 0x000fe20003f24070 */
[----:B------:R-:W-:-:S04]  /*3990*/  IMAD.MOV R5, RZ, RZ, -R5 ;  /* 0x000000ffff057224 */ /* 0x000fc800078e0a05 */
[----:B------:R-:W-:Y:S02]  /*39a0*/  IMAD R13, R4, R5, R13 ;  /* 0x00000005040d7224 */ /* 0x000fe400078e020d */
[----:B------:R-:W-:-:S03]  /*39b0*/  @!P6 IMAD.IADD R11, R11, 0x1, -R4 ;  /* 0x000000010b0be824 */ /* 0x000fc600078e0a04 */
[----:B------:R-:W-:Y:S01]  /*39c0*/  ISETP.GT.U32.AND P6, PT, R4, R13, PT ;  /* 0x0000000d0400720c */ /* 0x000fe20003fc4070 */
[----:B------:R-:W-:-:S04]  /*39d0*/  IMAD.HI.U32 R2, R0, R14, RZ ;  /* 0x0000000e00027227 */ /* 0x000fc800078e00ff */
[----:B------:R-:W-:Y:S01]  /*39e0*/  @!P1 IMAD.IADD R12, R12, 0x1, -R4 ;  /* 0x000000010c0c9824 */ /* 0x000fe200078e0a04 */
[----:B------:R-:W-:Y:S01]  /*39f0*/  ISETP.GT.U32.AND P1, PT, R4, R11, PT ;  /* 0x0000000b0400720c */ /* 0x000fe20003f24070 */
[----:B------:R-:W-:Y:S01]  /*3a00*/  IMAD.MOV R2, RZ, RZ, -R2 ;  /* 0x000000ffff027224 */ /* 0x000fe200078e0a02 */
[----:B------:R-:W-:Y:S01]  /*3a10*/  ISETP.GE.AND P5, PT, R33, RZ, PT ;  /* 0x000000ff2100720c */ /* 0x000fe20003fa6270 */
[----:B0-----:R-:W-:-:S04]  /*3a20*/  IMAD.HI.U32 R6, R0, R15, RZ ;  /* 0x0000000f00067227 */ /* 0x001fc800078e00ff */
[----:B------:R-:W-:Y:S01]  /*3a30*/  @!P3 IMAD.MOV R10, RZ, RZ, -R10 ;  /* 0x000000ffff0ab224 */ /* 0x000fe200078e0a0a */
[C---:B------:R-:W-:Y:S01]  /*3a40*/  ISETP.GT.U32.AND P3, PT, R4.reuse, R12, PT ;  /* 0x0000000c0400720c */ /* 0x040fe20003f64070 */
[----:B------:R-:W-:Y:S02]  /*3a50*/  IMAD R14, R4, R2, R14 ;  /* 0x00000002040e7224 */ /* 0x000fe400078e020e */
[----:B------:R-:W-:-:S04]  /*3a60*/  IMAD.HI.U32 R5, R0, R16, RZ ;  /* 0x0000001000057227 */ /* 0x000fc800078e00ff */
[----:B------:R-:W-:Y:S02]  /*3a70*/  IMAD.MOV R6, RZ, RZ, -R6 ;  /* 0x000000ffff067224 */ /* 0x000fe400078e0a06 */
[--C-:B------:R-:W-:Y:S02]  /*3a80*/  @!P6 IMAD.IADD R13, R13, 0x1, -R4.reuse ;  /* 0x000000010d0de824 */ /* 0x100fe400078e0a04 */
[----:B------:R-:W-:Y:S02]  /*3a90*/  IMAD.MOV R5, RZ, RZ, -R5 ;  /* 0x000000ffff057224 */ /* 0x000fe400078e0a05 */
[C---:B------:R-:W-:Y:S01]  /*3aa0*/  IMAD R15, R4.reuse, R6, R15 ;  /* 0x00000006040f7224 */ /* 0x040fe200078e020f */
[C---:B------:R-:W-:Y:S01]  /*3ab0*/  ISETP.GT.U32.AND P6, PT, R4.reuse, R13, PT ;  /* 0x0000000d0400720c */ /* 0x040fe20003fc4070 */
[----:B------:R-:W-:Y:S01]  /*3ac0*/  @!P1 IMAD.IADD R11, R11, 0x1, -R4 ;  /* 0x000000010b0b9824 */ /* 0x000fe200078e0a04 */
[----:B------:R-:W-:Y:S01]  /*3ad0*/  ISETP.GT.U32.AND P1, PT, R4, R14, PT ;  /* 0x0000000e0400720c */ /* 0x000fe20003f24070 */
[----:B------:R-:W-:Y:S01]  /*3ae0*/  IMAD.HI.U32 R2, R0, R17, RZ ;  /* 0x0000001100027227 */ /* 0x000fe200078e00ff */
[----:B------:R-:W-:-:S03]  /*3af0*/  ISETP.GE.AND P0, PT, R35, RZ, PT ;  /* 0x000000ff2300720c */ /* 0x000fc60003f06270 */
[C---:B------:R-:W-:Y:S02]  /*3b00*/  IMAD R16, R4.reuse, R5, R16 ;  /* 0x0000000504107224 */ /* 0x040fe400078e0210 */
[----:B------:R-:W-:Y:S01]  /*3b10*/  @!P5 IMAD.MOV R11, RZ, RZ, -R11 ;  /* 0x000000ffff0bd224 */ /* 0x000fe200078e0a0b */
[----:B------:R-:W-:Y:S01]  /*3b20*/  ISETP.GT.U32.AND P5, PT, R4, R15, PT ;  /* 0x0000000f0400720c */ /* 0x000fe20003fa4070 */
[----:B------:R-:W-:-:S04]  /*3b30*/  IMAD.HI.U32 R6, R0, R18, RZ ;  /* 0x0000001200067227 */ /* 0x000fc800078e00ff */
[----:B------:R-:W-:Y:S02]  /*3b40*/  IMAD.MOV R2, RZ, RZ, -R2 ;  /* 0x000000ffff027224 */ /* 0x000fe400078e0a02 */
[----:B------:R-:W-:Y:S01]  /*3b50*/  @!P3 IMAD.IADD R12, R12, 0x1, -R4 ;  /* 0x000000010c0cb824 */ /* 0x000fe200078e0a04 */
[C---:B------:R-:W-:Y:S01]  /*3b60*/  ISETP.GT.U32.AND P3, PT, R4.reuse, R16, PT ;  /* 0x000000100400720c */ /* 0x040fe20003f64070 */
[----:B------:R-:W-:Y:S02]  /*3b70*/  IMAD.MOV R6, RZ, RZ, -R6 ;  /* 0x000000ffff067224 */ /* 0x000fe400078e0a06 */
[----:B------:R-:W-:Y:S01]  /*3b80*/  IMAD R17, R4, R2, R17 ;  /* 0x0000000204117224 */ /* 0x000fe200078e0211 */
[----:B------:R-:W-:Y:S01]  /*3b90*/  IABS R19, R41 ;  /* 0x0000002900137213 */ /* 0x000fe20000000000 */
[--C-:B------:R-:W-:Y:S02]  /*3ba0*/  @!P6 IMAD.IADD R13, R13, 0x1, -R4.reuse ;  /* 0x000000010d0de824 */ /* 0x100fe400078e0a04 */
[----:B------:R-:W-:-:S02]  /*3bb0*/  @!P1 IMAD.IADD R14, R14, 0x1, -R4 ;  /* 0x000000010e0e9824 */ /* 0x000fc400078e0a04 */
[C---:B------:R-:W-:Y:S01]  /*3bc0*/  IMAD R18, R4.reuse, R6, R18 ;  /* 0x0000000604127224 */ /* 0x040fe200078e0212 */
[C---:B------:R-:W-:Y:S01]  /*3bd0*/  ISETP.GT.U32.AND P6, PT, R4.reuse, R17, PT ;  /* 0x000000110400720c */ /* 0x040fe20003fc4070 */
[--C-:B------:R-:W-:Y:S01]  /*3be0*/  @!P5 IMAD.IADD R15, R15, 0x1, -R4.reuse ;  /* 0x000000010f0fd824 */ /* 0x100fe200078e0a04 */
[----:B------:R-:W-:Y:S01]  /*3bf0*/  IABS R20, R42 ;  /* 0x0000002a00147213 */ /* 0x000fe20000000000 */
[----:B------:R-:W-:Y:S01]  /*3c00*/  @!P0 IMAD.MOV R13, RZ, RZ, -R13 ;  /* 0x000000ffff0d8224 */ /* 0x000fe200078e0a0d */
[----:B------:R-:W-:Y:S01]  /*3c10*/  ISETP.GT.U32.AND P5, PT, R4, R14, PT ;  /* 0x0000000e0400720c */ /* 0x000fe20003fa4070 */
[----:B------:R-:W-:Y:S01]  /*3c20*/  IMAD.HI.U32 R5, R0, R19, RZ ;  /* 0x0000001300057227 */ /* 0x000fe200078e00ff */
[----:B------:R-:W-:Y:S02]  /*3c30*/  ISETP.GT.U32.AND P0, PT, R4, R18, PT ;  /* 0x000000120400720c */ /* 0x000fe40003f04070 */
[----:B------:R-:W-:Y:S01]  /*3c40*/  ISETP.GE.AND P4, PT, R36, RZ, PT ;  /* 0x000000ff2400720c */ /* 0x000fe20003f86270 */
[----:B------:R-:W-:Y:S01]  /*3c50*/  @!P3 IMAD.IADD R16, R16, 0x1, -R4 ;  /* 0x000000011010b824 */ /* 0x000fe200078e0a04 */
[----:B------:R-:W-:Y:S01]  /*3c60*/  ISETP.GT.U32.AND P3, PT, R4, R15, PT ;  /* 0x0000000f0400720c */ /* 0x000fe20003f64070 */
[----:B------:R-:W-:-:S04]  /*3c70*/  IMAD.HI.U32 R2, R0, R20, RZ ;  /* 0x0000001400027227 */ /* 0x000fc800078e00ff */
[----:B------:R-:W-:Y:S01]  /*3c80*/  IMAD.MOV R5, RZ, RZ, -R5 ;  /* 0x000000ffff057224 */ /* 0x000fe200078e0a05 */
[----:B------:R-:W-:Y:S01]  /*3c90*/  IABS R21, R43 ;  /* 0x0000002b00157213 */ /* 0x000fe20000000000 */
[----:B------:R-:W-:Y:S02]  /*3ca0*/  IMAD.MOV R2, RZ, RZ, -R2 ;  /* 0x000000ffff027224 */ /* 0x000fe400078e0a02 */
[C---:B------:R-:W-:Y:S02]  /*3cb0*/  IMAD R19, R4.reuse, R5, R19 ;  /* 0x0000000504137224 */ /* 0x040fe400078e0213 */
[----:B------:R-:W-:Y:S01]  /*3cc0*/  @!P6 IMAD.IADD R17, R17, 0x1, -R4 ;  /* 0x000000011111e824 */ /* 0x000fe200078e0a04 */
[C---:B------:R-:W-:Y:S01]  /*3cd0*/  ISETP.GT.U32.AND P6, PT, R4.reuse, R16, PT ;  /* 0x000000100400720c */ /* 0x040fe20003fc4070 */
[----:B------:R-:W-:Y:S01]  /*3ce0*/  IMAD R20, R4, R2, R20 ;  /* 0x0000000204147224 */ /* 0x000fe200078e0214 */
[----:B------:R-:W-:Y:S01]  /*3cf0*/  IABS R2, R44 ;  /* 0x0000002c00027213 */ /* 0x000fe20000000000 */
[--C-:B------:R-:W-:Y:S01]  /*3d00*/  @!P5 IMAD.IADD R14, R14, 0x1, -R4.reuse ;  /* 0x000000010e0ed824 */ /* 0x100fe200078e0a04 */
[----:B------:R-:W-:Y:S01]  /*3d10*/  ISETP.GT.U32.AND P5, PT, R4, R19, PT ;  /* 0x000000130400720c */ /* 0x000fe20003fa4070 */
[----:B------:R-:W-:-:S02]  /*3d20*/  @!P0 IMAD.IADD R18, R18, 0x1, -R4 ;  /* 0x0000000112128824 */ /* 0x000fc400078e0a04 */
[----:B------:R-:W-:Y:S01]  /*3d30*/  IMAD.HI.U32 R5, R0, R21, RZ ;  /* 0x0000001500057227 */ /* 0x000fe200078e00ff */
[----:B------:R-:W-:-:S03]  /*3d40*/  ISETP.GE.AND P1, PT, R37, RZ, PT ;  /* 0x000000ff2500720c */ /* 0x000fc60003f26270 */
[----:B------:R-:W-:Y:S01]  /*3d50*/  @!P3 IMAD.IADD R15, R15, 0x1, -R4 ;  /* 0x000000010f0fb824 */ /* 0x000fe200078e0a04 */
[----:B------:R-:W-:Y:S01]  /*3d60*/  ISETP.GE.AND P3, PT, R38, RZ, PT ;  /* 0x000000ff2600720c */ /* 0x000fe20003f66270 */
[----:B------:R-:W-:Y:S01]  /*3d70*/  @!P4 IMAD.MOV R14, RZ, RZ, -R14 ;  /* 0x000000ffff0ec224 */ /* 0x000fe200078e0a0e */
[----:B------:R-:W-:Y:S01]  /*3d80*/  ISETP.GT.U32.AND P4, PT, R4, R18, PT ;  /* 0x000000120400720c */ /* 0x000fe20003f84070 */
[----:B------:R-:W-:Y:S02]  /*3d90*/  IMAD.MOV R6, RZ, RZ, -R5 ;  /* 0x000000ffff067224 */ /* 0x000fe400078e0a05 */
[----:B------:R-:W-:-:S04]  /*3da0*/  IMAD.HI.U32 R5, R0, R2, RZ ;  /* 0x0000000200057227 */ /* 0x000fc800078e00ff */
[----:B------:R-:W-:Y:S02]  /*3db0*/  IMAD.MOV R5, RZ, RZ, -R5 ;  /* 0x000000ffff057224 */ /* 0x000fe400078e0a05 */
[--C-:B------:R-:W-:Y:S01]  /*3dc0*/  @!P6 IMAD.IADD R16, R16, 0x1, -R4.reuse ;  /* 0x000000011010e824 */ /* 0x100fe200078e0a04 */
[C---:B------:R-:W-:Y:S01]  /*3dd0*/  ISETP.GT.U32.AND P6, PT, R4.reuse, R20, PT ;  /* 0x000000140400720c */ /* 0x040fe20003fc4070 */
[----:B------:R-:W-:Y:S02]  /*3de0*/  @!P5 IMAD.IADD R19, R19, 0x1, -R4 ;  /* 0x000000011313d824 */ /* 0x000fe400078e0a04 */
[C---:B------:R-:W-:Y:S02]  /*3df0*/  IMAD R21, R4.reuse, R6, R21 ;  /* 0x0000000604157224 */ /* 0x040fe400078e0215 */
[C---:B------:R-:W-:Y:S01]  /*3e00*/  IMAD R2, R4.reuse, R5, R2 ;  /* 0x0000000504027224 */ /* 0x040fe200078e0202 */
[----:B------:R-:W-:Y:S01]  /*3e10*/  IABS R6, R45 ;  /* 0x0000002d00067213 */ /* 0x000fe20000000000 */
[----:B------:R-:W-:Y:S01]  /*3e20*/  @!P1 IMAD.MOV R15, RZ, RZ, -R15 ;  /* 0x000000ffff0f9224 */ /* 0x000fe200078e0a0f */
[C---:B------:R-:W-:Y:S01]  /*3e30*/  ISETP.GT.U32.AND P1, PT, R4.reuse, R19, PT ;  /* 0x000000130400720c */ /* 0x040fe20003f24070 */
[----:B------:R-:W-:Y:S01]  /*3e40*/  @!P3 IMAD.MOV R16, RZ, RZ, -R16 ;  /* 0x000000ffff10b224 */ /* 0x000fe200078e0a10 */
[----:B------:R-:W-:Y:S01]  /*3e50*/  ISETP.GT.U32.AND P3, PT, R4, R21, PT ;  /* 0x000000150400720c */ /* 0x000fe20003f64070 */
[----:B------:R-:W-:Y:S01]  /*3e60*/  @!P4 IMAD.IADD R18, R18, 0x1, -R4 ;  /* 0x000000011212c824 */ /* 0x000fe200078e0a04 */
[----:B------:R-:W-:Y:S01]  /*3e70*/  ISETP.GT.U32.AND P4, PT, R4, R2, PT ;  /* 0x000000020400720c */ /* 0x000fe20003f84070 */
[----:B------:R-:W-:Y:S01]  /*3e80*/  IMAD.HI.U32 R5, R0, R6, RZ ;  /* 0x0000000600057227 */ /* 0x000fe200078e00ff */
[----:B------:R-:W-:-:S02]  /*3e90*/  ISETP.GE.AND P0, PT, R40, RZ, PT ;  /* 0x000000ff2800720c */ /* 0x000fc40003f06270 */
[----:B------:R-:W-:Y:S01]  /*3ea0*/  ISETP.GE.AND P5, PT, R41, RZ, PT ;  /* 0x000000ff2900720c */ /* 0x000fe20003fa6270 */
[--C-:B------:R-:W-:Y:S02]  /*3eb0*/  @!P6 IMAD.IADD R20, R20, 0x1, -R4.reuse ;  /* 0x000000011414e824 */ /* 0x100fe400078e0a04 */
[----:B------:R-:W-:Y:S02]  /*3ec0*/  IMAD.MOV R5, RZ, RZ, -R5 ;  /* 0x000000ffff057224 */ /* 0x000fe400078e0a05 */
[--C-:B------:R-:W-:Y:S01]  /*3ed0*/  @!P1 IMAD.IADD R19, R19, 0x1, -R4.reuse ;  /* 0x0000000113139824 */ /* 0x100fe200078e0a04 */
[----:B------:R-:W-:Y:S01]  /*3ee0*/  ISETP.GT.U32.AND P6, PT, R4, R20, PT ;  /* 0x000000140400720c */ /* 0x000fe20003fc4070 */
[--C-:B------:R-:W-:Y:S02]  /*3ef0*/  @!P3 IMAD.IADD R21, R21, 0x1, -R4.reuse ;  /* 0x000000011515b824 */ /* 0x100fe400078e0a04 */
[----:B------:R-:W-:Y:S02]  /*3f00*/  @!P4 IMAD.IADD R2, R2, 0x1, -R4 ;  /* 0x000000010202c824 */ /* 0x000fe400078e0a04 */
[C---:B------:R-:W-:Y:S01]  /*3f10*/  IMAD R23, R4.reuse, R5, R6 ;  /* 0x0000000504177224 */ /* 0x040fe200078e0206 */
[C---:B------:R-:W-:Y:S01]  /*3f20*/  ISETP.GT.U32.AND P4, PT, R4.reuse, R21, PT ;  /* 0x000000150400720c */ /* 0x040fe20003f84070 */
[----:B------:R-:W-:Y:S01]  /*3f30*/  @!P0 IMAD.MOV R18, RZ, RZ, -R18 ;  /* 0x000000ffff128224 */ /* 0x000fe200078e0a12 */
[C---:B------:R-:W-:Y:S01]  /*3f40*/  ISETP.GT.U32.AND P0, PT, R4.reuse, R2, PT ;  /* 0x000000020400720c */ /* 0x040fe20003f04070 */
[----:B------:R-:W-:Y:S01]  /*3f50*/  @!P5 IMAD.MOV R19, RZ, RZ, -R19 ;  /* 0x000000ffff13d224 */ /* 0x000fe200078e0a13 */
[----:B------:R-:W-:-:S02]  /*3f60*/  ISETP.GT.U32.AND P5, PT, R4, R23, PT ;  /* 0x000000170400720c */ /* 0x000fc40003fa4070 */
[----:B------:R-:W-:Y:S02]  /*3f70*/  ISETP.GE.AND P1, PT, R43, RZ, PT ;  /* 0x000000ff2b00720c */ /* 0x000fe40003f26270 */
[----:B------:R-:W-:Y:S01]  /*3f80*/  IABS R24, R46 ;  /* 0x0000002e00187213 */ /* 0x000fe20000000000 */
[----:B------:R-:W-:Y:S01]  /*3f90*/  @!P6 IMAD.IADD R20, R20, 0x1, -R4 ;  /* 0x000000011414e824 */ /* 0x000fe200078e0a04 */
[----:B------:R-:W-:-:S03]  /*3fa0*/  ISETP.GE.AND P6, PT, R44, RZ, PT ;  /* 0x000000ff2c00720c */ /* 0x000fc60003fc6270 */
[----:B------:R-:W-:Y:S01]  /*3fb0*/  IMAD.HI.U32 R5, R0, R24, RZ ;  /* 0x0000001800057227 */ /* 0x000fe200078e00ff */
[----:B------:R-:W-:-:S03]  /*3fc0*/  IABS R25, R47 ;  /* 0x0000002f00197213 */ /* 0x000fc60000000000 */
[----:B------:R-:W-:Y:S02]  /*3fd0*/  IMAD.MOV R5, RZ, RZ, -R5 ;  /* 0x000000ffff057224 */ /* 0x000fe400078e0a05 */
[--C-:B------:R-:W-:Y:S02]  /*3fe0*/  @!P4 IMAD.IADD R21, R21, 0x1, -R4.reuse ;  /* 0x000000011515c824 */ /* 0x100fe400078e0a04 */
[--C-:B------:R-:W-:Y:S02]  /*3ff0*/  @!P0 IMAD.IADD R2, R2, 0x1, -R4.reuse ;  /* 0x0000000102028824 */ /* 0x100fe400078e0a04 */
[----:B------:R-:W-:Y:S01]  /*4000*/  @!P5 IMAD.IADD R23, R23, 0x1, -R4 ;  /* 0x000000011717d824 */ /* 0x000fe200078e0a04 */
[----:B------:R-:W-:Y:S01]  /*4010*/  ISETP.GE.AND P2, PT, R34, RZ, PT ;  /* 0x000000ff2200720c */ /* 0x000fe20003f46270 */
[C---:B------:R-:W-:Y:S01]  /*4020*/  IMAD R24, R4.reuse, R5, R24 ;  /* 0x0000000504187224 */ /* 0x040fe200078e0218 */
[----:B------:R-:W-:Y:S01]  /*4030*/  IABS R26, R48 ;  /* 0x00000030001a7213 */ /* 0x000fe20000000000 */
[----:B------:R-:W-:Y:S01]  /*4040*/  @!P1 IMAD.MOV R21, RZ, RZ, -R21 ;  /* 0x000000ffff159224 */ /* 0x000fe200078e0a15 */
[----:B------:R-:W-:Y:S01]  /*4050*/  ISETP.GT.U32.AND P1, PT, R4, R23, PT ;  /* 0x000000170400720c */ /* 0x000fe20003f24070 */
[----:B------:R-:W-:-:S02]  /*4060*/  IMAD.MOV.U32 R22, RZ, RZ, R2 ;  /* 0x000000ffff167224 */ /* 0x000fc400078e0002 */
[----:B------:R-:W-:-:S04]  /*4070*/  IMAD.HI.U32 R6, R0, R25, RZ ;  /* 0x0000001900067227 */ /* 0x000fc800078e00ff */
[----:B------:R-:W-:Y:S01]  /*4080*/  @!P6 IMAD.MOV R22, RZ, RZ, -R22 ;  /* 0x000000ffff16e224 */ /* 0x000fe200078e0a16 */
[----:B------:R-:W-:Y:S01]  /*4090*/  ISETP.GT.U32.AND P6, PT, R4, R24, PT ;  /* 0x000000180400720c */ /* 0x000fe20003fc4070 */
[----:B------:R-:W-:Y:S02]  /*40a0*/  IMAD.MOV R6, RZ, RZ, -R6 ;  /* 0x000000ffff067224 */ /* 0x000fe400078e0a06 */
[----:B------:R-:W-:-:S04]  /*40b0*/  IMAD.HI.U32 R5, R0, R26, RZ ;  /* 0x0000001a00057227 */ /* 0x000fc800078e00ff */
[C---:B------:R-:W-:Y:S02]  /*40c0*/  IMAD R25, R4.reuse, R6, R25 ;  /* 0x0000000604197224 */ /* 0x040fe400078e0219 */
[----:B------:R-:W-:Y:S02]  /*40d0*/  IMAD.MOV R5, RZ, RZ, -R5 ;  /* 0x000000ffff057224 */ /* 0x000fe400078e0a05 */
[----:B------:R-:W-:Y:S01]  /*40e0*/  @!P2 IMAD.MOV R12, RZ, RZ, -R12 ;  /* 0x000000ffff0ca224 */ /* 0x000fe200078e0a0c */
[C---:B------:R-:W-:Y:S01]  /*40f0*/  ISETP.GT.U32.AND P2, PT, R4.reuse, R17, PT ;  /* 0x000000110400720c */ /* 0x040fe20003f44070 */
[----:B------:R-:W-:Y:S01]  /*4100*/  @!P1 IMAD.IADD R23, R23, 0x1, -R4 ;  /* 0x0000000117179824 */ /* 0x000fe200078e0a04 */
[C---:B------:R-:W-:Y:S01]  /*4110*/  ISETP.GT.U32.AND P1, PT, R4.reuse, R25, PT ;  /* 0x000000190400720c */ /* 0x040fe20003f24070 */
[----:B------:R-:W-:Y:S01]  /*4120*/  IMAD R26, R4, R5, R26 ;  /* 0x00000005041a7224 */ /* 0x000fe200078e021a */
[----:B------:R-:W-:Y:S01]  /*4130*/  ISETP.GE.AND P3, PT, R45, RZ, PT ;  /* 0x000000ff2d00720c */ /* 0x000fe20003f66270 */
[----:B------:R-:W-:-:S03]  /*4140*/  @!P6 IMAD.IADD R24, R24, 0x1, -R4 ;  /* 0x000000011818e824 */ /* 0x000fc600078e0a04 */
[----:B------:R-:W-:Y:S02]  /*4150*/  ISETP.GT.U32.AND P6, PT, R4, R26, PT ;  /* 0x0000001a0400720c */ /* 0x000fe40003fc4070 */
[----:B------:R-:W-:-:S03]  /*4160*/  IABS R27, R49 ;  /* 0x00000031001b7213 */ /* 0x000fc60000000000 */
[--C-:B------:R-:W-:Y:S01]  /*4170*/  @!P2 IMAD.IADD R17, R17, 0x1, -R4.reuse ;  /* 0x000000011111a824 */ /* 0x100fe200078e0a04 */
[----:B------:R-:W-:Y:S01]  /*4180*/  ISETP.GE.AND P2, PT, R39, RZ, PT ;  /* 0x000000ff2700720c */ /* 0x000fe20003f46270 */
[----:B------:R-:W-:Y:S02]  /*4190*/  @!P1 IMAD.IADD R25, R25, 0x1, -R4 ;  /* 0x0000000119199824 */ /* 0x000fe400078e0a04 */
[----:B------:R-:W-:-:S04]  /*41a0*/  IMAD.HI.U32 R2, R0, R27, RZ ;  /* 0x0000001b00027227 */ /* 0x000fc800078e00ff */
[----:B------:R-:W-:Y:S02]  /*41b0*/  @!P6 IMAD.IADD R26, R26, 0x1, -R4 ;  /* 0x000000011a1ae824 */ /* 0x000fe400078e0a04 */
[----:B------:R-:W-:Y:S01]  /*41c0*/  @!P3 IMAD.MOV R23, RZ, RZ, -R23 ;  /* 0x000000ffff17b224 */ /* 0x000fe200078e0a17 */
[C---:B------:R-:W-:Y:S01]  /*41d0*/  ISETP.GT.U32.AND P3, PT, R4.reuse, R25, PT ;  /* 0x000000190400720c */ /* 0x040fe20003f64070 */
[----:B------:R-:W-:Y:S01]  /*41e0*/  IMAD.MOV R2, RZ, RZ, -R2 ;  /* 0x000000ffff027224 */ /* 0x000fe200078e0a02 */
[C---:B------:R-:W-:Y:S01]  /*41f0*/  ISETP.GT.U32.AND P6, PT, R4.reuse, R26, PT ;  /* 0x0000001a0400720c */ /* 0x040fe20003fc4070 */
[----:B------:R-:W-:Y:S02]  /*4200*/  @!P2 IMAD.MOV R17, RZ, RZ, -R17 ;  /* 0x000000ffff11a224 */ /* 0x000fe400078e0a11 */
[----:B------:R-:W-:Y:S01]  /*4210*/  IMAD R27, R4, R2, R27 ;  /* 0x00000002041b7224 */ /* 0x000fe200078e021b */
[----:B------:R-:W-:Y:S02]  /*4220*/  ISETP.GE.AND P2, PT, R42, RZ, PT ;  /* 0x000000ff2a00720c */ /* 0x000fe40003f46270 */
[----:B--2---:R-:W-:-:S02]  /*4230*/  IABS R29, R50 ;  /* 0x00000032001d7213 */ /* 0x004fc40000000000 */
[----:B-----5:R-:W-:-:S03]  /*4240*/  IABS R30, R54 ;  /* 0x00000036001e7213 */ /* 0x020fc60000000000 */
[----:B------:R-:W-:-:S04]  /*4250*/  IMAD.HI.U32 R5, R0, R29, RZ ;  /* 0x0000001d00057227 */ /* 0x000fc800078e00ff */
[----:B------:R-:W-:-:S04]  /*4260*/  IMAD.HI.U32 R2, R0, R30, RZ ;  /* 0x0000001e00027227 */ /* 0x000fc800078e00ff */
[----:B------:R-:W-:Y:S02]  /*4270*/  IMAD.MOV R5, RZ, RZ, -R5 ;  /* 0x000000ffff057224 */ /* 0x000fe400078e0a05 */
[----:B------:R-:W-:Y:S02]  /*4280*/  IMAD.MOV R2, RZ, RZ, -R2 ;  /* 0x000000ffff027224 */ /* 0x000fe400078e0a02 */
[C---:B------:R-:W-:Y:S02]  /*4290*/  IMAD R29, R4.reuse, R5, R29 ;  /* 0x00000005041d7224 */ /* 0x040fe400078e021d */
[C---:B------:R-:W-:Y:S02]  /*42a0*/  IMAD R30, R4.reuse, R2, R30 ;  /* 0x00000002041e7224 */ /* 0x040fe400078e021e */
[--C-:B------:R-:W-:Y:S01]  /*42b0*/  @!P3 IMAD.IADD R25, R25, 0x1, -R4.reuse ;  /* 0x000000011919b824 */ /* 0x100fe200078e0a04 */
[----:B------:R-:W-:Y:S01]  /*42c0*/  ISETP.GT.U32.AND P3, PT, R4, R29, PT ;  /* 0x0000001d0400720c */ /* 0x000fe20003f64070 */
[----:B------:R-:W-:Y:S01]  /*42d0*/  @!P6 IMAD.IADD R26, R26, 0x1, -R4 ;  /* 0x000000011a1ae824 */ /* 0x000fe200078e0a04 */
[----:B------:R-:W-:-:S02]  /*42e0*/  IABS R28, R58 ;  /* 0x0000003a001c7213 */ /* 0x000fc40000000000 */
[C---:B------:R-:W-:Y:S02]  /*42f0*/  ISETP.GT.U32.AND P1, PT, R4.reuse, R24, PT ;  /* 0x000000180400720c */ /* 0x040fe40003f24070 */
[----:B------:R-:W-:Y:S01]  /*4300*/  ISETP.GT.U32.AND P6, PT, R4, R30, PT ;  /* 0x0000001e0400720c */ /* 0x000fe20003fc4070 */
[----:B------:R-:W-:Y:S01]  /*4310*/  @!P2 IMAD.MOV R20, RZ, RZ, -R20 ;  /* 0x000000ffff14a224 */ /* 0x000fe200078e0a14 */
[----:B------:R-:W-:Y:S01]  /*4320*/  ISETP.GE.AND P2, PT, R46, RZ, PT ;  /* 0x000000ff2e00720c */ /* 0x000fe20003f46270 */
[----:B------:R-:W-:Y:S01]  /*4330*/  IMAD.HI.U32 R6, R0, R28, RZ ;  /* 0x0000001c00067227 */ /* 0x000fe200078e00ff */
[----:B---3--:R-:W-:-:S03]  /*4340*/  IABS R2, R52 ;  /* 0x0000003400027213 */ /* 0x008fc60000000000 */
[----:B------:R-:W-:Y:S02]  /*4350*/  IMAD.MOV R6, RZ, RZ, -R6 ;  /* 0x000000ffff067224 */ /* 0x000fe400078e0a06 */
[----:B------:R-:W-:Y:S02]  /*4360*/  @!P3 IMAD.IADD R29, R29, 0x1, -R4 ;  /* 0x000000011d1db824 */ /* 0x000fe400078e0a04 */
[----:B------:R-:W-:Y:S02]  /*4370*/  IMAD R28, R4, R6, R28 ;  /* 0x00000006041c7224 */ /* 0x000fe400078e021c */
[--C-:B------:R-:W-:Y:S01]  /*4380*/  @!P1 IMAD.IADD R24, R24, 0x1, -R4.reuse ;  /* 0x0000000118189824 */ /* 0x100fe200078e0a04 */
[----:B------:R-:W-:Y:S01]  /*4390*/  ISETP.GT.U32.AND P1, PT, R4, R27, PT ;  /* 0x0000001b0400720c */ /* 0x000fe20003f24070 */
[----:B------:R-:W-:Y:S01]  /*43a0*/  @!P6 IMAD.IADD R30, R30, 0x1, -R4 ;  /* 0x000000011e1ee824 */ /* 0x000fe200078e0a04 */
[----:B------:R-:W-:Y:S01]  /*43b0*/  ISETP.GT.U32.AND P6, PT, R4, R29, PT ;  /* 0x0000001d0400720c */ /* 0x000fe20003fc4070 */
[----:B------:R-:W-:Y:S01]  /*43c0*/  IMAD.HI.U32 R5, R0, R2, RZ ;  /* 0x0000000200057227 */ /* 0x000fe200078e00ff */
[----:B------:R-:W-:-:S03]  /*43d0*/  ISETP.GE.AND P4, PT, R47, RZ, PT ;  /* 0x000000ff2f00720c */ /* 0x000fc60003f86270 */
[----:B------:R-:W-:Y:S01]  /*43e0*/  @!P2 IMAD.MOV R24, RZ, RZ, -R24 ;  /* 0x000000ffff18a224 */ /* 0x000fe200078e0a18 */
[----:B------:R-:W-:Y:S01]  /*43f0*/  ISETP.GT.U32.AND P2, PT, R4, R28, PT ;  /* 0x0000001c0400720c */ /* 0x000fe20003f44070 */
[----:B------:R-:W-:-:S04]  /*4400*/  IMAD.MOV R5, RZ, RZ, -R5 ;  /* 0x000000ffff057224 */ /* 0x000fc800078e0a05 */
[C---:B------:R-:W-:Y:S01]  /*4410*/  IMAD R2, R4.reuse, R5, R2 ;  /* 0x0000000504027224 */ /* 0x040fe200078e0202 */
[----:B------:R-:W-:Y:S01]  /*4420*/  IABS R32, R57 ;  /* 0x0000003900207213 */ /* 0x000fe20000000000 */
[--C-:B------:R-:W-:Y:S01]  /*4430*/  @!P1 IMAD.IADD R27, R27, 0x1, -R4.reuse ;  /* 0x000000011b1b9824 */ /* 0x100fe200078e0a04 */
[----:B------:R-:W-:Y:S01]  /*4440*/  STL [R1+0x1664], R61 ;  /* 0x0016643d01007387 */ /* 0x000fe20000100800 */
[--C-:B------:R-:W-:Y:S01]  /*4450*/  @!P6 IMAD.IADD R29, R29, 0x1, -R4.reuse ;  /* 0x000000011d1de824 */ /* 0x100fe200078e0a04 */
[----:B------:R-:W-:Y:S02]  /*4460*/  ISETP.GT.U32.AND P6, PT, R4, R2, PT ;  /* 0x000000020400720c */ /* 0x000fe40003fc4070 */
[----:B------:R-:W-:Y:S01]  /*4470*/  STL [R1+0x1668], R60 ;  /* 0x0016683c01007387 */ /* 0x000fe20000100800 */
[----:B------:R-:W-:Y:S01]  /*4480*/  @!P2 IMAD.IADD R28, R28, 0x1, -R4 ;  /* 0x000000011c1ca824 */ /* 0x000fe200078e0a04 */
[----:B------:R-:W-:Y:S01]  /*4490*/  ISETP.GT.U32.AND P2, PT, R4, R27, PT ;  /* 0x0000001b0400720c */ /* 0x000fe20003f44070 */
[----:B------:R-:W-:Y:S01]  /*44a0*/  @!P4 IMAD.MOV R25, RZ, RZ, -R25 ;  /* 0x000000ffff19c224 */ /* 0x000fe200078e0a19 */
[----:B------:R-:W-:Y:S01]  /*44b0*/  STL [R1+0x166c], R59 ;  /* 0x00166c3b01007387 */ /* 0x000fe20000100800 */
[----:B------:R-:W-:Y:S01]  /*44c0*/  IMAD.HI.U32 R6, R0, R32, RZ ;  /* 0x0000002000067227 */ /* 0x000fe200078e00ff */
[----:B------:R-:W-:-:S02]  /*44d0*/  ISETP.GT.U32.AND P4, PT, R4, R30, PT ;  /* 0x0000001e0400720c */ /* 0x000fc40003f84070 */
[----:B------:R-:W-:Y:S04]  /*44e0*/  STL [R1+0x1670], R10 ;  /* 0x0016700a01007387 */ /* 0x000fe80000100800 */
[----:B------:R-:W-:Y:S01]  /*44f0*/  STL [R1+0x1674], R11 ;  /* 0x0016740b01007387 */ /* 0x000fe20000100800 */
[----:B------:R-:W-:-:S03]  /*4500*/  IMAD.MOV R6, RZ, RZ, -R6 ;  /* 0x000000ffff067224 */ /* 0x000fc600078e0a06 */
[----:B------:R-:W-:Y:S04]  /*4510*/  STL [R1+0x1678], R12 ;  /* 0x0016780c01007387 */ /* 0x000fe80000100800 */
[----:B------:R-:W-:Y:S04]  /*4520*/  STL [R1+0x167c], R13 ;  /* 0x00167c0d01007387 */ /* 0x000fe80000100800 */
[----:B------:R-:W-:Y:S04]  /*4530*/  STL [R1+0x1680], R14 ;  /* 0x0016800e01007387 */ /* 0x000fe80000100800 */
[----:B------:R-:W-:Y:S01]  /*4540*/  STL [R1+0x1684], R15 ;  /* 0x0016840f01007387 */ /* 0x000fe20000100800 */
[----:B------:R-:W-:-:S03]  /*4550*/  IMAD R32, R4, R6, R32 ;  /* 0x0000000604207224 */ /* 0x000fc600078e0220 */
[----:B------:R-:W-:Y:S01]  /*4560*/  STL [R1+0x1688], R16 ;  /* 0x0016881001007387 */ /* 0x000fe20000100800 */
[----:B------:R-:W-:-:S03]  /*4570*/  @!P6 IMAD.IADD R2, R2, 0x1, -R4 ;  /* 0x000000010202e824 */ /* 0x000fc600078e0a04 */
[----:B------:R-:W-:Y:S04]  /*4580*/  STL [R1+0x168c], R17 ;  /* 0x00168c1101007387 */ /* 0x000fe80000100800 */
[----:B------:R-:W-:Y:S04]  /*4590*/  STL [R1+0x1690], R18 ;  /* 0x0016901201007387 */ /* 0x000fe80000100800 */
[----:B------:R-:W-:Y:S01]  /*45a0*/  STL [R1+0x1694], R19 ;  /* 0x0016941301007387 */ /* 0x000fe20000100800 */
[----:B------:R-:W-:-:S03]  /*45b0*/  @!P2 IMAD.IADD R27, R27, 0x1, -R4 ;  /* 0x000000011b1ba824 */ /* 0x000fc600078e0a04 */
[----:B------:R-:W-:Y:S01]  /*45c0*/  STL [R1+0x1698], R20 ;  /* 0x0016981401007387 */ /* 0x000fe20000100800 */
[----:B------:R-:W-:-:S03]  /*45d0*/  ISETP.GT.U32.AND P2, PT, R4, R32, PT ;  /* 0x000000200400720c */ /* 0x000fc60003f44070 */
[----:B------:R-:W-:Y:S01]  /*45e0*/  STL [R1+0x169c], R21 ;  /* 0x00169c1501007387 */ /* 0x000fe20000100800 */
[----:B------:R-:W-:-:S03]  /*45f0*/  @!P4 IMAD.IADD R30, R30, 0x1, -R4 ;  /* 0x000000011e1ec824 */ /* 0x000fc600078e0a04 */
[----:B------:R-:W-:Y:S01]  /*4600*/  STL [R1+0x16a0], R22 ;  /* 0x0016a01601007387 */ /* 0x000fe20000100800 */
[----:B------:R-:W-:-:S03]  /*4610*/  IABS R31, R51 ;  /* 0x00000033001f7213 */ /* 0x000fc60000000000 */
[----:B------:R-:W-:Y:S01]  /*4620*/  STL [R1+0x16a4], R23 ;  /* 0x0016a41701007387 */ /* 0x000fe20000100800 */
[----:B------:R-:W-:Y:S02]  /*4630*/  ISETP.GE.AND P4, PT, R54, RZ, PT ;  /* 0x000000ff3600720c */ /* 0x000fe40003f86270 */
[----:B------:R-:W-:Y:S01]  /*4640*/  ISETP.GT.U32.AND P6, PT, R4, R2, PT ;  /* 0x000000020400720c */ /* 0x000fe20003fc4070 */
[----:B------:R-:W-:Y:S04]  /*4650*/  STL [R1+0x16a8], R24 ;  /* 0x0016a81801007387 */ /* 0x000fe80000100800 */
[----:B------:R-:W-:Y:S04]  /*4660*/  STL [R1+0x16ac], R25 ;  /* 0x0016ac1901007387 */ /* 0x000fe80000100800 */
[----:B------:R-:W2:Y:S01]  /*4670*/  LDL.LU R54, [R1+0x4c] ;  /* 0x00004c0001367983 */ /* 0x000ea20000300800 */
[----:B------:R-:W-:-:S04]  /*4680*/  IMAD.HI.U32 R7, R0, R31, RZ ;  /* 0x0000001f00077227 */ /* 0x000fc800078e00ff */
[----:B------:R-:W-:Y:S02]  /*4690*/  IMAD.MOV R7, RZ, RZ, -R7 ;  /* 0x000000ffff077224 */ /* 0x000fe400078e0a07 */
[--C-:B------:R-:W-:Y:S01]  /*46a0*/  @!P2 IMAD.IADD R32, R32, 0x1, -R4.reuse ;  /* 0x000000012020a824 */ /* 0x100fe200078e0a04 */
[----:B------:R-:W-:Y:S01]  /*46b0*/  ISETP.GE.AND P2, PT, R57, RZ, PT ;  /* 0x000000ff3900720c */ /* 0x000fe20003f46270 */
[----:B------:R-:W-:Y:S01]  /*46c0*/  IMAD R31, R4, R7, R31 ;  /* 0x00000007041f7224 */ /* 0x000fe200078e021f */
[----:B----4-:R-:W-:Y:S01]  /*46d0*/  IABS R7, R55 ;  /* 0x0000003700077213 */ /* 0x010fe20000000000 */
[----:B------:R-:W-:Y:S01]  /*46e0*/  @!P6 IMAD.IADD R2, R2, 0x1, -R4 ;  /* 0x000000010202e824 */ /* 0x000fe200078e0a04 */
[----:B------:R-:W3:Y:S01]  /*46f0*/  LDL.LU R57, [R1+0x50] ;  /* 0x0000500001397983 */ /* 0x000ee20000300800 */
[----:B------:R-:W-:-:S03]  /*4700*/  ISETP.GE.AND P6, PT, R55, RZ, PT ;  /* 0x000000ff3700720c */ /* 0x000fc60003fc6270 */
[----:B------:R-:W4:Y:S01]  /*4710*/  LDL.LU R55, [R1+0x54] ;  /* 0x0000540001377983 */ /* 0x000f220000300800 */
[----:B------:R-:W-:Y:S02]  /*4720*/  ISETP.GT.U32.AND P3, PT, R4, R28, PT ;  /* 0x0000001c0400720c */ /* 0x000fe40003f64070 */
[----:B------:R-:W-:Y:S02]  /*4730*/  ISETP.GE.AND P1, PT, R58, RZ, PT ;  /* 0x000000ff3a00720c */ /* 0x000fe40003f26270 */
[----:B------:R-:W-:-:S05]  /*4740*/  IABS R5, R53 ;  /* 0x0000003500057213 */ /* 0x000fca0000000000 */
[----:B------:R-:W-:-:S04]  /*4750*/  IMAD.HI.U32 R6, R0, R5, RZ ;  /* 0x0000000500067227 */ /* 0x000fc800078e00ff */
[----:B------:R-:W-:Y:S01]  /*4760*/  @!P3 IMAD.IADD R28, R28, 0x1, -R4 ;  /* 0x000000011c1cb824 */ /* 0x000fe200078e0a04 */
[----:B------:R-:W-:Y:S01]  /*4770*/  ISETP.GE.AND P3, PT, R50, RZ, PT ;  /* 0x000000ff3200720c */ /* 0x000fe20003f66270 */
[----:B------:R-:W-:Y:S02]  /*4780*/  IMAD.MOV R8, RZ, RZ, -R6 ;  /* 0x000000ffff087224 */ /* 0x000fe400078e0a06 */
[----:B------:R-:W-:Y:S01]  /*4790*/  @!P1 IMAD.MOV R28, RZ, RZ, -R28 ;  /* 0x000000ffff1c9224 */ /* 0x000fe200078e0a1c */
[C---:B------:R-:W-:Y:S01]  /*47a0*/  ISETP.GT.U32.AND P1, PT, R4.reuse, R32, PT ;  /* 0x000000200400720c */ /* 0x040fe20003f24070 */
[----:B------:R-:W-:-:S08]  /*47b0*/  IMAD R5, R4, R8, R5 ;  /* 0x0000000804057224 */ /* 0x000fd000078e0205 */
[----:B------:R-:W-:Y:S01]  /*47c0*/  @!P3 IMAD.MOV R29, RZ, RZ, -R29 ;  /* 0x000000ffff1db224 */ /* 0x000fe200078e0a1d */
[----:B------:R-:W-:-:S03]  /*47d0*/  ISETP.GT.U32.AND P3, PT, R4, R5, PT ;  /* 0x000000050400720c */ /* 0x000fc60003f64070 */
[----:B------:R-:W-:Y:S01]  /*47e0*/  @!P1 IMAD.IADD R32, R32, 0x1, -R4 ;  /* 0x0000000120209824 */ /* 0x000fe200078e0a04 */
[----:B------:R-:W-:Y:S02]  /*47f0*/  ISETP.GE.AND P1, PT, R53, RZ, PT ;  /* 0x000000ff3500720c */ /* 0x000fe40003f26270 */
[----:B------:R-:W5:Y:S01]  /*4800*/  LDL.LU R53, [R1+0x58] ;  /* 0x0000580001357983 */ /* 0x000f620000300800 */
[----:B------:R-:W-:Y:S01]  /*4810*/  IMAD.HI.U32 R6, R0, R7, RZ ;  /* 0x0000000700067227 */ /* 0x000fe200078e00ff */
[----:B------:R-:W-:-:S03]  /*4820*/  IABS R34, R56 ;  /* 0x0000003800227213 */ /* 0x000fc60000000000 */
[----:B------:R-:W-:Y:S02]  /*4830*/  IMAD.MOV R6, RZ, RZ, -R6 ;  /* 0x000000ffff067224 */ /* 0x000fe400078e0a06 */
[----:B------:R-:W-:Y:S01]  /*4840*/  @!P3 IMAD.IADD R5, R5, 0x1, -R4 ;  /* 0x000000010505b824 */ /* 0x000fe200078e0a04 */
[----:B------:R-:W-:Y:S02]  /*4850*/  ISETP.GE.AND P3, PT, R56, RZ, PT ;  /* 0x000000ff3800720c */ /* 0x000fe40003f66270 */
[----:B------:R-:W3:Y:S01]  /*4860*/  LDL.LU R56, [R1+0x5c] ;  /* 0x00005c0001387983 */ /* 0x000ee20000300800 */
[----:B------:R-:W-:Y:S02]  /*4870*/  IMAD R7, R4, R6, R7 ;  /* 0x0000000604077224 */ /* 0x000fe400078e0207 */
[----:B------:R-:W-:-:S04]  /*4880*/  IMAD.HI.U32 R6, R0, R34, RZ ;  /* 0x0000002200067227 */ /* 0x000fc800078e00ff */
[----:B------:R-:W-:Y:S02]  /*4890*/  IMAD.MOV R8, RZ, RZ, -R6 ;  /* 0x000000ffff087224 */ /* 0x000fe400078e0a06 */
[----:B------:R-:W-:Y:S01]  /*48a0*/  @!P4 IMAD.MOV R30, RZ, RZ, -R30 ;  /* 0x000000ffff1ec224 */ /* 0x000fe200078e0a1e */
[----:B------:R-:W-:Y:S01]  /*48b0*/  ISETP.GE.AND P4, PT, R52, RZ, PT ;  /* 0x000000ff3400720c */ /* 0x000fe20003f86270 */
[----:B------:R-:W-:Y:S02]  /*48c0*/  IMAD R34, R4, R8, R34 ;  /* 0x0000000804227224 */ /* 0x000fe400078e0222 */
[----:B------:R-:W-:-:S03]  /*48d0*/  @!P2 IMAD.MOV R32, RZ, RZ, -R32 ;  /* 0x000000ffff20a224 */ /* 0x000fc600078e0a20 */
[----:B------:R-:W-:-:S07]  /*48e0*/  ISETP.GT.U32.AND P2, PT, R4, R34, PT ;  /* 0x000000220400720c */ /* 0x000fce0003f44070 */
[----:B------:R-:W-:-:S05]  /*48f0*/  @!P4 IMAD.MOV R2, RZ, RZ, -R2 ;  /* 0x000000ffff02c224 */ /* 0x000fca00078e0a02 */
[----:B------:R0:W-:Y:S01]  /*4900*/  STL [R1+0xcc], R2 ;  /* 0x0000cc0201007387 */ /* 0x0001e20000100800 */
[----:B------:R-:W-:Y:S01]  /*4910*/  @!P2 IMAD.IADD R34, R34, 0x1, -R4 ;  /* 0x000000012222a824 */ /* 0x000fe200078e0a04 */
[----:B------:R-:W-:Y:S02]  /*4920*/  ISETP.GE.AND P0, PT, R48, RZ, PT ;  /* 0x000000ff3000720c */ /* 0x000fe40003f06270 */
[----:B------:R-:W-:-:S11]  /*4930*/  ISETP.GE.AND P5, PT, R49, RZ, PT ;  /* 0x000000ff3100720c */ /* 0x000fd60003fa6270 */
[----:B------:R-:W-:Y:S01]  /*4940*/  @!P0 IMAD.MOV R26, RZ, RZ, -R26 ;  /* 0x000000ffff1a8224 */ /* 0x000fe200078e0a1a */
[----:B------:R-:W-:Y:S01]  /*4950*/  ISETP.GT.U32.AND P0, PT, R4, R31, PT ;  /* 0x0000001f0400720c */ /* 0x000fe20003f04070 */
[----:B------:R-:W-:Y:S01]  /*4960*/  @!P5 IMAD.MOV R27, RZ, RZ, -R27 ;  /* 0x000000ffff1bd224 */ /* 0x000fe200078e0a1b */
[----:B--2---:R-:W-:-:S05]  /*4970*/  IABS R9, R54 ;  /* 0x0000003600097213 */ /* 0x004fca0000000000 */
[----:B------:R-:W-:-:S04]  /*4980*/  IMAD.HI.U32 R6, R0, R9, RZ ;  /* 0x0000000900067227 */ /* 0x000fc800078e00ff */
[----:B------:R-:W-:-:S04]  /*4990*/  IMAD.MOV R6, RZ, RZ, -R6 ;  /* 0x000000ffff067224 */ /* 0x000fc800078e0a06 */
[----:B------:R-:W-:Y:S01]  /*49a0*/  IMAD R9, R4, R6, R9 ;  /* 0x0000000604097224 */ /* 0x000fe200078e0209 */
[----:B----4-:R-:W-:Y:S02]  /*49b0*/  IABS R6, R55 ;  /* 0x0000003700067213 */ /* 0x010fe40000000000 */
[----:B------:R-:W-:Y:S02]  /*49c0*/  ISETP.GE.AND P2, PT, R55, RZ, PT ;  /* 0x000000ff3700720c */ /* 0x000fe40003f46270 */
[----:B------:R-:W2:Y:S01]  /*49d0*/  LDL.LU R55, [R1+0x60] ;  /* 0x0000600001377983 */ /* 0x000ea20000300800 */
[----:B------:R-:W-:-:S05]  /*49e0*/  @!P0 IMAD.IADD R31, R31, 0x1, -R4 ;  /* 0x000000011f1f8824 */ /* 0x000fca00078e0a04 */
[----:B------:R-:W-:Y:S02]  /*49f0*/  ISETP.GT.U32.AND P5, PT, R4, R31, PT ;  /* 0x0000001f0400720c */ /* 0x000fe40003fa4070 */
[----:B------:R-:W-:-:S11]  /*4a00*/  ISETP.GE.AND P0, PT, R51, RZ, PT ;  /* 0x000000ff3300720c */ /* 0x000fd60003f06270 */
[--C-:B------:R-:W-:Y:S01]  /*4a10*/  @!P5 IMAD.IADD R31, R31, 0x1, -R4.reuse ;  /* 0x000000011f1fd824 */ /* 0x100fe200078e0a04 */
[----:B------:R-:W-:Y:S02]  /*4a20*/  ISETP.GT.U32.AND P5, PT, R4, R7, PT ;  /* 0x000000070400720c */ /* 0x000fe40003fa4070 */
[----:B------:R-:W-:Y:S01]  /*4a30*/  ISETP.GE.AND P4, PT, R54, RZ, PT ;  /* 0x000000ff3600720c */ /* 0x000fe20003f86270 */
[----:B------:R-:W-:Y:S01]  /*4a40*/  @!P0 IMAD.MOV R31, RZ, RZ, -R31 ;  /* 0x000000ffff1f8224 */ /* 0x000fe200078e0a1f */
[----:B------:R-:W4:Y:S09]  /*4a50*/  LDL.LU R54, [R1+0x64] ;  /* 0x0000640001367983 */ /* 0x000f320000300800 */
[----:B------:R-:W-:Y:S01]  /*4a60*/  @!P5 IMAD.IADD R7, R7, 0x1, -R4 ;  /* 0x000000010707d824 */ /* 0x000fe200078e0a04 */
[----:B------:R-:W-:-:S04]  /*4a70*/  ISETP.GT.U32.AND P5, PT, R4, R5, PT ;  /* 0x000000050400720c */ /* 0x000fc80003fa4070 */
[----:B------:R-:W-:-:S09]  /*4a80*/  ISETP.GT.U32.AND P0, PT, R4, R7, PT ;  /* 0x000000070400720c */ /* 0x000fd20003f04070 */
[----:B------:R-:W-:-:S04]  /*4a90*/  @!P5 IMAD.IADD R5, R5, 0x1, -R4 ;  /* 0x000000010505d824 */ /* 0x000fc800078e0a04 */
[----:B------:R-:W-:Y:S01]  /*4aa0*/  @!P1 IMAD.MOV R5, RZ, RZ, -R5 ;  /* 0x000000ffff059224 */ /* 0x000fe200078e0a05 */
[----:B---3--:R-:W-:Y:S01]  /*4ab0*/  IABS R8, R57 ;  /* 0x0000003900087213 */ /* 0x008fe20000000000 */
[----:B------:R-:W-:Y:S01]  /*4ac0*/  @!P0 IMAD.IADD R7, R7, 0x1, -R4 ;  /* 0x0000000107078824 */ /* 0x000fe200078e0a04 */
[----:B------:R-:W-:Y:S02]  /*4ad0*/  ISETP.GE.AND P0, PT, R57, RZ, PT ;  /* 0x000000ff3900720c */ /* 0x000fe40003f06270 */
[----:B------:R3:W-:Y:S04]  /*4ae0*/  STL [R1+0xe0], R5 ;  /* 0x0000e00501007387 */ /* 0x0007e80000100800 */
[----:B------:R-:W4:Y:S04]  /*4af0*/  LDL.LU R57, [R1+0x68] ;  /* 0x0000680001397983 */ /* 0x000f280000300800 */
[----:B------:R-:W4:Y:S01]  /*4b00*/  LDL.LU R50, [R1+0x6c] ;  /* 0x00006c0001327983 */ /* 0x000f220000300800 */
[----:B------:R-:W-:Y:S01]  /*4b10*/  ISETP.GT.U32.AND P1, PT, R4, R34, PT ;  /* 0x000000220400720c */ /* 0x000fe20003f24070 */
[----:B0-----:R-:W-:-:S04]  /*4b20*/  IMAD.HI.U32 R2, R0, R8, RZ ;  /* 0x0000000800027227 */ /* 0x001fc800078e00ff */
[----:B------:R-:W-:Y:S02]  /*4b30*/  IMAD.MOV R2, RZ, RZ, -R2 ;  /* 0x000000ffff027224 */ /* 0x000fe400078e0a02 */
[----:B------:R-:W-:Y:S02]  /*4b40*/  @!P6 IMAD.MOV R7, RZ, RZ, -R7 ;  /* 0x000000ffff07e224 */ /* 0x000fe400078e0a07 */
[----:B------:R-:W-:-:S04]  /*4b50*/  IMAD R8, R4, R2, R8 ;  /* 0x0000000204087224 */ /* 0x000fc800078e0208 */
[----:B------:R-:W-:Y:S01]  /*4b60*/  @!P1 IMAD.IADD R34, R34, 0x1, -R4 ;  /* 0x0000000122229824 */ /* 0x000fe200078e0a04 */
[----:B-----5:R-:W-:Y:S01]  /*4b70*/  IABS R2, R53 ;  /* 0x0000003500027213 */ /* 0x020fe20000000000 */
[----:B------:R0:W-:Y:S01]  /*4b80*/  STL [R1+0xe8], R7 ;  /* 0x0000e80701007387 */ /* 0x0001e20000100800 */
[----:B------:R-:W-:Y:S01]  /*4b90*/  ISETP.GE.AND P1, PT, R53, RZ, PT ;  /* 0x000000ff3500720c */ /* 0x000fe20003f26270 */
[----:B------:R-:W-:Y:S01]  /*4ba0*/  IMAD.MOV.U32 R10, RZ, RZ, R34 ;  /* 0x000000ffff0a7224 */ /* 0x000fe200078e0022 */
[----:B------:R-:W-:Y:S01]  /*4bb0*/  ISETP.GT.U32.AND P5, PT, R4, R9, PT ;  /* 0x000000090400720c */ /* 0x000fe20003fa4070 */
[----:B------:R-:W5:Y:S02]  /*4bc0*/  LDL.LU R53, [R1+0xa0] ;  /* 0x0000a00001357983 */ /* 0x000f640000300800 */
[----:B------:R-:W-:Y:S01]  /*4bd0*/  @!P3 IMAD.MOV R10, RZ, RZ, -R10 ;  /* 0x000000ffff0ab224 */ /* 0x000fe200078e0a0a */
[----:B------:R-:W-:Y:S02]  /*4be0*/  IABS R33, R56 ;  /* 0x0000003800217213 */ /* 0x000fe40000000000 */
[----:B------:R-:W-:-:S02]  /*4bf0*/  ISETP.GE.AND P3, PT, R56, RZ, PT ;  /* 0x000000ff3800720c */ /* 0x000fc40003f66270 */
[----:B------:R-:W-:Y:S04]  /*4c00*/  STL [R1+0xd8], R10 ;  /* 0x0000d80a01007387 */ /* 0x000fe80000100800 */
[----:B------:R-:W5:Y:S01]  /*4c10*/  LDL.LU R56, [R1+0xa4] ;  /* 0x0000a40001387983 */ /* 0x000f620000300800 */
[----:B------:R-:W-:-:S05]  /*4c20*/  @!P5 IMAD.IADD R9, R9, 0x1, -R4 ;  /* 0x000000010909d824 */ /* 0x000fca00078e0a04 */
[----:B------:R-:W-:-:S13]  /*4c30*/  ISETP.GT.U32.AND P5, PT, R4, R9, PT ;  /* 0x000000090400720c */ /* 0x000fda0003fa4070 */
[----:B------:R-:W-:-:S04]  /*4c40*/  @!P5 IMAD.IADD R9, R9, 0x1, -R4 ;  /* 0x000000010909d824 */ /* 0x000fc800078e0a04 */
[----:B------:R-:W-:-:S05]  /*4c50*/  @!P4 IMAD.MOV R9, RZ, RZ, -R9 ;  /* 0x000000ffff09c224 */ /* 0x000fca00078e0a09 */
[----:B------:R0:W-:Y:S01]  /*4c60*/  STL [R1+0x1d8], R9 ;  /* 0x0001d80901007387 */ /* 0x0001e20000100800 */
[----:B------:R-:W-:Y:S02]  /*4c70*/  ISETP.GT.U32.AND P6, PT, R4, R8, PT ;  /* 0x000000080400720c */ /* 0x000fe40003fc4070 */
[----:B--2---:R-:W-:Y:S02]  /*4c80*/  ISETP.GE.AND P4, PT, R55, RZ, PT ;  /* 0x000000ff3700720c */ /* 0x004fe40003f86270 */
[----:B------:R-:W-:Y:S02]  /*4c90*/  IABS R34, R55 ;  /* 0x0000003700227213 */ /* 0x000fe40000000000 */
[----:B------:R-:W2:Y:S07]  /*4ca0*/  LDL.LU R55, [R1+0xa8] ;  /* 0x0000a80001377983 */ /* 0x000eae0000300800 */
[----:B------:R-:W-:-:S02]  /*4cb0*/  @!P6 IMAD.IADD R8, R8, 0x1, -R4 ;  /* 0x000000010808e824 */ /* 0x000fc400078e0a04 */
[----:B---3--:R-:W-:-:S03]  /*4cc0*/  IMAD.HI.U32 R5, R0, R6, RZ ;  /* 0x0000000600057227 */ /* 0x008fc600078e00ff */
[----:B------:R-:W-:Y:S01]  /*4cd0*/  ISETP.GT.U32.AND P6, PT, R4, R8, PT ;  /* 0x000000080400720c */ /* 0x000fe20003fc4070 */
[----:B------:R-:W-:Y:S02]  /*4ce0*/  IMAD.MOV R5, RZ, RZ, -R5 ;  /* 0x000000ffff057224 */ /* 0x000fe400078e0a05 */
[----:B0-----:R-:W-:-:S04]  /*4cf0*/  IMAD.HI.U32 R7, R0, R2, RZ ;  /* 0x0000000200077227 */ /* 0x001fc800078e00ff */
[----:B------:R-:W-:Y:S02]  /*4d00*/  IMAD R6, R4, R5, R6 ;  /* 0x0000000504067224 */ /* 0x000fe400078e0206 */
[----:B------:R-:W-:-:S04]  /*4d10*/  IMAD.HI.U32 R5, R0, R33, RZ ;  /* 0x0000002100057227 */ /* 0x000fc800078e00ff */
[----:B------:R-:W-:Y:S02]  /*4d20*/  IMAD.MOV R7, RZ, RZ, -R7 ;  /* 0x000000ffff077224 */ /* 0x000fe400078e0a07 */
[----:B------:R-:W-:Y:S01]  /*4d30*/  @!P6 IMAD.IADD R8, R8, 0x1, -R4 ;  /* 0x000000010808e824 */ /* 0x000fe200078e0a04 */
[C---:B------:R-:W-:Y:S01]  /*4d40*/  ISETP.GT.U32.AND P5, PT, R4.reuse, R6, PT ;  /* 0x000000060400720c */ /* 0x040fe20003fa4070 */
[----:B------:R-:W-:Y:S02]  /*4d50*/  IMAD.MOV R5, RZ, RZ, -R5 ;  /* 0x000000ffff057224 */ /* 0x000fe400078e0a05 */
[C---:B------:R-:W-:Y:S02]  /*4d60*/  IMAD R2, R4.reuse, R7, R2 ;  /* 0x0000000704027224 */ /* 0x040fe400078e0202 */
[----:B------:R-:W-:Y:S02]  /*4d70*/  IMAD.MOV.U32 R9, RZ, RZ, R8 ;  /* 0x000000ffff097224 */ /* 0x000fe400078e0008 */
[C---:B------:R-:W-:Y:S01]  /*4d80*/  IMAD R33, R4.reuse, R5, R33 ;  /* 0x0000000504217224 */ /* 0x040fe200078e0221 */
[----:B------:R-:W-:Y:S01]  /*4d90*/  ISETP.GT.U32.AND P6, PT, R4, R2, PT ;  /* 0x000000020400720c */ /* 0x000fe20003fc4070 */
[----:B------:R-:W-:-:S03]  /*4da0*/  @!P0 IMAD.MOV R9, RZ, RZ, -R9 ;  /* 0x000000ffff098224 */ /* 0x000fc600078e0a09 */
[----:B------:R-:W-:Y:S02]  /*4db0*/  ISETP.GT.U32.AND P0, PT, R4, R33, PT ;  /* 0x000000210400720c */ /* 0x000fe40003f04070 */
[----:B------:R-:W-:Y:S01]  /*4dc0*/  STL [R1+0xd4], R9 ;  /* 0x0000d40901007387 */ /* 0x000fe20000100800 */
[----:B------:R-:W-:-:S03]  /*4dd0*/  @!P5 IMAD.IADD R6, R6, 0x1, -R4 ;  /* 0x000000010606d824 */ /* 0x000fc600078e0a04 */
[----:B------:R-:W3:Y:S01]  /*4de0*/  LDL.LU R51, [R1+0xc0] ;  /* 0x0000c00001337983 */ /* 0x000ee20000300800 */
[----:B----4-:R-:W-:Y:S02]  /*4df0*/  IABS R35, R54 ;  /* 0x0000003600237213 */ /* 0x010fe40000000000 */
[--C-:B------:R-:W-:Y:S01]  /*4e00*/  @!P6 IMAD.IADD R2, R2, 0x1, -R4.reuse ;  /* 0x000000010202e824 */ /* 0x100fe200078e0a04 */
[C---:B------:R-:W-:Y:S01]  /*4e10*/  ISETP.GT.U32.AND P5, PT, R4.reuse, R6, PT ;  /* 0x000000060400720c */ /* 0x040fe20003fa4070 */
[----:B------:R-:W4:Y:S02]  /*4e20*/  LDL.LU R52, [R1+0xc8] ;  /* 0x0000c80001347983 */ /* 0x000f240000300800 */
[----:B------:R-:W-:Y:S01]  /*4e30*/  @!P0 IMAD.IADD R33, R33, 0x1, -R4 ;  /* 0x0000000121218824 */ /* 0x000fe200078e0a04 */
[----:B------:R-:W-:Y:S01]  /*4e40*/  ISETP.GT.U32.AND P0, PT, R4, R2, PT ;  /* 0x000000020400720c */ /* 0x000fe20003f04070 */
[----:B------:R-:W-:-:S04]  /*4e50*/  IMAD.HI.U32 R7, R0, R35, RZ ;  /* 0x0000002300077227 */ /* 0x000fc800078e00ff */
[----:B------:R-:W-:Y:S02]  /*4e60*/  IMAD.MOV R7, RZ, RZ, -R7 ;  /* 0x000000ffff077224 */ /* 0x000fe400078e0a07 */
[----:B------:R-:W-:-:S04]  /*4e70*/  IMAD.HI.U32 R5, R0, R34, RZ ;  /* 0x0000002200057227 */ /* 0x000fc800078e00ff */
[----:B------:R-:W-:Y:S02]  /*4e80*/  @!P5 IMAD.IADD R6, R6, 0x1, -R4 ;  /* 0x000000010606d824 */ /* 0x000fe400078e0a04 */
[----:B------:R-:W-:Y:S01]  /*4e90*/  IMAD R35, R4, R7, R35 ;  /* 0x0000000704237224 */ /* 0x000fe200078e0223 */
[----:B------:R-:W-:Y:S01]  /*4ea0*/  IABS R37, R50 ;  /* 0x0000003200257213 */ /* 0x000fe20000000000 */
[----:B------:R-:W-:Y:S02]  /*4eb0*/  IMAD.MOV R5, RZ, RZ, -R5 ;  /* 0x000000ffff057224 */ /* 0x000fe400078e0a05 */
[----:B------:R-:W-:Y:S02]  /*4ec0*/  @!P2 IMAD.MOV R6, RZ, RZ, -R6 ;  /* 0x000000ffff06a224 */ /* 0x000fe400078e0a06 */
[----:B------:R-:W-:Y:S01]  /*4ed0*/  @!P0 IMAD.IADD R2, R2, 0x1, -R4 ;  /* 0x0000000102028824 */ /* 0x000fe200078e0a04 */
[C---:B------:R-:W-:Y:S01]  /*4ee0*/  ISETP.GT.U32.AND P0, PT, R4.reuse, R35, PT ;  /* 0x000000230400720c */ /* 0x040fe20003f04070 */
[C---:B------:R-:W-:Y:S01]  /*4ef0*/  IMAD R34, R4.reuse, R5, R34 ;  /* 0x0000000504227224 */ /* 0x040fe200078e0222 */
[----:B------:R-:W-:Y:S01]  /*4f00*/  ISETP.GT.U32.AND P2, PT, R4, R33, PT ;  /* 0x000000210400720c */ /* 0x000fe20003f44070 */
[----:B------:R-:W-:Y:S01]  /*4f10*/  IMAD.HI.U32 R5, R0, R37, RZ ;  /* 0x0000002500057227 */ /* 0x000fe200078e00ff */
[----:B------:R0:W-:Y:S03]  /*4f20*/  STL [R1+0xb8], R6 ;  /* 0x0000b80601007387 */ /* 0x0001e60000100800 */
[----:B------:R-:W-:-:S02]  /*4f30*/  IMAD.MOV R5, RZ, RZ, -R5 ;  /* 0x000000ffff057224 */ /* 0x000fc400078e0a05 */
[----:B0-----:R-:W-:Y:S02]  /*4f40*/  IMAD.MOV.U32 R6, RZ, RZ, R2 ;  /* 0x000000ffff067224 */ /* 0x001fe400078e0002 */
[----:B------:R-:W-:Y:S02]  /*4f50*/  IMAD R37, R4, R5, R37 ;  /* 0x0000000504257224 */ /* 0x000fe400078e0225 */
[----:B------:R-:W-:Y:S01]  /*4f60*/  @!P1 IMAD.MOV R6, RZ, RZ, -R6 ;  /* 0x000000ffff069224 */ /* 0x000fe200078e0a06 */
[----:B------:R-:W-:Y:S01]  /*4f70*/  ISETP.GE.AND P5, PT, R54, RZ, PT ;  /* 0x000000ff3600720c */ /* 0x000fe20003fa6270 */
[--C-:B------:R-:W-:Y:S01]  /*4f80*/  @!P0 IMAD.IADD R35, R35, 0x1, -R4.reuse ;  /* 0x0000000123238824 */ /* 0x100fe200078e0a04 */
[----:B------:R-:W4:Y:S01]  /*4f90*/  LDL.LU R54, [R1+0xf4] ;  /* 0x0000f40001367983 */ /* 0x000f220000300800 */
[----:B------:R-:W-:Y:S01]  /*4fa0*/  IABS R36, R57 ;  /* 0x0000003900247213 */ /* 0x000fe20000000000 */
[----:B------:R-:W-:Y:S01]  /*4fb0*/  @!P2 IMAD.IADD R33, R33, 0x1, -R4 ;  /* 0x000000012121a824 */ /* 0x000fe200078e0a04 */
[----:B------:R-:W-:Y:S01]  /*4fc0*/  ISETP.GE.AND P0, PT, R57, RZ, PT ;  /* 0x000000ff3900720c */ /* 0x000fe20003f06270 */
[----:B------:R4:W-:Y:S01]  /*4fd0*/  STL [R1+0xac], R6 ;  /* 0x0000ac0601007387 */ /* 0x0009e20000100800 */
[----:B------:R-:W-:-:S03]  /*4fe0*/  ISETP.GT.U32.AND P2, PT, R4, R37, PT ;  /* 0x000000250400720c */ /* 0x000fc60003f44070 */
[----:B------:R-:W4:Y:S01]  /*4ff0*/  LDL.LU R57, [R1+0xf8] ;  /* 0x0000f80001397983 */ /* 0x000f220000300800 */
[----:B------:R-:W-:Y:S02]  /*5000*/  ISETP.GT.U32.AND P6, PT, R4, R34, PT ;  /* 0x000000220400720c */ /* 0x000fe40003fc4070 */
[----:B-----5:R-:W-:Y:S01]  /*5010*/  IABS R38, R53 ;  /* 0x0000003500267213 */ /* 0x020fe20000000000 */
[----:B------:R-:W-:-:S06]  /*5020*/  @!P3 IMAD.MOV R33, RZ, RZ, -R33 ;  /* 0x000000ffff21b224 */ /* 0x000fcc00078e0a21 */
[----:B------:R-:W-:Y:S02]  /*5030*/  @!P2 IMAD.IADD R37, R37, 0x1, -R4 ;  /* 0x000000012525a824 */ /* 0x000fe400078e0a04 */
[----:B------:R-:W-:-:S03]  /*5040*/  IMAD.HI.U32 R5, R0, R38, RZ ;  /* 0x0000002600057227 */ /* 0x000fc600078e00ff */
[----:B------:R-:W-:Y:S01]  /*5050*/  ISETP.GT.U32.AND P3, PT, R4, R37, PT ;  /* 0x000000250400720c */ /* 0x000fe20003f64070 */
[----:B------:R-:W-:Y:S01]  /*5060*/  @!P6 IMAD.IADD R34, R34, 0x1, -R4 ;  /* 0x000000012222e824 */ /* 0x000fe200078e0a04 */
[----:B------:R-:W-:Y:S01]  /*5070*/  IABS R8, R56 ;  /* 0x0000003800087213 */ /* 0x000fe20000000000 */
[----:B------:R-:W-:-:S03]  /*5080*/  IMAD.MOV R5, RZ, RZ, -R5 ;  /* 0x000000ffff057224 */ /* 0x000fc600078e0a05 */
[C---:B------:R-:W-:Y:S01]  /*5090*/  ISETP.GT.U32.AND P6, PT, R4.reuse, R34, PT ;  /* 0x000000220400720c */ /* 0x040fe20003fc4070 */
[----:B------:R-:W-:Y:S02]  /*50a0*/  IMAD R38, R4, R5, R38 ;  /* 0x0000000504267224 */ /* 0x000fe400078e0226 */
[----:B------:R-:W-:-:S04]  /*50b0*/  IMAD.HI.U32 R7, R0, R36, RZ ;  /* 0x0000002400077227 */ /* 0x000fc800078e00ff */
[----:B------:R-:W-:-:S04]  /*50c0*/  IMAD.HI.U32 R5, R0, R8, RZ ;  /* 0x0000000800057227 */ /* 0x000fc800078e00ff */
[----:B------:R-:W-:Y:S01]  /*50d0*/  @!P3 IMAD.IADD R37, R37, 0x1, -R4 ;  /* 0x000000012525b824 */ /* 0x000fe200078e0a04 */
[----:B------:R-:W-:Y:S01]  /*50e0*/  ISETP.GE.AND P3, PT, R53, RZ, PT ;  /* 0x000000ff3500720c */ /* 0x000fe20003f66270 */
[----:B------:R-:W-:Y:S01]  /*50f0*/  IMAD.MOV R7, RZ, RZ, -R7 ;  /* 0x000000ffff077224 */ /* 0x000fe200078e0a07 */
[----:B------:R-:W5:Y:S01]  /*5100*/  LDL.LU R53, [R1+0xfc] ;  /* 0x0000fc0001357983 */ /* 0x000f620000300800 */
[----:B------:R-:W-:Y:S02]  /*5110*/  IMAD.MOV R5, RZ, RZ, -R5 ;  /* 0x000000ffff057224 */ /* 0x000fe400078e0a05 */
[----:B------:R-:W-:Y:S02]  /*5120*/  IMAD R36, R4, R7, R36 ;  /* 0x0000000704247224 */ /* 0x000fe400078e0224 */
[----:B------:R-:W-:Y:S02]  /*5130*/  @!P6 IMAD.IADD R34, R34, 0x1, -R4 ;  /* 0x000000012222e824 */ /* 0x000fe400078e0a04 */
[C---:B------:R-:W-:Y:S01]  /*5140*/  IMAD R8, R4.reuse, R5, R8 ;  /* 0x0000000504087224 */ /* 0x040fe200078e0208 */
[----:B------:R-:W-:Y:S01]  /*5150*/  ISETP.GT.U32.AND P1, PT, R4, R36, PT ;  /* 0x000000240400720c */ /* 0x000fe20003f24070 */
[----:B------:R-:W-:-:S03]  /*5160*/  @!P4 IMAD.MOV R34, RZ, RZ, -R34 ;  /* 0x000000ffff22c224 */ /* 0x000fc600078e0a22 */
[----:B------:R-:W-:-:S09]  /*5170*/  ISETP.GT.U32.AND P4, PT, R4, R8, PT ;  /* 0x000000080400720c */ /* 0x000fd20003f84070 */
[----:B------:R-:W-:-:S04]  /*5180*/  @!P1 IMAD.IADD R36, R36, 0x1, -R4 ;  /* 0x0000000124249824 */ /* 0x000fc800078e0a04 */
[----:B------:R-:W-:Y:S01]  /*5190*/  @!P4 IMAD.IADD R8, R8, 0x1, -R4 ;  /* 0x000000010808c824 */ /* 0x000fe200078e0a04 */
[----:B------:R-:W-:Y:S02]  /*51a0*/  ISETP.GE.AND P4, PT, R56, RZ, PT ;  /* 0x000000ff3800720c */ /* 0x000fe40003f86270 */
[----:B------:R-:W5:Y:S01]  /*51b0*/  LDL.LU R56, [R1+0x110] ;  /* 0x0001100001387983 */ /* 0x000f620000300800 */
[----:B------:R-:W-:-:S13]  /*51c0*/  ISETP.GT.U32.AND P2, PT, R4, R36, PT ;  /* 0x000000240400720c */ /* 0x000fda0003f44070 */
[----:B------:R-:W-:Y:S01]  /*51d0*/  @!P2 IMAD.IADD R36, R36, 0x1, -R4 ;  /* 0x000000012424a824 */ /* 0x000fe200078e0a04 */
[----:B--2---:R-:W-:-:S05]  /*51e0*/  IABS R39, R55 ;  /* 0x0000003700277213 */ /* 0x004fca0000000000 */
[----:B------:R-:W-:-:S04]  /*51f0*/  IMAD.HI.U32 R2, R0, R39, RZ ;  /* 0x0000002700027227 */ /* 0x000fc800078e00ff */
[----:B------:R-:W-:-:S04]  /*5200*/  IMAD.MOV R2, RZ, RZ, -R2 ;  /* 0x000000ffff027224 */ /* 0x000fc800078e0a02 */
[----:B------:R-:W-:-:S05]  /*5210*/  IMAD R39, R4, R2, R39 ;  /* 0x0000000204277224 */ /* 0x000fca00078e0227 */
[----:B------:R-:W-:-:S13]  /*5220*/  ISETP.GT.U32.AND P2, PT, R4, R39, PT ;  /* 0x000000270400720c */ /* 0x000fda0003f44070 */
[----:B------:R-:W-:Y:S01]  /*5230*/  @!P2 IMAD.IADD R39, R39, 0x1, -R4 ;  /* 0x000000012727a824 */ /* 0x000fe200078e0a04 */
[----:B------:R-:W-:Y:S02]  /*5240*/  ISETP.GE.AND P2, PT, R55, RZ, PT ;  /* 0x000000ff3700720c */ /* 0x000fe40003f46270 */
[----:B------:R-:W2:Y:S01]  /*5250*/  LDL.LU R55, [R1+0x114] ;  /* 0x0001140001377983 */ /* 0x000ea20000300800 */
[C---:B------:R-:W-:Y:S02]  /*5260*/  ISETP.GT.U32.AND P6, PT, R4.reuse, R38, PT ;  /* 0x000000260400720c */ /* 0x040fe40003fc4070 */
[----:B------:R-:W-:Y:S02]  /*5270*/  ISETP.GT.U32.AND P1, PT, R4, R35, PT ;  /* 0x000000230400720c */ /* 0x000fe40003f24070 */
[----:B---3--:R-:W-:-:S05]  /*5280*/  IABS R9, R51 ;  /* 0x0000003300097213 */ /* 0x008fca0000000000 */
[----:B------:R-:W-:-:S04]  /*5290*/  IMAD.HI.U32 R2, R0, R9, RZ ;  /* 0x0000000900027227 */ /* 0x000fc800078e00ff */
[----:B------:R-:W-:Y:S01]  /*52a0*/  @!P6 IMAD.IADD R38, R38, 0x1, -R4 ;  /* 0x000000012626e824 */ /* 0x000fe200078e0a04 */
[----:B----4-:R-:W-:Y:S01]  /*52b0*/  IABS R6, R52 ;  /* 0x0000003400067213 */ /* 0x010fe20000000000 */
[----:B------:R-:W-:-:S03]  /*52c0*/  IMAD.MOV R2, RZ, RZ, -R2 ;  /* 0x000000ffff027224 */ /* 0x000fc600078e0a02 */
[----:B------:R-:W-:Y:S01]  /*52d0*/  ISETP.GT.U32.AND P6, PT, R4, R38, PT ;  /* 0x000000260400720c */ /* 0x000fe20003fc4070 */
[----:B------:R-:W-:Y:S01]  /*52e0*/  @!P1 IMAD.IADD R35, R35, 0x1, -R4 ;  /* 0x0000000123239824 */ /* 0x000fe200078e0a04 */
[----:B------:R-:W-:Y:S01]  /*52f0*/  ISETP.GE.AND P1, PT, R50, RZ, PT ;  /* 0x000000ff3200720c */ /* 0x000fe20003f26270 */
[----:B------:R-:W-:Y:S02]  /*5300*/  IMAD R9, R4, R2, R9 ;  /* 0x0000000204097224 */ /* 0x000fe400078e0209 */
[----:B------:R-:W-:-:S04]  /*5310*/  IMAD.HI.U32 R2, R0, R6, RZ ;  /* 0x0000000600027227 */ /* 0x000fc800078e00ff */
[----:B------:R-:W-:-:S04]  /*5320*/  IMAD.MOV R2, RZ, RZ, -R2 ;  /* 0x000000ffff027224 */ /* 0x000fc800078e0a02 */
[----:B------:R-:W-:Y:S01]  /*5330*/  @!P6 IMAD.IADD R38, R38, 0x1, -R4 ;  /* 0x000000012626e824 */ /* 0x000fe200078e0a04 */
[C---:B------:R-:W-:Y:S01]  /*5340*/  ISETP.GT.U32.AND P6, PT, R4.reuse, R9, PT ;  /* 0x000000090400720c */ /* 0x040fe20003fc4070 */
[----:B------:R-:W-:Y:S02]  /*5350*/  IMAD R6, R4, R2, R6 ;  /* 0x0000000204067224 */ /* 0x000fe400078e0206 */
[----:B------:R-:W-:-:S03]  /*5360*/  @!P1 IMAD.MOV R37, RZ, RZ, -R37 ;  /* 0x000000ffff259224 */ /* 0x000fc600078e0a25 */
[----:B------:R-:W-:-:S07]  /*5370*/  ISETP.GT.U32.AND P1, PT, R4, R6, PT ;  /* 0x000000060400720c */ /* 0x000fce0003f24070 */
[----:B------:R-:W-:Y:S01]  /*5380*/  @!P6 IMAD.IADD R9, R9, 0x1, -R4 ;  /* 0x000000010909e824 */ /* 0x000fe200078e0a04 */
[----:B------:R-:W-:Y:S01]  /*5390*/  ISETP.GT.U32.AND P6, PT, R4, R8, PT ;  /* 0x000000080400720c */ /* 0x000fe20003fc4070 */
[----:B------:R-:W-:-:S04]  /*53a0*/  @!P0 IMAD.MOV R36, RZ, RZ, -R36 ;  /* 0x000000ffff248224 */ /* 0x000fc800078e0a24 */
[--C-:B------:R-:W-:Y:S01]  /*53b0*/  @!P1 IMAD.IADD R6, R6, 0x1, -R4.reuse ;  /* 0x0000000106069824 */ /* 0x100fe200078e0a04 */
[C---:B------:R-:W-:Y:S01]  /*53c0*/  ISETP.GT.U32.AND P0, PT, R4.reuse, R9, PT ;  /* 0x000000090400720c */ /* 0x040fe20003f04070 */
[----:B------:R-:W-:Y:S01]  /*53d0*/  @!P5 IMAD.MOV R35, RZ, RZ, -R35 ;  /* 0x000000ffff23d224 */ /* 0x000fe200078e0a23 */
[----:B------:R-:W-:Y:S02]  /*53e0*/  ISETP.GT.U32.AND P5, PT, R4, R39, PT ;  /* 0x000000270400720c */ /* 0x000fe40003fa4070 */
[----:B------:R-:W-:Y:S02]  /*53f0*/  IABS R7, R57 ;  /* 0x0000003900077213 */ /* 0x000fe40000000000 */
[----:B------:R-:W-:Y:S02]  /*5400*/  ISETP.GE.AND P1, PT, R57, RZ, PT ;  /* 0x000000ff3900720c */ /* 0x000fe40003f26270 */
[----:B------:R-:W3:Y:S01]  /*5410*/  LDL.LU R57, [R1+0x118] ;  /* 0x0001180001397983 */ /* 0x000ee20000300800 */
[----:B------:R-:W-:-:S02]  /*5420*/  @!P6 IMAD.IADD R8, R8, 0x1, -R4 ;  /* 0x000000010808e824 */ /* 0x000fc400078e0a04 */
[----:B------:R-:W-:Y:S01]  /*5430*/  @!P3 IMAD.MOV R38, RZ, RZ, -R38 ;  /* 0x000000ffff26b224 */ /* 0x000fe200078e0a26 */
[----:B------:R-:W-:Y:S01]  /*5440*/  IABS R41, R54 ;  /* 0x0000003600297213 */ /* 0x000fe20000000000 */
[----:B------:R-:W-:Y:S01]  /*5450*/  IMAD.MOV.U32 R10, RZ, RZ, R8 ;  /* 0x000000ffff0a7224 */ /* 0x000fe200078e0008 */
[----:B------:R-:W-:Y:S01]  /*5460*/  ISETP.GE.AND P3, PT, R51, RZ, PT ;  /* 0x000000ff3300720c */ /* 0x000fe20003f66270 */
[----:B------:R-:W-:Y:S01]  /*5470*/  @!P0 IMAD.IADD R9, R9, 0x1, -R4 ;  /* 0x0000000109098824 */ /* 0x000fe200078e0a04 */
[----:B------:R-:W-:Y:S01]  /*5480*/  ISETP.GE.AND P0, PT, R54, RZ, PT ;  /* 0x000000ff3600720c */ /* 0x000fe20003f06270 */
[----:B------:R-:W-:Y:S01]  /*5490*/  @!P4 IMAD.MOV R10, RZ, RZ, -R10 ;  /* 0x000000ffff0ac224 */ /* 0x000fe200078e0a0a */
[----:B------:R-:W4:Y:S01]  /*54a0*/  LDL.LU R50, [R1+0x11c] ;  /* 0x00011c0001327983 */ /* 0x000f220000300800 */
[----:B------:R-:W-:-:S03]  /*54b0*/  @!P5 IMAD.IADD R39, R39, 0x1, -R4 ;  /* 0x000000012727d824 */ /* 0x000fc600078e0a04 */
[----:B------:R-:W4:Y:S04]  /*54c0*/  LDL.LU R54, [R1+0x190] ;  /* 0x0001900001367983 */ /* 0x000f280000300800 */
[----:B------:R-:W4:Y:S01]  /*54d0*/  LDL.LU R51, [R1+0x194] ;  /* 0x0001940001337983 */ /* 0x000f220000300800 */
[----:B------:R-:W-:-:S03]  /*54e0*/  IMAD.HI.U32 R2, R0, R41, RZ ;  /* 0x0000002900027227 */ /* 0x000fc600078e00ff */
[----:B------:R0:W-:Y:S01]  /*54f0*/  STL [R1+0x6c], R10 ;  /* 0x00006c0a01007387 */ /* 0x0001e20000100800 */
[----:B------:R-:W-:Y:S02]  /*5500*/  IMAD.MOV R2, RZ, RZ, -R2 ;  /* 0x000000ffff027224 */ /* 0x000fe400078e0a02 */
[----:B------:R-:W-:Y:S02]  /*5510*/  @!P3 IMAD.MOV R9, RZ, RZ, -R9 ;  /* 0x000000ffff09b224 */ /* 0x000fe400078e0a09 */
[----:B0-----:R-:W-:-:S04]  /*5520*/  IMAD.MOV.U32 R10, RZ, RZ, R39 ;  /* 0x000000ffff0a7224 */ /* 0x001fc800078e0027 */
[----:B------:R-:W-:Y:S01]  /*5530*/  @!P2 IMAD.MOV R10, RZ, RZ, -R10 ;  /* 0x000000ffff0aa224 */ /* 0x000fe200078e0a0a */
[----:B-----5:R-:W-:Y:S01]  /*5540*/  ISETP.GE.AND P3, PT, R53, RZ, PT ;  /* 0x000000ff3500720c */ /* 0x020fe20003f66270 */
[C---:B------:R-:W-:Y:S01]  /*5550*/  IMAD R41, R4.reuse, R2, R41 ;  /* 0x0000000204297224 */ /* 0x040fe200078e0229 */
[----:B------:R-:W-:Y:S02]  /*5560*/  IABS R2, R53 ;  /* 0x0000003500027213 */ /* 0x000fe40000000000 */
[----:B------:R0:W-:Y:S04]  /*5570*/  STL [R1+0x74], R10 ;  /* 0x0000740a01007387 */ /* 0x0001e80000100800 */
[----:B------:R5:W-:Y:S04]  /*5580*/  STL [R1+0x154], R9 ;  /* 0x0001540901007387 */ /* 0x000be80000100800 */
[----:B------:R-:W4:Y:S01]  /*5590*/  LDL.LU R53, [R1+0x198] ;  /* 0x0001980001357983 */ /* 0x000f220000300800 */
[----:B------:R-:W-:Y:S01]  /*55a0*/  ISETP.GT.U32.AND P4, PT, R4, R6, PT ;  /* 0x000000060400720c */ /* 0x000fe20003f84070 */
[----:B------:R-:W-:-:S04]  /*55b0*/  IMAD.HI.U32 R5, R0, R7, RZ ;  /* 0x0000000700057227 */ /* 0x000fc800078e00ff */
[----:B------:R-:W-:-:S04]  /*55c0*/  IMAD.MOV R5, RZ, RZ, -R5 ;  /* 0x000000ffff057224 */ /* 0x000fc800078e0a05 */
[----:B------:R-:W-:Y:S01]  /*55d0*/  IMAD R7, R4, R5, R7 ;  /* 0x0000000504077224 */ /* 0x000fe200078e0207 */
[----:B------:R-:W-:-:S03]  /*55e0*/  IABS R5, R56 ;  /* 0x0000003800057213 */ /* 0x000fc60000000000 */
[----:B------:R-:W-:Y:S01]  /*55f0*/  @!P4 IMAD.IADD R6, R6, 0x1, -R4 ;  /* 0x000000010606c824 */ /* 0x000fe200078e0a04 */
[----:B------:R-:W-:Y:S02]  /*5600*/  ISETP.GE.AND P4, PT, R56, RZ, PT ;  /* 0x000000ff3800720c */ /* 0x000fe40003f86270 */
[----:B------:R-:W4:Y:S01]  /*5610*/  LDL.LU R56, [R1+0x19c] ;  /* 0x00019c0001387983 */ /* 0x000f220000300800 */
[----:B------:R-:W-:Y:S02]  /*5620*/  ISETP.GE.AND P6, PT, R52, RZ, PT ;  /* 0x000000ff3400720c */ /* 0x000fe40003fc6270 */
[----:B------:R-:W-:Y:S01]  /*5630*/  ISETP.GT.U32.AND P2, PT, R4, R7, PT ;  /* 0x000000070400720c */ /* 0x000fe20003f44070 */
[----:B0-----:R-:W-:-:S10]  /*5640*/  IMAD.MOV.U32 R10, RZ, RZ, R6 ;  /* 0x000000ffff0a7224 */ /* 0x001fd400078e0006 */
[----:B------:R-:W-:Y:S02]  /*5650*/  @!P6 IMAD.MOV R10, RZ, RZ, -R10 ;  /* 0x000000ffff0ae224 */ /* 0x000fe400078e0a0a */
[----:B------:R-:W-:-:S03]  /*5660*/  @!P2 IMAD.IADD R7, R7, 0x1, -R4 ;  /* 0x000000010707a824 */ /* 0x000fc600078e0a04 */
[----:B------:R0:W-:Y:S01]  /*5670*/  STL [R1+0x7c], R10 ;  /* 0x00007c0a01007387 */ /* 0x0001e20000100800 */
[----:B--2---:R-:W-:Y:S02]  /*5680*/  IABS R40, R55 ;  /* 0x0000003700287213 */ /* 0x004fe40000000000 */
[----:B------:R-:W-:Y:S02]  /*5690*/  ISETP.GE.AND P2, PT, R55, RZ, PT ;  /* 0x000000ff3700720c */ /* 0x000fe40003f46270 */
[----:B------:R-:W2:Y:S01]  /*56a0*/  LDL.LU R55, [R1+0x1e0] ;  /* 0x0001e00001377983 */ /* 0x000ea20000300800 */
[----:B------:R-:W-:Y:S01]  /*56b0*/  ISETP.GT.U32.AND P5, PT, R4, R41, PT ;  /* 0x000000290400720c */ /* 0x000fe20003fa4070 */
[----:B------:R-:W-:-:S12]  /*56c0*/  IMAD.HI.U32 R8, R0, R2, RZ ;  /* 0x0000000200087227 */ /* 0x000fd800078e00ff */
[----:B------:R-:W-:-:S05]  /*56d0*/  @!P5 IMAD.IADD R41, R41, 0x1, -R4 ;  /* 0x000000012929d824 */ /* 0x000fca00078e0a04 */
[----:B------:R-:W-:Y:S01]  /*56e0*/  ISETP.GT.U32.AND P5, PT, R4, R41, PT ;  /* 0x000000290400720c */ /* 0x000fe20003fa4070 */
[----:B------:R-:W-:-:S04]  /*56f0*/  IMAD.MOV R8, RZ, RZ, -R8 ;  /* 0x000000ffff087224 */ /* 0x000fc800078e0a08 */
[----:B------:R-:W-:-:S08]  /*5700*/  IMAD R2, R4, R8, R2 ;  /* 0x0000000804027224 */ /* 0x000fd000078e0202 */
[----:B------:R-:W-:Y:S01]  /*5710*/  @!P5 IMAD.IADD R41, R41, 0x1, -R4 ;  /* 0x000000012929d824 */ /* 0x000fe200078e0a04 */
[----:B------:R-:W-:Y:S01]  /*5720*/  ISETP.GT.U32.AND P5, PT, R4, R2, PT ;  /* 0x000000020400720c */ /* 0x000fe20003fa4070 */
[----:B-----5:R-:W-:Y:S01]  /*5730*/  IMAD.HI.U32 R9, R0, R5, RZ ;  /* 0x0000000500097227 */ /* 0x020fe200078e00ff */
[----:B------:R-:W-:-:S03]  /*5740*/  ISETP.GT.U32.AND P6, PT, R4, R7, PT ;  /* 0x000000070400720c */ /* 0x000fc60003fc4070 */
[----:B------:R-:W-:-:S04]  /*5750*/  IMAD.HI.U32 R8, R0, R40, RZ ;  /* 0x0000002800087227 */ /* 0x000fc800078e00ff */
[----:B------:R-:W-:Y:S02]  /*5760*/  IMAD.MOV R9, RZ, RZ, -R9 ;  /* 0x000000ffff097224 */ /* 0x000fe400078e0a09 */
[----:B------:R-:W-:Y:S02]  /*5770*/  IMAD.MOV R8, RZ, RZ, -R8 ;  /* 0x000000ffff087224 */ /* 0x000fe400078e0a08 */
[----:B------:R-:W-:Y:S02]  /*5780*/  @!P5 IMAD.IADD R2, R2, 0x1, -R4 ;  /* 0x000000010202d824 */ /* 0x000fe400078e0a04 */
[C---:B------:R-:W-:Y:S02]  /*5790*/  IMAD R5, R4.reuse, R9, R5 ;  /* 0x0000000904057224 */ /* 0x040fe400078e0205 */
[----:B0-----:R-:W-:Y:S01]  /*57a0*/  IMAD.MOV.U32 R10, RZ, RZ, R41 ;  /* 0x000000ffff0a7224 */ /* 0x001fe200078e0029 */
[C---:B------:R-:W-:Y:S01]  /*57b0*/  ISETP.GT.U32.AND P5, PT, R4.reuse, R2, PT ;  /* 0x000000020400720c */ /* 0x040fe20003fa4070 */
[----:B------:R-:W-:-:S02]  /*57c0*/  IMAD R40, R4, R8, R40 ;  /* 0x0000000804287224 */ /* 0x000fc400078e0228 */
[----:B------:R-:W-:Y:S01]  /*57d0*/  @!P0 IMAD.MOV R10, RZ, RZ, -R10 ;  /* 0x000000ffff0a8224 */ /* 0x000fe200078e0a0a */
[----:B------:R-:W-:Y:S01]  /*57e0*/  ISETP.GT.U32.AND P0, PT, R4, R5, PT ;  /* 0x000000050400720c */ /* 0x000fe20003f04070 */
[----:B------:R-:W-:Y:S01]  /*57f0*/  @!P6 IMAD.IADD R7, R7, 0x1, -R4 ;  /* 0x000000010707e824 */ /* 0x000fe200078e0a04 */
[----:B---3--:R-:W-:-:S05]  /*5800*/  IABS R39, R57 ;  /* 0x0000003900277213 */ /* 0x008fca0000000000 */
[----:B------:R-:W-:Y:S01]  /*5810*/  IMAD.HI.U32 R8, R0, R39, RZ ;  /* 0x0000002700087227 */ /* 0x000fe200078e00ff */
[----:B------:R0:W-:Y:S03]  /*5820*/  STL [R1+0x148], R10 ;  /* 0x0001480a01007387 */ /* 0x0001e60000100800 */
[----:B------:R-:W-:Y:S01]  /*5830*/  IMAD.MOV R8, RZ, RZ, -R8 ;  /* 0x000000ffff087224 */ /* 0x000fe200078e0a08 */
[----:B------:R-:W-:-:S03]  /*5840*/  ISETP.GT.U32.AND P6, PT, R4, R40, PT ;  /* 0x000000280400720c */ /* 0x000fc60003fc4070 */
[----:B------:R-:W-:Y:S02]  /*5850*/  IMAD R39, R4, R8, R39 ;  /* 0x0000000804277224 */ /* 0x000fe400078e0227 */
[----:B0-----:R-:W-:Y:S02]  /*5860*/  IMAD.MOV.U32 R10, RZ, RZ, R7 ;  /* 0x000000ffff0a7224 */ /* 0x001fe400078e0007 */
[----:B------:R-:W-:Y:S02]  /*5870*/  @!P5 IMAD.IADD R2, R2, 0x1, -R4 ;  /* 0x000000010202d824 */ /* 0x000fe400078e0a04 */
[----:B------:R-:W-:Y:S01]  /*5880*/  @!P1 IMAD.MOV R10, RZ, RZ, -R10 ;  /* 0x000000ffff0a9224 */ /* 0x000fe200078e0a0a */
[----:B------:R-:W-:Y:S01]  /*5890*/  ISETP.GT.U32.AND P5, PT, R4, R39, PT ;  /* 0x000000270400720c */ /* 0x000fe20003fa4070 */
[----:B------:R-:W-:Y:S01]  /*58a0*/  @!P0 IMAD.IADD R5, R5, 0x1, -R4 ;  /* 0x0000000105058824 */ /* 0x000fe200078e0a04 */
[----:B----4-:R-:W-:Y:S02]  /*58b0*/  IABS R9, R51 ;  /* 0x0000003300097213 */ /* 0x010fe40000000000 */
[----:B------:R-:W-:Y:S01]  /*58c0*/  ISETP.GE.AND P0, PT, R57, RZ, PT ;  /* 0x000000ff3900720c */ /* 0x000fe20003f06270 */
[----:B------:R0:W-:Y:S01]  /*58d0*/  STL [R1+0x60], R10 ;  /* 0x0000600a01007387 */ /* 0x0001e20000100800 */
[----:B------:R-:W-:-:S03]  /*58e0*/  IABS R42, R50 ;  /* 0x00000032002a7213 */ /* 0x000fc60000000000 */
[----:B------:R-:W3:Y:S01]  /*58f0*/  LDL.LU R57, [R1+0x1e4] ;  /* 0x0001e40001397983 */ /* 0x000ee20000300800 */
[----:B------:R-:W-:Y:S01]  /*5900*/  IABS R6, R54 ;  /* 0x0000003600067213 */ /* 0x000fe20000000000 */
[----:B------:R-:W-:Y:S02]  /*5910*/  IMAD.HI.U32 R8, R0, R9, RZ ;  /* 0x0000000900087227 */ /* 0x000fe400078e00ff */
[----:B------:R-:W4:Y:S02]  /*5920*/  LDL.LU R52, [R1+0x1e8] ;  /* 0x0001e80001347983 */ /* 0x000f240000300800 */
[----:B------:R-:W-:Y:S01]  /*5930*/  @!P6 IMAD.IADD R40, R40, 0x1, -R4 ;  /* 0x000000012828e824 */ /* 0x000fe200078e0a04 */
[----:B------:R-:W-:Y:S01]  /*5940*/  ISETP.GT.U32.AND P6, PT, R4, R5, PT ;  /* 0x000000050400720c */ /* 0x000fe20003fc4070 */
[----:B------:R-:W-:-:S04]  /*5950*/  IMAD.HI.U32 R43, R0, R42, RZ ;  /* 0x0000002a002b7227 */ /* 0x000fc800078e00ff */
[----:B------:R-:W-:Y:S02]  /*5960*/  IMAD.MOV R8, RZ, RZ, -R8 ;  /* 0x000000ffff087224 */ /* 0x000fe400078e0a08 */
[----:B------:R-:W-:-:S04]  /*5970*/  IMAD.HI.U32 R41, R0, R6, RZ ;  /* 0x0000000600297227 */ /* 0x000fc800078e00ff */
[----:B------:R-:W-:Y:S01]  /*5980*/  @!P5 IMAD.IADD R39, R39, 0x1, -R4 ;  /* 0x000000012727d824 */ /* 0x000fe200078e0a04 */
[C---:B------:R-:W-:Y:S01]  /*5990*/  ISETP.GT.U32.AND P5, PT, R4.reuse, R40, PT ;  /* 0x000000280400720c */ /* 0x040fe20003fa4070 */
[----:B------:R-:W-:Y:S02]  /*59a0*/  IMAD.MOV R43, RZ, RZ, -R43 ;  /* 0x000000ffff2b7224 */ /* 0x000fe400078e0a2b */
[C---:B------:R-:W-:Y:S01]  /*59b0*/  IMAD R9, R4.reuse, R8, R9 ;  /* 0x0000000804097224 */ /* 0x040fe200078e0209 */
[----:B------:R-:W-:Y:S01]  /*59c0*/  IABS R8, R53 ;  /* 0x0000003500087213 */ /* 0x000fe20000000000 */
[----:B------:R-:W-:Y:S02]  /*59d0*/  IMAD.MOV R41, RZ, RZ, -R41 ;  /* 0x000000ffff297224 */ /* 0x000fe400078e0a29 */
[C---:B------:R-:W-:Y:S02]  /*59e0*/  IMAD R42, R4.reuse, R43, R42 ;  /* 0x0000002b042a7224 */ /* 0x040fe400078e022a */
[----:B------:R-:W-:-:S02]  /*59f0*/  IMAD R6, R4, R41, R6 ;  /* 0x0000002904067224 */ /* 0x000fc400078e0206 */
[----:B------:R-:W-:Y:S02]  /*5a00*/  IMAD.MOV.U32 R7, RZ, RZ, R8 ;  /* 0x000000ffff077224 */ /* 0x000fe400078e0008 */
[----:B------:R-:W-:Y:S01]  /*5a10*/  @!P3 IMAD.MOV R2, RZ, RZ, -R2 ;  /* 0x000000ffff02b224 */ /* 0x000fe200078e0a02 */
[C---:B------:R-:W-:Y:S01]  /*5a20*/  ISETP.GT.U32.AND P3, PT, R4.reuse, R42, PT ;  /* 0x0000002a0400720c */ /* 0x040fe20003f64070 */
[----:B------:R-:W-:Y:S01]  /*5a30*/  @!P6 IMAD.IADD R5, R5, 0x1, -R4 ;  /* 0x000000010505e824 */ /* 0x000fe200078e0a04 */
[----:B------:R-:W-:Y:S01]  /*5a40*/  ISETP.GT.U32.AND P6, PT, R4, R6, PT ;  /* 0x000000060400720c */ /* 0x000fe20003fc4070 */
[----:B------:R-:W-:-:S04]  /*5a50*/  IMAD.HI.U32 R8, R0, R7, RZ ;  /* 0x0000000700087227 */ /* 0x000fc800078e00ff */
[----:B------:R-:W-:Y:S01]  /*5a60*/  @!P5 IMAD.IADD R40, R40, 0x1, -R4 ;  /* 0x000000012828d824 */ /* 0x000fe200078e0a04 */
[----:B------:R-:W-:Y:S01]  /*5a70*/  ISETP.GT.U32.AND P5, PT, R4, R9, PT ;  /* 0x000000090400720c */ /* 0x000fe20003fa4070 */
[----:B------:R-:W-:-:S04]  /*5a80*/  IMAD.MOV R8, RZ, RZ, -R8 ;  /* 0x000000ffff087224 */ /* 0x000fc800078e0a08 */
[----:B------:R-:W-:Y:S02]  /*5a90*/  IMAD R7, R4, R8, R7 ;  /* 0x0000000804077224 */ /* 0x000fe400078e0207 */
[--C-:B------:R-:W-:Y:S01]  /*5aa0*/  @!P3 IMAD.IADD R42, R42, 0x1, -R4.reuse ;  /* 0x000000012a2ab824 */ /* 0x100fe200078e0a04 */
[----:B------:R-:W-:Y:S01]  /*5ab0*/  IABS R41, R56 ;  /* 0x0000003800297213 */ /* 0x000fe20000000000 */
[--C-:B------:R-:W-:Y:S01]  /*5ac0*/  @!P6 IMAD.IADD R6, R6, 0x1, -R4.reuse ;  /* 0x000000010606e824 */ /* 0x100fe200078e0a04 */
[----:B------:R-:W-:Y:S01]  /*5ad0*/  ISETP.GT.U32.AND P3, PT, R4, R7, PT ;  /* 0x000000070400720c */ /* 0x000fe20003f64070 */
[----:B------:R-:W-:Y:S01]  /*5ae0*/  STL [R1+0x68], R2 ;  /* 0x0000680201007387 */ /* 0x000fe20000100800 */
[----:B------:R-:W-:Y:S01]  /*5af0*/  ISETP.GE.AND P6, PT, R54, RZ, PT ;  /* 0x000000ff3600720c */ /* 0x000fe20003fc6270 */
[----:B------:R-:W-:Y:S02]  /*5b00*/  @!P5 IMAD.IADD R9, R9, 0x1, -R4 ;  /* 0x000000010909d824 */ /* 0x000fe400078e0a04 */
[----:B------:R-:W5:Y:S01]  /*5b10*/  LDL.LU R54, [R1+0x1ec] ;  /* 0x0001ec0001367983 */ /* 0x000f620000300800 */
[----:B------:R-:W-:Y:S01]  /*5b20*/  ISETP.GT.U32.AND P5, PT, R4, R42, PT ;  /* 0x0000002a0400720c */ /* 0x000fe20003fa4070 */
[----:B------:R-:W-:Y:S01]  /*5b30*/  IMAD.HI.U32 R43, R0, R41, RZ ;  /* 0x00000029002b7227 */ /* 0x000fe200078e00ff */
[----:B------:R-:W-:-:S03]  /*5b40*/  ISETP.GT.U32.AND P1, PT, R4, R39, PT ;  /* 0x000000270400720c */ /* 0x000fc60003f24070 */
[----:B------:R-:W-:Y:S02]  /*5b50*/  IMAD.MOV R43, RZ, RZ, -R43 ;  /* 0x000000ffff2b7224 */ /* 0x000fe400078e0a2b */
[----:B0-----:R-:W-:Y:S02]  /*5b60*/  IMAD.MOV.U32 R10, RZ, RZ, R5 ;  /* 0x000000ffff0a7224 */ /* 0x001fe400078e0005 */
[----:B------:R-:W-:Y:S02]  /*5b70*/  @!P3 IMAD.IADD R7, R7, 0x1, -R4 ;  /* 0x000000010707b824 */ /* 0x000fe400078e0a04 */
[C---:B------:R-:W-:Y:S02]  /*5b80*/  IMAD R5, R4.reuse, R43, R41 ;  /* 0x0000002b04057224 */ /* 0x040fe400078e0229 */
[----:B------:R-:W-:Y:S01]  /*5b90*/  @!P4 IMAD.MOV R10, RZ, RZ, -R10 ;  /* 0x000000ffff0ac224 */ /* 0x000fe200078e0a0a */
[----:B------:R-:W-:Y:S01]  /*5ba0*/  ISETP.GT.U32.AND P3, PT, R4, R7, PT ;  /* 0x000000070400720c */ /* 0x000fe20003f64070 */
[--C-:B------:R-:W-:Y:S01]  /*5bb0*/  @!P5 IMAD.IADD R42, R42, 0x1, -R4.reuse ;  /* 0x000000012a2ad824 */ /* 0x100fe200078e0a04 */
[----:B------:R-:W-:Y:S01]  /*5bc0*/  ISETP.GT.U32.AND P5, PT, R4, R5, PT ;  /* 0x000000050400720c */ /* 0x000fe20003fa4070 */
[----:B------:R-:W-:Y:S01]  /*5bd0*/  @!P1 IMAD.IADD R39, R39, 0x1, -R4 ;  /* 0x0000000127279824 */ /* 0x000fe200078e0a04 */
[----:B------:R0:W-:Y:S01]  /*5be0*/  STL [R1+0x64], R10 ;  /* 0x0000640a01007387 */ /* 0x0001e20000100800 */
[----:B------:R-:W-:-:S04]  /*5bf0*/  IMAD.MOV.U32 R11, RZ, RZ, R40 ;  /* 0x000000ffff0b7224 */ /* 0x000fc800078e0028 */
[----:B------:R-:W-:Y:S02]  /*5c00*/  @!P2 IMAD.MOV R11, RZ, RZ, -R11 ;  /* 0x000000ffff0ba224 */ /* 0x000fe400078e0a0b */
[----:B0-----:R-:W-:-:S04]  /*5c10*/  IMAD.MOV.U32 R10, RZ, RZ, R39 ;  /* 0x000000ffff0a7224 */ /* 0x001fc800078e0027 */
[----:B------:R-:W-:Y:S01]  /*5c20*/  @!P0 IMAD.MOV R10, RZ, RZ, -R10 ;  /* 0x000000ffff0a8224 */ /* 0x000fe200078e0a0a */
[----:B------:R0:W-:Y:S01]  /*5c30*/  STL [R1+0x54], R11 ;  /* 0x0000540b01007387 */ /* 0x0001e20000100800 */
[--C-:B------:R-:W-:Y:S01]  /*5c40*/  @!P3 IMAD.IADD R7, R7, 0x1, -R4.reuse ;  /* 0x000000010707b824 */ /* 0x100fe200078e0a04 */
[----:B------:R-:W-:Y:S01]  /*5c50*/  ISETP.GE.AND P3, PT, R56, RZ, PT ;  /* 0x000000ff3800720c */ /* 0x000fe20003f66270 */
[----:B------:R-:W-:Y:S01]  /*5c60*/  @!P5 IMAD.IADD R5, R5, 0x1, -R4 ;  /* 0x000000010505d824 */ /* 0x000fe200078e0a04 */
[----:B------:R0:W-:Y:S04]  /*5c70*/  STL [R1+0x5c], R10 ;  /* 0x00005c0a01007387 */ /* 0x0001e80000100800 */
[----:B------:R-:W5:Y:S01]  /*5c80*/  LDL.LU R56, [R1+0x4d0] ;  /* 0x0004d00001387983 */ /* 0x000f620000300800 */
[----:B--2---:R-:W-:-:S02]  /*5c90*/  IABS R2, R55 ;  /* 0x0000003700027213 */ /* 0x004fc40000000000 */
[----:B------:R-:W-:Y:S02]  /*5ca0*/  ISETP.GE.AND P5, PT, R55, RZ, PT ;  /* 0x000000ff3700720c */ /* 0x000fe40003fa6270 */
[----:B------:R-:W2:Y:S01]  /*5cb0*/  LDL.LU R55, [R1+0x4d4] ;  /* 0x0004d40001377983 */ /* 0x000ea20000300800 */
[----:B------:R-:W-:Y:S01]  /*5cc0*/  ISETP.GT.U32.AND P2, PT, R4, R9, PT ;  /* 0x000000090400720c */ /* 0x000fe20003f44070 */
[----:B------:R-:W-:Y:S01]  /*5cd0*/  IMAD.HI.U32 R8, R0, R2, RZ ;  /* 0x0000000200087227 */ /* 0x000fe200078e00ff */
[----:B------:R-:W-:-:S03]  /*5ce0*/  ISETP.GE.AND P1, PT, R50, RZ, PT ;  /* 0x000000ff3200720c */ /* 0x000fc60003f26270 */
[----:B------:R-:W-:Y:S01]  /*5cf0*/  IMAD.MOV R8, RZ, RZ, -R8 ;  /* 0x000000ffff087224 */ /* 0x000fe200078e0a08 */
[----:B------:R-:W-:-:S03]  /*5d00*/  ISETP.GT.U32.AND P4, PT, R4, R6, PT ;  /* 0x000000060400720c */ /* 0x000fc60003f84070 */
[----:B------:R-:W-:-:S04]  /*5d10*/  IMAD R2, R4, R8, R2 ;  /* 0x0000000804027224 */ /* 0x000fc800078e0202 */
[----:B------:R-:W-:Y:S01]  /*5d20*/  @!P2 IMAD.IADD R9, R9, 0x1, -R4 ;  /* 0x000000010909a824 */ /* 0x000fe200078e0a04 */
[----:B------:R-:W-:Y:S01]  /*5d30*/  ISETP.GT.U32.AND P2, PT, R4, R2, PT ;  /* 0x000000020400720c */ /* 0x000fe20003f44070 */
[----:B0-----:R-:W-:Y:S01]  /*5d40*/  IMAD.MOV.U32 R11, RZ, RZ, R42 ;  /* 0x000000ffff0b7224 */ /* 0x001fe200078e002a */
[----:B------:R-:W-:-:S03]  /*5d50*/  ISETP.GE.AND P0, PT, R51, RZ, PT ;  /* 0x000000ff3300720c */ /* 0x000fc60003f06270 */
[----:B------:R-:W-:Y:S02]  /*5d60*/  @!P1 IMAD.MOV R11, RZ, RZ, -R11 ;  /* 0x000000ffff0b9224 */ /* 0x000fe400078e0a0b */
[----:B------:R-:W-:Y:S01]  /*5d70*/  @!P4 IMAD.IADD R6, R6, 0x1, -R4 ;  /* 0x000000010606c824 */ /* 0x000fe200078e0a04 */
[----:B------:R-:W-:Y:S02]  /*5d80*/  ISETP.GE.AND P4, PT, R53, RZ, PT ;  /* 0x000000ff3500720c */ /* 0x000fe40003f86270 */
[----:B------:R-:W-:Y:S01]  /*5d90*/  STL [R1+0x50], R11 ;  /* 0x0000500b01007387 */ /* 0x000fe20000100800 */
[----:B------:R-:W-:Y:S02]  /*5da0*/  IMAD.MOV.U32 R10, RZ, RZ, R6 ;  /* 0x000000ffff0a7224 */ /* 0x000fe400078e0006 */
[----:B------:R-:W-:Y:S01]  /*5db0*/  @!P2 IMAD.IADD R2, R2, 0x1, -R4 ;  /* 0x000000010202a824 */ /* 0x000fe200078e0a04 */
[----:B------:R-:W2:Y:S01]  /*5dc0*/  LDL.LU R53, [R1+0x4d8] ;  /* 0x0004d80001357983 */ /* 0x000ea20000300800 */
[----:B------:R-:W-:Y:S01]  /*5dd0*/  @!P6 IMAD.MOV R10, RZ, RZ, -R10 ;  /* 0x000000ffff0ae224 */ /* 0x000fe200078e0a0a */
[----:B------:R-:W-:-:S02]  /*5de0*/  ISETP.GT.U32.AND P1, PT, R4, R5, PT ;  /* 0x000000050400720c */ /* 0x000fc40003f24070 */
[----:B------:R-:W-:Y:S01]  /*5df0*/  ISETP.GT.U32.AND P2, PT, R4, R2, PT ;  /* 0x000000020400720c */ /* 0x000fe20003f44070 */
[----:B------:R-:W-:Y:S01]  /*5e00*/  @!P0 IMAD.MOV R9, RZ, RZ, -R9 ;  /* 0x000000ffff098224 */ /* 0x000fe200078e0a09 */
[----:B------:R-:W-:Y:S01]  /*5e10*/  STL [R1+0x110], R10 ;  /* 0x0001100a01007387 */ /* 0x000fe20000100800 */
[----:B------:R-:W-:-:S08]  /*5e20*/  @!P4 IMAD.MOV R7, RZ, RZ, -R7 ;  /* 0x000000ffff07c224 */ /* 0x000fd000078e0a07 */
[--C-:B------:R-:W-:Y:S02]  /*5e30*/  @!P1 IMAD.IADD R5, R5, 0x1, -R4.reuse ;  /* 0x0000000105059824 */ /* 0x100fe400078e0a04 */
[----:B------:R-:W-:Y:S02]  /*5e40*/  @!P2 IMAD.IADD R2, R2, 0x1, -R4 ;  /* 0x000000010202a824 */ /* 0x000fe400078e0a04 */
[----:B------:R-:W-:Y:S02]  /*5e50*/  @!P3 IMAD.MOV R5, RZ, RZ, -R5 ;  /* 0x000000ffff05b224 */ /* 0x000fe400078e0a05 */
[----:B------:R-:W-:Y:S01]  /*5e60*/  @!P5 IMAD.MOV R2, RZ, RZ, -R2 ;  /* 0x000000ffff02d224 */ /* 0x000fe200078e0a02 */
[----:B---3--:R-:W-:-:S05]  /*5e70*/  IABS R39, R57 ;  /* 0x0000003900277213 */ /* 0x008fca0000000000 */
[----:B------:R-:W-:-:S04]  /*5e80*/  IMAD.MOV.U32 R8, RZ, RZ, R39 ;  /* 0x000000ffff087224 */ /* 0x000fc800078e0027 */
[----:B------:R-:W-:-:S04]  /*5e90*/  IMAD.HI.U32 R43, R0, R8, RZ ;  /* 0x00000008002b7227 */ /* 0x000fc800078e00ff */
[----:B------:R-:W-:Y:S01]  /*5ea0*/  IMAD.MOV R43, RZ, RZ, -R43 ;  /* 0x000000ffff2b7224 */ /* 0x000fe200078e0a2b */
[----:B------:R-:W-:Y:S02]  /*5eb0*/  ISETP.GE.AND P0, PT, R57, RZ, PT ;  /* 0x000000ff3900720c */ /* 0x000fe40003f06270 */
[----:B------:R-:W3:Y:S01]  /*5ec0*/  LDL.LU R57, [R1+0x4dc] ;  /* 0x0004dc0001397983 */ /* 0x000ee20000300800 */
[----:B------:R-:W-:-:S05]  /*5ed0*/  IMAD R8, R4, R43, R8 ;  /* 0x0000002b04087224 */ /* 0x000fca00078e0208 */
[----:B------:R-:W-:Y:S01]  /*5ee0*/  ISETP.GT.U32.AND P6, PT, R4, R8, PT ;  /* 0x000000080400720c */ /* 0x000fe20003fc4070 */
[----:B------:R-:W-:Y:S01]  /*5ef0*/  STL [R1+0x114], R9 ;  /* 0x0001140901007387 */ /* 0x000fe20000100800 */
[----:B----4-:R-:W-:Y:S02]  /*5f00*/  IABS R41, R52 ;  /* 0x0000003400297213 */ /* 0x010fe40000000000 */
[----:B------:R-:W-:Y:S01]  /*5f10*/  ISETP.GE.AND P1, PT, R52, RZ, PT ;  /* 0x000000ff3400720c */ /* 0x000fe20003f26270 */
[----:B------:R-:W-:Y:S04]  /*5f20*/  STL [R1+0x11c], R7 ;  /* 0x00011c0701007387 */ /* 0x000fe80000100800 */
[----:B------:R-:W4:Y:S04]  /*5f30*/  LDL.LU R52, [R1+0x4e0] ;  /* 0x0004e00001347983 */ /* 0x000f280000300800 */
[----:B------:R-:W-:Y:S01]  /*5f40*/  @!P6 IMAD.IADD R8, R8, 0x1, -R4 ;  /* 0x000000010808e824 */ /* 0x000fe200078e0a04 */
[----:B------:R2:W-:Y:S04]  /*5f50*/  STL [R1+0x120], R5 ;  /* 0x0001200501007387 */ /* 0x0005e80000100800 */
[----:B------:R0:W-:Y:S01]  /*5f60*/  STL [R1+0x124], R2 ;  /* 0x0001240201007387 */ /* 0x0001e20000100800 */
[----:B-----5:R-:W-:-:S02]  /*5f70*/  IABS R39, R54 ;  /* 0x0000003600277213 */ /* 0x020fc40000000000 */
[----:B------:R-:W-:Y:S02]  /*5f80*/  ISETP.GE.AND P6, PT, R54, RZ, PT ;  /* 0x000000ff3600720c */ /* 0x000fe40003fc6270 */
[----:B------:R-:W5:Y:S01]  /*5f90*/  LDL.LU R54, [R1+0x4e4] ;  /* 0x0004e40001367983 */ /* 0x000f620000300800 */
[----:B------:R-:W-:-:S13]  /*5fa0*/  ISETP.GT.U32.AND P3, PT, R4, R8, PT ;  /* 0x000000080400720c */ /* 0x000fda0003f64070 */
[----:B------:R-:W-:Y:S01]  /*5fb0*/  @!P3 IMAD.IADD R8, R8, 0x1, -R4 ;  /* 0x000000010808b824 */ /* 0x000fe200078e0a04 */
[----:B--2---:R-:W-:Y:S02]  /*5fc0*/  IABS R5, R55 ;  /* 0x0000003700057213 */ /* 0x004fe40000000000 */
[----:B------:R-:W-:Y:S02]  /*5fd0*/  ISETP.GE.AND P3, PT, R55, RZ, PT ;  /* 0x000000ff3700720c */ /* 0x000fe40003f66270 */
[----:B------:R-:W2:Y:S01]  /*5fe0*/  LDL.LU R55, [R1+0x4e8] ;  /* 0x0004e80001377983 */ /* 0x000ea20000300800 */
[----:B------:R-:W-:-:S04]  /*5ff0*/  IMAD.HI.U32 R40, R0, R41, RZ ;  /* 0x0000002900287227 */ /* 0x000fc800078e00ff */
[----:B------:R-:W-:-:S04]  /*6000*/  IMAD.MOV R40, RZ, RZ, -R40 ;  /* 0x000000ffff287224 */ /* 0x000fc800078e0a28 */
[----:B------:R-:W-:-:S05]  /*6010*/  IMAD R41, R4, R40, R41 ;  /* 0x0000002804297224 */ /* 0x000fca00078e0229 */
[----:B------:R-:W-:Y:S01]  /*6020*/  ISETP.GT.U32.AND P4, PT, R4, R41, PT ;  /* 0x000000290400720c */ /* 0x000fe20003f84070 */
[----:B------:R-:W-:-:S04]  /*6030*/  IMAD.HI.U32 R6, R0, R39, RZ ;  /* 0x0000002700067227 */ /* 0x000fc800078e00ff */
[----:B------:R-:W-:-:S04]  /*6040*/  IMAD.MOV R6, RZ, RZ, -R6 ;  /* 0x000000ffff067224 */ /* 0x000fc800078e0a06 */
[----:B------:R-:W-:Y:S01]  /*6050*/  IMAD R39, R4, R6, R39 ;  /* 0x0000000604277224 */ /* 0x000fe200078e0227 */
[----:B------:R-:W-:-:S03]  /*6060*/  IABS R6, R56 ;  /* 0x0000003800067213 */ /* 0x000fc60000000000 */
[----:B------:R-:W-:Y:S02]  /*6070*/  @!P4 IMAD.IADD R41, R41, 0x1, -R4 ;  /* 0x000000012929c824 */ /* 0x000fe400078e0a04 */
[----:B------:R-:W-:-:S03]  /*6080*/  IMAD.HI.U32 R7, R0, R6, RZ ;  /* 0x0000000600077227 */ /* 0x000fc600078e00ff */
[C---:B------:R-:W-:Y:S01]  /*6090*/  ISETP.GT.U32.AND P5, PT, R4.reuse, R41, PT ;  /* 0x000000290400720c */ /* 0x040fe20003fa4070 */
[----:B------:R-:W-:Y:S01]  /*60a0*/  IMAD.MOV R7, RZ, RZ, -R7 ;  /* 0x000000ffff077224 */ /* 0x000fe200078e0a07 */
[----:B------:R-:W-:-:S03]  /*60b0*/  ISETP.GT.U32.AND P2, PT, R4, R39, PT ;  /* 0x000000270400720c */ /* 0x000fc60003f44070 */
[----:B------:R-:W-:Y:S01]  /*60c0*/  IMAD R6, R4, R7, R6 ;  /* 0x0000000704067224 */ /* 0x000fe200078e0206 */
[----:B------:R-:W-:Y:S01]  /*60d0*/  ISETP.GE.AND P4, PT, R56, RZ, PT ;  /* 0x000000ff3800720c */ /* 0x000fe20003f86270 */
[----:B------:R-:W-:Y:S01]  /*60e0*/  IMAD.HI.U32 R42, R0, R5, RZ ;  /* 0x00000005002a7227 */ /* 0x000fe200078e00ff */
[----:B0-----:R-:W-:Y:S01]  /*60f0*/  IABS R2, R53 ;  /* 0x0000003500027213 */ /* 0x001fe20000000000 */
[----:B------:R-:W4:Y:S04]  /*6100*/  LDL.LU R56, [R1+0x4ec] ;  /* 0x0004ec0001387983 */ /* 0x000f280000300800 */
[--C-:B------:R-:W-:Y:S01]  /*6110*/  @!P5 IMAD.IADD R41, R41, 0x1, -R4.reuse ;  /* 0x000000012929d824 */ /* 0x100fe200078e0a04 */
[----:B------:R-:W-:Y:S01]  /*6120*/  ISETP.GT.U32.AND P5, PT, R4, R6, PT ;  /* 0x000000060400720c */ /* 0x000fe20003fa4070 */
[----:B------:R-:W-:-:S02]  /*6130*/  @!P2 IMAD.IADD R39, R39, 0x1, -R4 ;  /* 0x000000012727a824 */ /* 0x000fc400078e0a04 */
[----:B------:R-:W-:-:S04]  /*6140*/  IMAD.HI.U32 R9, R0, R2, RZ ;  /* 0x0000000200097227 */ /* 0x000fc800078e00ff */
[----:B------:R-:W-:Y:S02]  /*6150*/  IMAD.MOV R42, RZ, RZ, -R42 ;  /* 0x000000ffff2a7224 */ /* 0x000fe400078e0a2a */
[----:B------:R-:W-:Y:S01]  /*6160*/  IMAD.MOV.U32 R10, RZ, RZ, R8 ;  /* 0x000000ffff0a7224 */ /* 0x000fe200078e0008 */
[----:B------:R-:W-:Y:S01]  /*6170*/  ISETP.GT.U32.AND P2, PT, R4, R39, PT ;  /* 0x000000270400720c */ /* 0x000fe20003f44070 */
[----:B------:R-:W-:Y:S02]  /*6180*/  IMAD.MOV R9, RZ, RZ, -R9 ;  /* 0x000000ffff097224 */ /* 0x000fe400078e0a09 */
[----:B------:R-:W-:Y:S02]  /*6190*/  @!P5 IMAD.IADD R6, R6, 0x1, -R4 ;  /* 0x000000010606d824 */ /* 0x000fe400078e0a04 */
[----:B------:R-:W-:Y:S02]  /*61a0*/  IMAD R5, R4, R42, R5 ;  /* 0x0000002a04057224 */ /* 0x000fe400078e0205 */
[----:B------:R-:W-:-:S02]  /*61b0*/  IMAD.MOV.U32 R11, RZ, RZ, R41 ;  /* 0x000000ffff0b7224 */ /* 0x000fc400078e0029 */
[----:B------:R-:W-:Y:S01]  /*61c0*/  @!P0 IMAD.MOV R10, RZ, RZ, -R10 ;  /* 0x000000ffff0a8224 */ /* 0x000fe200078e0a0a */
[C---:B------:R-:W-:Y:S01]  /*61d0*/  ISETP.GT.U32.AND P0, PT, R4.reuse, R6, PT ;  /* 0x000000060400720c */ /* 0x040fe20003f04070 */
[C---:B------:R-:W-:Y:S01]  /*61e0*/  IMAD R2, R4.reuse, R9, R2 ;  /* 0x0000000904027224 */ /* 0x040fe200078e0202 */
[----:B------:R-:W-:Y:S01]  /*61f0*/  ISETP.GT.U32.AND P5, PT, R4, R5, PT ;  /* 0x000000050400720c */ /* 0x000fe20003fa4070 */
[----:B------:R-:W-:Y:S01]  /*6200*/  @!P1 IMAD.MOV R11, RZ, RZ, -R11 ;  /* 0x000000ffff0b9224 */ /* 0x000fe200078e0a0b */
[----:B------:R0:W-:Y:S04]  /*6210*/  STL [R1+0xb0], R10 ;  /* 0x0000b00a01007387 */ /* 0x0001e80000100800 */
[----:B------:R-:W-:Y:S01]  /*6220*/  STL [R1+0xfc], R11 ;  /* 0x0000fc0b01007387 */ /* 0x000fe20000100800 */
[----:B------:R-:W-:-:S04]  /*6230*/  @!P2 IMAD.IADD R39, R39, 0x1, -R4 ;  /* 0x000000012727a824 */ /* 0x000fc800078e0a04 */
[--C-:B------:R-:W-:Y:S02]  /*6240*/  @!P0 IMAD.IADD R6, R6, 0x1, -R4.reuse ;  /* 0x0000000106068824 */ /* 0x100fe400078e0a04 */
[----:B0-----:R-:W-:Y:S02]  /*6250*/  IMAD.MOV.U32 R10, RZ, RZ, R39 ;  /* 0x000000ffff0a7224 */ /* 0x001fe400078e0027 */
[----:B------:R-:W-:Y:S01]  /*6260*/  @!P5 IMAD.IADD R5, R5, 0x1, -R4 ;  /* 0x000000010505d824 */ /* 0x000fe200078e0a04 */
[----:B---3--:R-:W-:-:S05]  /*6270*/  IABS R40, R57 ;  /* 0x0000003900287213 */ /* 0x008fca0000000000 */
[----:B------:R-:W-:Y:S01]  /*6280*/  IMAD.HI.U32 R9, R0, R40, RZ ;  /* 0x0000002800097227 */ /* 0x000fe200078e00ff */
[----:B------:R-:W-:Y:S02]  /*6290*/  ISETP.GE.AND P1, PT, R57, RZ, PT ;  /* 0x000000ff3900720c */ /* 0x000fe40003f26270 */
[----:B------:R-:W3:Y:S01]  /*62a0*/  LDL.LU R57, [R1+0x4f0] ;  /* 0x0004f00001397983 */ /* 0x000ee20000300800 */
[----:B------:R-:W-:-:S04]  /*62b0*/  IMAD.MOV R9, RZ, RZ, -R9 ;  /* 0x000000ffff097224 */ /* 0x000fc800078e0a09 */
[----:B------:R-:W-:-:S05]  /*62c0*/  IMAD R40, R4, R9, R40 ;  /* 0x0000000904287224 */ /* 0x000fca00078e0228 */
[C---:B------:R-:W-:Y:S02]  /*62d0*/  ISETP.GT.U32.AND P0, PT, R4.reuse, R40, PT ;  /* 0x000000280400720c */ /* 0x040fe40003f04070 */
[----:B------:R-:W-:Y:S01]  /*62e0*/  ISETP.GT.U32.AND P5, PT, R4, R5, PT ;  /* 0x000000050400720c */ /* 0x000fe20003fa4070 */
[----:B------:R-:W-:Y:S01]  /*62f0*/  @!P6 IMAD.MOV R10, RZ, RZ, -R10 ;  /* 0x000000ffff0ae224 */ /* 0x000fe200078e0a0a */
[----:B------:R-:W-:Y:S02]  /*6300*/  ISETP.GE.AND P2, PT, R53, RZ, PT ;  /* 0x000000ff3500720c */ /* 0x000fe40003f46270 */
[----:B------:R-:W3:Y:S04]  /*6310*/  LDL.LU R53, [R1+0x4f4] ;  /* 0x0004f40001357983 */ /* 0x000ee80000300800 */
[----:B------:R0:W-:Y:S03]  /*6320*/  STL [R1+0x108], R10 ;  /* 0x0001080a01007387 */ /* 0x0001e60000100800 */
[----:B------:R-:W-:Y:S01]  /*6330*/  @!P0 IMAD.IADD R40, R40, 0x1, -R4 ;  /* 0x0000000128288824 */ /* 0x000fe200078e0a04 */
[----:B-----5:R-:W-:-:S05]  /*6340*/  IABS R39, R54 ;  /* 0x0000003600277213 */ /* 0x020fca0000000000 */
[----:B------:R-:W-:-:S04]  /*6350*/  IMAD.HI.U32 R41, R0, R39, RZ ;  /* 0x0000002700297227 */ /* 0x000fc800078e00ff */
[----:B------:R-:W-:Y:S02]  /*6360*/  IMAD.MOV R41, RZ, RZ, -R41 ;  /* 0x000000ffff297224 */ /* 0x000fe400078e0a29 */
[----:B0-----:R-:W-:Y:S02]  /*6370*/  IMAD.MOV.U32 R10, RZ, RZ, R6 ;  /* 0x000000ffff0a7224 */ /* 0x001fe400078e0006 */
[C---:B------:R-:W-:Y:S01]  /*6380*/  IMAD R39, R4.reuse, R41, R39 ;  /* 0x0000002904277224 */ /* 0x040fe200078e0227 */
[C---:B------:R-:W-:Y:S01]  /*6390*/  ISETP.GT.U32.AND P0, PT, R4.reuse, R40, PT ;  /* 0x000000280400720c */ /* 0x040fe20003f04070 */
[----:B------:R-:W-:Y:S02]  /*63a0*/  @!P4 IMAD.MOV R10, RZ, RZ, -R10 ;  /* 0x000000ffff0ac224 */ /* 0x000fe400078e0a0a */
[----:B------:R-:W-:Y:S01]  /*63b0*/  @!P5 IMAD.IADD R5, R5, 0x1, -R4 ;  /* 0x000000010505d824 */ /* 0x000fe200078e0a04 */
[----:B------:R-:W-:Y:S02]  /*63c0*/  ISETP.GT.U32.AND P5, PT, R4, R39, PT ;  /* 0x000000270400720c */ /* 0x000fe40003fa4070 */
[----:B------:R0:W-:Y:S02]  /*63d0*/  STL [R1+0x100], R10 ;  /* 0x0001000a01007387 */ /* 0x0001e40000100800 */
[----:B0-----:R-:W-:-:S04]  /*63e0*/  IMAD.MOV.U32 R10, RZ, RZ, R5 ;  /* 0x000000ffff0a7224 */ /* 0x001fc800078e0005 */
[----:B------:R-:W-:Y:S02]  /*63f0*/  @!P3 IMAD.MOV R10, RZ, RZ, -R10 ;  /* 0x000000ffff0ab224 */ /* 0x000fe400078e0a0a */
[--C-:B------:R-:W-:Y:S01]  /*6400*/  @!P0 IMAD.IADD R40, R40, 0x1, -R4.reuse ;  /* 0x0000000128288824 */ /* 0x100fe200078e0a04 */
[----:B------:R-:W-:Y:S02]  /*6410*/  ISETP.GE.AND P0, PT, R54, RZ, PT ;  /* 0x000000ff3600720c */ /* 0x000fe40003f06270 */
[----:B------:R-:W-:Y:S01]  /*6420*/  @!P5 IMAD.IADD R39, R39, 0x1, -R4 ;  /* 0x000000012727d824 */ /* 0x000fe200078e0a04 */
[----:B------:R0:W-:Y:S04]  /*6430*/  STL [R1+0xbc], R10 ;  /* 0x0000bc0a01007387 */ /* 0x0001e80000100800 */
[----:B------:R-:W5:Y:S01]  /*6440*/  LDL.LU R54, [R1+0x4f8] ;  /* 0x0004f80001367983 */ /* 0x000f620000300800 */
[----:B--2---:R-:W-:-:S02]  /*6450*/  IABS R9, R55 ;  /* 0x0000003700097213 */ /* 0x004fc40000000000 */
[----:B------:R-:W-:Y:S02]  /*6460*/  ISETP.GE.AND P5, PT, R55, RZ, PT ;  /* 0x000000ff3700720c */ /* 0x000fe40003fa6270 */
[----:B------:R-:W2:Y:S01]  /*6470*/  LDL.LU R55, [R1+0x4fc] ;  /* 0x0004fc0001377983 */ /* 0x000ea20000300800 */
[----:B------:R-:W-:Y:S02]  /*6480*/  ISETP.GT.U32.AND P6, PT, R4, R2, PT ;  /* 0x000000020400720c */ /* 0x000fe40003fc4070 */
[----:B----4-:R-:W-:-:S05]  /*6490*/  IABS R7, R52 ;  /* 0x0000003400077213 */ /* 0x010fca0000000000 */
[----:B------:R-:W-:-:S04]  /*64a0*/  IMAD.HI.U32 R8, R0, R7, RZ ;  /* 0x0000000700087227 */ /* 0x000fc800078e00ff */
[----:B------:R-:W-:Y:S02]  /*64b0*/  IMAD.MOV R8, RZ, RZ, -R8 ;  /* 0x000000ffff087224 */ /* 0x000fe400078e0a08 */
[----:B------:R-:W-:Y:S02]  /*64c0*/  @!P6 IMAD.IADD R2, R2, 0x1, -R4 ;  /* 0x000000010202e824 */ /* 0x000fe400078e0a04 */
[----:B------:R-:W-:-:S03]  /*64d0*/  IMAD R7, R4, R8, R7 ;  /* 0x0000000804077224 */ /* 0x000fc600078e0207 */
[C---:B------:R-:W-:Y:S02]  /*64e0*/  ISETP.GT.U32.AND P6, PT, R4.reuse, R2, PT ;  /* 0x000000020400720c */ /* 0x040fe40003fc4070 */
[----:B------:R-:W-:Y:S01]  /*64f0*/  ISETP.GT.U32.AND P4, PT, R4, R7, PT ;  /* 0x000000070400720c */ /* 0x000fe20003f84070 */
[----:B------:R-:W-:-:S10]  /*6500*/  IMAD.MOV.U32 R11, RZ, RZ, R40 ;  /* 0x000000ffff0b7224 */ /* 0x000fd400078e0028 */
[--C-:B------:R-:W-:Y:S02]  /*6510*/  @!P6 IMAD.IADD R2, R2, 0x1, -R4.reuse ;  /* 0x000000010202e824 */ /* 0x100fe400078e0a04 */
[----:B------:R-:W-:Y:S02]  /*6520*/  @!P4 IMAD.IADD R7, R7, 0x1, -R4 ;  /* 0x000000010707c824 */ /* 0x000fe400078e0a04 */
[----:B0-----:R-:W-:-:S04]  /*6530*/  IMAD.MOV.U32 R10, RZ, RZ, R2 ;  /* 0x000000ffff0a7224 */ /* 0x001fc800078e0002 */
[----:B------:R-:W-:Y:S01]  /*6540*/  @!P2 IMAD.MOV R10, RZ, RZ, -R10 ;  /* 0x000000ffff0aa224 */ /* 0x000fe200078e0a0a */
[----:B------:R-:W-:Y:S01]  /*6550*/  ISETP.GT.U32.AND P4, PT, R4, R7, PT ;  /* 0x000000070400720c */ /* 0x000fe20003f84070 */
[----:B------:R-:W-:Y:S01]  /*6560*/  @!P1 IMAD.MOV R11, RZ, RZ, -R11 ;  /* 0x000000ffff0b9224 */ /* 0x000fe200078e0a0b */
[----:B------:R-:W-:Y:S02]  /*6570*/  IABS R8, R56 ;  /* 0x0000003800087213 */ /* 0x000fe40000000000 */
[----:B------:R0:W-:Y:S01]  /*6580*/  STL [R1+0xe4], R10 ;  /* 0x0000e40a01007387 */ /* 0x0001e20000100800 */
[----:B------:R-:W-:Y:S01]  /*6590*/  ISETP.GE.AND P1, PT, R56, RZ, PT ;  /* 0x000000ff3800720c */ /* 0x000fe20003f26270 */
[----:B------:R-:W-:Y:S02]  /*65a0*/  IMAD.HI.U32 R6, R0, R9, RZ ;  /* 0x0000000900067227 */ /* 0x000fe400078e00ff */
[----:B------:R-:W4:Y:S01]  /*65b0*/  LDL.LU R56, [R1+0x500] ;  /* 0x0005000001387983 */ /* 0x000f220000300800 */
[----:B------:R-:W-:Y:S01]  /*65c0*/  ISETP.GE.AND P3, PT, R52, RZ, PT ;  /* 0x000000ff3400720c */ /* 0x000fe20003f66270 */
[----:B------:R-:W-:-:S03]  /*65d0*/  IMAD.MOV R6, RZ, RZ, -R6 ;  /* 0x000000ffff067224 */ /* 0x000fc600078e0a06 */
[----:B------:R-:W-:Y:S02]  /*65e0*/  @!P4 IMAD.IADD R7, R7, 0x1, -R4 ;  /* 0x000000010707c824 */ /* 0x000fe400078e0a04 */
[----:B------:R-:W-:Y:S02]  /*65f0*/  IMAD R9, R4, R6, R9 ;  /* 0x0000000604097224 */ /* 0x000fe400078e0209 */
[----:B0-----:R-:W-:-:S03]  /*6600*/  IMAD.MOV.U32 R10, RZ, RZ, R7 ;  /* 0x000000ffff0a7224 */ /* 0x001fc600078e0007 */
[----:B------:R-:W-:Y:S01]  /*6610*/  ISETP.GT.U32.AND P6, PT, R4, R9, PT ;  /* 0x000000090400720c */ /* 0x000fe20003fc4070 */
[----:B------:R0:W-:Y:S01]  /*6620*/  STL [R1+0xc0], R11 ;  /* 0x0000c00b01007387 */ /* 0x0001e20000100800 */
[----:B------:R-:W-:-:S11]  /*6630*/  @!P3 IMAD.MOV R10, RZ, RZ, -R10 ;  /* 0x000000ffff0ab224 */ /* 0x000fd600078e0a0a */
[----:B------:R-:W-:Y:S01]  /*6640*/  @!P6 IMAD.IADD R9, R9, 0x1, -R4 ;  /* 0x000000010909e824 */ /* 0x000fe200078e0a04 */
[----:B------:R-:W-:-:S04]  /*6650*/  ISETP.GT.U32.AND P6, PT, R4, R39, PT ;  /* 0x000000270400720c */ /* 0x000fc80003fc4070 */
[----:B------:R-:W-:Y:S02]  /*6660*/  ISETP.GT.U32.AND P2, PT, R4, R9, PT ;  /* 0x000000090400720c */ /* 0x000fe40003f44070 */
[----:B---3--:R-:W-:Y:S02]  /*6670*/  IABS R5, R57 ;  /* 0x0000003900057213 */ /* 0x008fe40000000000 */
[----:B------:R-:W-:Y:S02]  /*6680*/  ISETP.GE.AND P3, PT, R57, RZ, PT ;  /* 0x000000ff3900720c */ /* 0x000fe40003f66270 */
[----:B------:R-:W3:Y:S04]  /*6690*/  LDL.LU R57, [R1+0x504] ;  /* 0x0005040001397983 */ /* 0x000ee80000300800 */
[----:B------:R-:W3:Y:S04]  /*66a0*/  LDL.LU R51, [R1+0x508] ;  /* 0x0005080001337983 */ /* 0x000ee80000300800 */
[----:B------:R1:W-:Y:S04]  /*66b0*/  STL [R1+0xdc], R10 ;  /* 0x0000dc0a01007387 */ /* 0x0003e80000100800 */
[----:B------:R-:W3:Y:S01]  /*66c0*/  LDL.LU R52, [R1+0x50c] ;  /* 0x00050c0001347983 */ /* 0x000ee20000300800 */
[----:B------:R-:W-:-:S02]  /*66d0*/  @!P6 IMAD.IADD R39, R39, 0x1, -R4 ;  /* 0x000000012727e824 */ /* 0x000fc400078e0a04 */
[----:B------:R-:W-:Y:S02]  /*66e0*/  @!P2 IMAD.IADD R9, R9, 0x1, -R4 ;  /* 0x000000010909a824 */ /* 0x000fe400078e0a04 */
[----:B0-----:R-:W-:Y:S02]  /*66f0*/  IMAD.MOV.U32 R11, RZ, RZ, R39 ;  /* 0x000000ffff0b7224 */ /* 0x001fe400078e0027 */
[----:B-1----:R-:W-:Y:S02]  /*6700*/  IMAD.MOV.U32 R10, RZ, RZ, R9 ;  /* 0x000000ffff0a7224 */ /* 0x002fe400078e0009 */
[----:B------:R-:W-:Y:S02]  /*6710*/  @!P0 IMAD.MOV R11, RZ, RZ, -R11 ;  /* 0x000000ffff0b8224 */ /* 0x000fe400078e0a0b */
[----:B------:R-:W-:-:S03]  /*6720*/  @!P5 IMAD.MOV R10, RZ, RZ, -R10 ;  /* 0x000000ffff0ad224 */ /* 0x000fc600078e0a0a */
[----:B------:R0:W-:Y:S04]  /*6730*/  STL [R1+0xc8], R11 ;  /* 0x0000c80b01007387 */ /* 0x0001e80000100800 */
[----:B------:R1:W-:Y:S01]  /*6740*/  STL [R1+0xd0], R10 ;  /* 0x0000d00a01007387 */ /* 0x0003e20000100800 */
[----:B--2---:R-:W-:Y:S02]  /*6750*/  ISETP.GE.AND P5, PT, R55, RZ, PT ;  /* 0x000000ff3700720c */ /* 0x004fe40003fa6270 */
[----:B------:R-:W-:Y:S02]  /*6760*/  IABS R44, R55 ;  /* 0x00000037002c7213 */ /* 0x000fe40000000000 */
[----:B------:R-:W2:Y:S01]  /*6770*/  LDL.LU R55, [R1+0x510] ;  /* 0x0005100001377983 */ /* 0x000ea20000300800 */
[----:B------:R-:W-:-:S04]  /*6780*/  IMAD.HI.U32 R6, R0, R8, RZ ;  /* 0x0000000800067227 */ /* 0x000fc800078e00ff */
[----:B------:R-:W-:-:S04]  /*6790*/  IMAD.MOV R6, RZ, RZ, -R6 ;  /* 0x000000ffff067224 */ /* 0x000fc800078e0a06 */
[----:B------:R-:W-:-:S05]  /*67a0*/  IMAD R8, R4, R6, R8 ;  /* 0x0000000604087224 */ /* 0x000fca00078e0208 */
[----:B------:R-:W-:Y:S02]  /*67b0*/  ISETP.GT.U32.AND P4, PT, R4, R8, PT ;  /* 0x000000080400720c */ /* 0x000fe40003f84070 */
[----:B------:R-:W-:-:S05]  /*67c0*/  IABS R6, R53 ;  /* 0x0000003500067213 */ /* 0x000fca0000000000 */
[----:B------:R-:W-:-:S06]  /*67d0*/  IMAD.HI.U32 R7, R0, R6, RZ ;  /* 0x0000000600077227 */ /* 0x000fcc00078e00ff */
[----:B------:R-:W-:-:S05]  /*67e0*/  @!P4 IMAD.IADD R8, R8, 0x1, -R4 ;  /* 0x000000010808c824 */ /* 0x000fca00078e0a04 */
[----:B------:R-:W-:Y:S01]  /*67f0*/  ISETP.GT.U32.AND P4, PT, R4, R8, PT ;  /* 0x000000080400720c */ /* 0x000fe20003f84070 */
[----:B------:R-:W-:Y:S02]  /*6800*/  IMAD.MOV R7, RZ, RZ, -R7 ;  /* 0x000000ffff077224 */ /* 0x000fe400078e0a07 */
[----:B------:R-:W-:-:S04]  /*6810*/  IMAD.HI.U32 R2, R0, R5, RZ ;  /* 0x0000000500027227 */ /* 0x000fc800078e00ff */
[----:B------:R-:W-:Y:S02]  /*6820*/  IMAD R6, R4, R7, R6 ;  /* 0x0000000704067224 */ /* 0x000fe400078e0206 */
[----:B------:R-:W-:-:S04]  /*6830*/  IMAD.MOV R2, RZ, RZ, -R2 ;  /* 0x000000ffff027224 */ /* 0x000fc800078e0a02 */
[----:B------:R-:W-:Y:S01]  /*6840*/  @!P4 IMAD.IADD R8, R8, 0x1, -R4 ;  /* 0x000000010808c824 */ /* 0x000fe200078e0a04 */
[C---:B------:R-:W-:Y:S01]  /*6850*/  ISETP.GT.U32.AND P4, PT, R4.reuse, R6, PT ;  /* 0x000000060400720c */ /* 0x040fe20003f84070 */
[----:B------:R-:W-:-:S05]  /*6860*/  IMAD R5, R4, R2, R5 ;  /* 0x0000000204057224 */ /* 0x000fca00078e0205 */
[----:B------:R-:W-:Y:S02]  /*6870*/  ISETP.GT.U32.AND P2, PT, R4, R5, PT ;  /* 0x000000050400720c */ /* 0x000fe40003f44070 */
[----:B------:R-:W-:-:S05]  /*6880*/  ISETP.GE.AND P6, PT, R53, RZ, PT ;  /* 0x000000ff3500720c */ /* 0x000fca0003fc6270 */
[--C-:B------:R-:W-:Y:S01]  /*6890*/  @!P4 IMAD.IADD R6, R6, 0x1, -R4.reuse ;  /* 0x000000010606c824 */ /* 0x100fe200078e0a04 */
[----:B-----5:R-:W-:Y:S01]  /*68a0*/  IABS R2, R54 ;  /* 0x0000003600027213 */ /* 0x020fe20000000000 */
[----:B------:R-:W5:Y:S01]  /*68b0*/  LDL.LU R53, [R1+0x514] ;  /* 0x0005140001357983 */ /* 0x000f620000300800 */
[----:B------:R-:W-:Y:S01]  /*68c0*/  ISETP.GE.AND P0, PT, R54, RZ, PT ;  /* 0x000000ff3600720c */ /* 0x000fe20003f06270 */
[----:B------:R-:W-:Y:S01]  /*68d0*/  IMAD.HI.U32 R43, R0, R44, RZ ;  /* 0x0000002c002b7227 */ /* 0x000fe200078e00ff */
[----:B----4-:R-:W-:Y:S01]  /*68e0*/  IABS R40, R56 ;  /* 0x0000003800287213 */ /* 0x010fe20000000000 */
[----:B------:R-:W4:Y:S01]  /*68f0*/  LDL.LU R54, [R1+0x518] ;  /* 0x0005180001367983 */ /* 0x000f220000300800 */
[----:B------:R-:W-:Y:S01]  /*6900*/  ISETP.GT.U32.AND P4, PT, R4, R6, PT ;  /* 0x000000060400720c */ /* 0x000fe20003f84070 */
[----:B------:R-:W-:Y:S02]  /*6910*/  @!P2 IMAD.IADD R5, R5, 0x1, -R4 ;  /* 0x000000010505a824 */ /* 0x000fe400078e0a04 */
[----:B------:R-:W-:-:S03]  /*6920*/  IMAD.HI.U32 R45, R0, R40, RZ ;  /* 0x00000028002d7227 */ /* 0x000fc600078e00ff */
[----:B------:R-:W-:Y:S01]  /*6930*/  ISETP.GT.U32.AND P2, PT, R4, R5, PT ;  /* 0x000000050400720c */ /* 0x000fe20003f44070 */
[----:B------:R-:W-:Y:S02]  /*6940*/  IMAD.MOV R43, RZ, RZ, -R43 ;  /* 0x000000ffff2b7224 */ /* 0x000fe400078e0a2b */
[----:B------:R-:W-:-:S04]  /*6950*/  IMAD.HI.U32 R7, R0, R2, RZ ;  /* 0x0000000200077227 */ /* 0x000fc800078e00ff */
[----:B------:R-:W-:Y:S02]  /*6960*/  IMAD.MOV R45, RZ, RZ, -R45 ;  /* 0x000000ffff2d7224 */ /* 0x000fe400078e0a2d */
[C---:B------:R-:W-:Y:S02]  /*6970*/  IMAD R43, R4.reuse, R43, R44 ;  /* 0x0000002b042b7224 */ /* 0x040fe400078e022c */
[----:B------:R-:W-:Y:S02]  /*6980*/  IMAD.MOV R7, RZ, RZ, -R7 ;  /* 0x000000ffff077224 */ /* 0x000fe400078e0a07 */
[----:B------:R-:W-:Y:S02]  /*6990*/  IMAD R40, R4, R45, R40 ;  /* 0x0000002d04287224 */ /* 0x000fe400078e0228 */
[----:B------:R-:W-:Y:S01]  /*69a0*/  @!P4 IMAD.IADD R6, R6, 0x1, -R4 ;  /* 0x000000010606c824 */ /* 0x000fe200078e0a04 */
[----:B------:R-:W-:Y:S01]  /*69b0*/  ISETP.GT.U32.AND P4, PT, R4, R43, PT ;  /* 0x0000002b0400720c */ /* 0x000fe20003f84070 */
[----:B------:R-:W-:-:S02]  /*69c0*/  IMAD.MOV.U32 R12, RZ, RZ, R8 ;  /* 0x000000ffff0c7224 */ /* 0x000fc400078e0008 */
[C---:B------:R-:W-:Y:S02]  /*69d0*/  IMAD R2, R4.reuse, R7, R2 ;  /* 0x0000000704027224 */ /* 0x040fe400078e0202 */
[----:B------:R-:W-:Y:S01]  /*69e0*/  @!P1 IMAD.MOV R12, RZ, RZ, -R12 ;  /* 0x000000ffff0c9224 */ /* 0x000fe200078e0a0c */
[C---:B------:R-:W-:Y:S01]  /*69f0*/  ISETP.GT.U32.AND P1, PT, R4.reuse, R40, PT ;  /* 0x000000280400720c */ /* 0x040fe20003f24070 */
[----:B------:R-:W-:Y:S01]  /*6a00*/  @!P2 IMAD.IADD R5, R5, 0x1, -R4 ;  /* 0x000000010505a824 */ /* 0x000fe200078e0a04 */
[----:B------:R-:W-:Y:S02]  /*6a10*/  ISETP.GT.U32.AND P2, PT, R4, R2, PT ;  /* 0x000000020400720c */ /* 0x000fe40003f44070 */
[----:B---3--:R-:W-:-:S03]  /*6a20*/  IABS R39, R57 ;  /* 0x0000003900277213 */ /* 0x008fc60000000000 */
[----:B------:R-:W-:Y:S02]  /*6a30*/  @!P4 IMAD.IADD R43, R43, 0x1, -R4 ;  /* 0x000000012b2bc824 */ /* 0x000fe400078e0a04 */
[----:B------:R-:W-:-:S04]  /*6a40*/  IMAD.HI.U32 R7, R0, R39, RZ ;  /* 0x0000002700077227 */ /* 0x000fc800078e00ff */
[----:B------:R-:W-:Y:S01]  /*6a50*/  IMAD.MOV R7, RZ, RZ, -R7 ;  /* 0x000000ffff077224 */ /* 0x000fe200078e0a07 */
[----:B------:R-:W-:Y:S01]  /*6a60*/  IABS R41, R52 ;  /* 0x0000003400297213 */ /* 0x000fe20000000000 */
[--C-:B------:R-:W-:Y:S01]  /*6a70*/  @!P1 IMAD.IADD R40, R40, 0x1, -R4.reuse ;  /* 0x0000000128289824 */ /* 0x100fe200078e0a04 */
[C---:B------:R-:W-:Y:S01]  /*6a80*/  ISETP.GT.U32.AND P1, PT, R4.reuse, R43, PT ;  /* 0x0000002b0400720c */ /* 0x040fe20003f24070 */
[----:B------:R-:W-:Y:S02]  /*6a90*/  IMAD R7, R4, R7, R39 ;  /* 0x0000000704077224 */ /* 0x000fe400078e0227 */
[----:B------:R-:W-:Y:S02]  /*6aa0*/  @!P2 IMAD.IADD R2, R2, 0x1, -R4 ;  /* 0x000000010202a824 */ /* 0x000fe400078e0a04 */
[----:B------:R-:W-:-:S04]  /*6ab0*/  IMAD.HI.U32 R39, R0, R41, RZ ;  /* 0x0000002900277227 */ /* 0x000fc800078e00ff */
[----:B0-----:R-:W-:Y:S01]  /*6ac0*/  IMAD.MOV.U32 R11, RZ, RZ, R5 ;  /* 0x000000ffff0b7224 */ /* 0x001fe200078e0005 */
[C---:B------:R-:W-:Y:S01]  /*6ad0*/  ISETP.GT.U32.AND P2, PT, R4.reuse, R2, PT ;  /* 0x000000020400720c */ /* 0x040fe20003f44070 */
[----:B-1----:R-:W-:Y:S02]  /*6ae0*/  IMAD.MOV.U32 R10, RZ, RZ, R6 ;  /* 0x000000ffff0a7224 */ /* 0x002fe400078e0006 */
[----:B------:R-:W-:Y:S02]  /*6af0*/  IMAD.MOV R39, RZ, RZ, -R39 ;  /* 0x000000ffff277224 */ /* 0x000fe400078e0a27 */
[----:B------:R-:W-:Y:S02]  /*6b00*/  @!P3 IMAD.MOV R11, RZ, RZ, -R11 ;  /* 0x000000ffff0bb224 */ /* 0x000fe400078e0a0b */
[----:B------:R-:W-:Y:S02]  /*6b10*/  @!P6 IMAD.MOV R10, RZ, RZ, -R10 ;  /* 0x000000ffff0ae224 */ /* 0x000fe400078e0a0a */
[----:B------:R-:W-:Y:S01]  /*6b20*/  IMAD R41, R4, R39, R41 ;  /* 0x0000002704297224 */ /* 0x000fe200078e0229 */
[----:B------:R-:W-:Y:S01]  /*6b30*/  STL [R1+0xa8], R12 ;  /* 0x0000a80c01007387 */ /* 0x000fe20000100800 */
[----:B------:R-:W-:Y:S01]  /*6b40*/  @!P1 IMAD.IADD R43, R43, 0x1, -R4 ;  /* 0x000000012b2b9824 */ /* 0x000fe200078e0a04 */
[----:B------:R-:W-:-:S02]  /*6b50*/  ISETP.GE.AND P6, PT, R56, RZ, PT ;  /* 0x000000ff3800720c */ /* 0x000fc40003fc6270 */
[----:B------:R0:W-:Y:S01]  /*6b60*/  STL [R1+0xa4], R11 ;  /* 0x0000a40b01007387 */ /* 0x0001e20000100800 */
[----:B------:R-:W-:-:S03]  /*6b70*/  ISETP.GT.U32.AND P1, PT, R4, R41, PT ;  /* 0x000000290400720c */ /* 0x000fc60003f24070 */
[----:B------:R1:W-:Y:S04]  /*6b80*/  STL [R1+0xa0], R10 ;  /* 0x0000a00a01007387 */ /* 0x0003e80000100800 */
[----:B------:R-:W3:Y:S01]  /*6b90*/  LDL.LU R56, [R1+0x51c] ;  /* 0x00051c0001387983 */ /* 0x000ee20000300800 */
[----:B------:R-:W-:Y:S01]  /*6ba0*/  @!P2 IMAD.IADD R2, R2, 0x1, -R4 ;  /* 0x000000010202a824 */ /* 0x000fe200078e0a04 */
[----:B------:R-:W-:Y:S02]  /*6bb0*/  ISETP.GE.AND P4, PT, R57, RZ, PT ;  /* 0x000000ff3900720c */ /* 0x000fe40003f86270 */
[----:B------:R-:W3:Y:S01]  /*6bc0*/  LDL.LU R57, [R1+0x520] ;  /* 0x0005200001397983 */ /* 0x000ee20000300800 */
[----:B------:R-:W-:Y:S02]  /*6bd0*/  @!P0 IMAD.MOV R2, RZ, RZ, -R2 ;  /* 0x000000ffff028224 */ /* 0x000fe400078e0a02 */
[----:B------:R-:W-:-:S03]  /*6be0*/  @!P1 IMAD.IADD R41, R41, 0x1, -R4 ;  /* 0x0000000129299824 */ /* 0x000fc600078e0a04 */
[----:B------:R4:W-:Y:S01]  /*6bf0*/  STL [R1+0x98], R2 ;  /* 0x0000980201007387 */ /* 0x0009e20000100800 */
[----:B--2---:R-:W-:Y:S02]  /*6c00*/  IABS R6, R55 ;  /* 0x0000003700067213 */ /* 0x004fe40000000000 */
[----:B------:R-:W-:Y:S02]  /*6c10*/  ISETP.GE.AND P1, PT, R55, RZ, PT ;  /* 0x000000ff3700720c */ /* 0x000fe40003f26270 */
[----:B------:R-:W2:Y:S01]  /*6c20*/  LDL.LU R55, [R1+0x524] ;  /* 0x0005240001377983 */ /* 0x000ea20000300800 */
[----:B------:R-:W-:-:S05]  /*6c30*/  IABS R9, R51 ;  /* 0x0000003300097213 */ /* 0x000fca0000000000 */
[----:B------:R-:W-:-:S04]  /*6c40*/  IMAD.HI.U32 R42, R0, R9, RZ ;  /* 0x00000009002a7227 */ /* 0x000fc800078e00ff */
[----:B------:R-:W-:Y:S01]  /*6c50*/  IMAD.MOV R42, RZ, RZ, -R42 ;  /* 0x000000ffff2a7224 */ /* 0x000fe200078e0a2a */
[----:B------:R-:W-:-:S03]  /*6c60*/  ISETP.GT.U32.AND P3, PT, R4, R7, PT ;  /* 0x000000070400720c */ /* 0x000fc60003f64070 */
[----:B------:R-:W-:-:S05]  /*6c70*/  IMAD R9, R4, R42, R9 ;  /* 0x0000002a04097224 */ /* 0x000fca00078e0209 */
[----:B------:R-:W-:-:S05]  /*6c80*/  ISETP.GT.U32.AND P2, PT, R4, R9, PT ;  /* 0x000000090400720c */ /* 0x000fca0003f44070 */
[----:B------:R-:W-:Y:S01]  /*6c90*/  @!P3 IMAD.IADD R7, R7, 0x1, -R4 ;  /* 0x000000010707b824 */ /* 0x000fe200078e0a04 */
[----:B------:R-:W-:Y:S01]  /*6ca0*/  ISETP.GT.U32.AND P3, PT, R4, R40, PT ;  /* 0x000000280400720c */ /* 0x000fe20003f64070 */
[----:B------:R-:W-:-:S06]  /*6cb0*/  IMAD.HI.U32 R8, R0, R6, RZ ;  /* 0x0000000600087227 */ /* 0x000fcc00078e00ff */
[----:B------:R-:W-:Y:S01]  /*6cc0*/  @!P2 IMAD.IADD R9, R9, 0x1, -R4 ;  /* 0x000000010909a824 */ /* 0x000fe200078e0a04 */
[----:B------:R-:W-:-:S04]  /*6cd0*/  ISETP.GT.U32.AND P0, PT, R4, R7, PT ;  /* 0x000000070400720c */ /* 0x000fc80003f04070 */
[----:B------:R-:W-:Y:S01]  /*6ce0*/  ISETP.GT.U32.AND P2, PT, R4, R9, PT ;  /* 0x000000090400720c */ /* 0x000fe20003f44070 */
[----:B------:R-:W-:Y:S02]  /*6cf0*/  IMAD.MOV R8, RZ, RZ, -R8 ;  /* 0x000000ffff087224 */ /* 0x000fe400078e0a08 */
[----:B------:R-:W-:Y:S01]  /*6d00*/  @!P3 IMAD.IADD R40, R40, 0x1, -R4 ;  /* 0x000000012828b824 */ /* 0x000fe200078e0a04 */
[----:B------:R-:W-:Y:S01]  /*6d10*/  ISETP.GE.AND P3, PT, R51, RZ, PT ;  /* 0x000000ff3300720c */ /* 0x000fe20003f66270 */
[C---:B------:R-:W-:Y:S02]  /*6d20*/  IMAD R6, R4.reuse, R8, R6 ;  /* 0x0000000804067224 */ /* 0x040fe400078e0206 */
[----:B0-----:R-:W-:Y:S02]  /*6d30*/  IMAD.MOV.U32 R11, RZ, RZ, R43 ;  /* 0x000000ffff0b7224 */ /* 0x001fe400078e002b */
[----:B-1----:R-:W-:Y:S02]  /*6d40*/  IMAD.MOV.U32 R10, RZ, RZ, R40 ;  /* 0x000000ffff0a7224 */ /* 0x002fe400078e0028 */
[--C-:B------:R-:W-:Y:S01]  /*6d50*/  @!P0 IMAD.IADD R7, R7, 0x1, -R4.reuse ;  /* 0x0000000107078824 */ /* 0x100fe200078e0a04 */
[----:B------:R-:W-:Y:S01]  /*6d60*/  ISETP.GT.U32.AND P0, PT, R4, R6, PT ;  /* 0x000000060400720c */ /* 0x000fe20003f04070 */
[----:B------:R-:W-:Y:S01]  /*6d70*/  @!P2 IMAD.IADD R9, R9, 0x1, -R4 ;  /* 0x000000010909a824 */ /* 0x000fe200078e0a04 */
[----:B----4-:R-:W-:-:S05]  /*6d80*/  IABS R2, R54 ;  /* 0x0000003600027213 */ /* 0x010fca0000000000 */
[----:B------:R-:W-:-:S04]  /*6d90*/  IMAD.HI.U32 R39, R0, R2, RZ ;  /* 0x0000000200277227 */ /* 0x000fc800078e00ff */
[----:B------:R-:W-:Y:S02]  /*6da0*/  IMAD.MOV R39, RZ, RZ, -R39 ;  /* 0x000000ffff277224 */ /* 0x000fe400078e0a27 */
[----:B------:R-:W-:Y:S02]  /*6db0*/  @!P5 IMAD.MOV R11, RZ, RZ, -R11 ;  /* 0x000000ffff0bd224 */ /* 0x000fe400078e0a0b */
[----:B------:R-:W-:Y:S02]  /*6dc0*/  IMAD R2, R4, R39, R2 ;  /* 0x0000002704027224 */ /* 0x000fe400078e0202 */
[----:B------:R-:W-:Y:S01]  /*6dd0*/  @!P6 IMAD.MOV R10, RZ, RZ, -R10 ;  /* 0x000000ffff0ae224 */ /* 0x000fe200078e0a0a */
[----:B------:R-:W-:Y:S01]  /*6de0*/  ISETP.GE.AND P2, PT, R52, RZ, PT ;  /* 0x000000ff3400720c */ /* 0x000fe20003f46270 */
[----:B------:R-:W-:Y:S01]  /*6df0*/  IMAD.MOV.U32 R39, RZ, RZ, R9 ;  /* 0x000000ffff277224 */ /* 0x000fe200078e0009 */
[----:B------:R-:W4:Y:S01]  /*6e00*/  LDL.LU R52, [R1+0x528] ;  /* 0x0005280001347983 */ /* 0x000f220000300800 */
[----:B------:R-:W-:Y:S01]  /*6e10*/  @!P4 IMAD.MOV R7, RZ, RZ, -R7 ;  /* 0x000000ffff07c224 */ /* 0x000fe200078e0a07 */
[----:B-----5:R-:W-:Y:S01]  /*6e20*/  IABS R5, R53 ;  /* 0x0000003500057213 */ /* 0x020fe20000000000 */
[----:B------:R-:W-:Y:S01]  /*6e30*/  @!P3 IMAD.MOV R39, RZ, RZ, -R39 ;  /* 0x000000ffff27b224 */ /* 0x000fe200078e0a27 */
[----:B------:R-:W-:Y:S01]  /*6e40*/  STL [R1+0x80], R11 ;  /* 0x0000800b01007387 */ /* 0x000fe20000100800 */
[----:B------:R-:W-:-:S03]  /*6e50*/  ISETP.GE.AND P3, PT, R53, RZ, PT ;  /* 0x000000ff3500720c */ /* 0x000fc60003f66270 */
[----:B------:R-:W-:Y:S04]  /*6e60*/  STL [R1+0x78], R10 ;  /* 0x0000780a01007387 */ /* 0x000fe80000100800 */
[----:B------:R-:W-:Y:S04]  /*6e70*/  STL [R1+0x70], R7 ;  /* 0x0000700701007387 */ /* 0x000fe80000100800 */
[----:B------:R-:W5:Y:S01]  /*6e80*/  LDL.LU R53, [R1+0x52c] ;  /* 0x00052c0001357983 */ /* 0x000f620000300800 */
[----:B------:R-:W-:Y:S01]  /*6e90*/  @!P0 IMAD.IADD R6, R6, 0x1, -R4 ;  /* 0x0000000106068824 */ /* 0x000fe200078e0a04 */
[----:B------:R-:W-:-:S02]  /*6ea0*/  ISETP.GT.U32.AND P0, PT, R4, R41, PT ;  /* 0x000000290400720c */ /* 0x000fc40003f04070 */
[C---:B------:R-:W-:Y:S02]  /*6eb0*/  ISETP.GT.U32.AND P4, PT, R4.reuse, R2, PT ;  /* 0x000000020400720c */ /* 0x040fe40003f84070 */
[----:B------:R-:W-:-:S09]  /*6ec0*/  ISETP.GT.U32.AND P5, PT, R4, R6, PT ;  /* 0x000000060400720c */ /* 0x000fd20003fa4070 */
[--C-:B------:R-:W-:Y:S02]  /*6ed0*/  @!P0 IMAD.IADD R41, R41, 0x1, -R4.reuse ;  /* 0x0000000129298824 */ /* 0x100fe400078e0a04 */
[----:B------:R-:W-:Y:S02]  /*6ee0*/  @!P4 IMAD.IADD R2, R2, 0x1, -R4 ;  /* 0x000000010202c824 */ /* 0x000fe400078e0a04 */
[----:B------:R-:W-:Y:S01]  /*6ef0*/  IMAD.MOV.U32 R9, RZ, RZ, R41 ;  /* 0x000000ffff097224 */ /* 0x000fe200078e0029 */
[----:B------:R-:W-:Y:S01]  /*6f00*/  ISETP.GE.AND P0, PT, R54, RZ, PT ;  /* 0x000000ff3600720c */ /* 0x000fe20003f06270 */
[----:B------:R-:W-:Y:S01]  /*6f10*/  IMAD.HI.U32 R42, R0, R5, RZ ;  /* 0x00000005002a7227 */ /* 0x000fe200078e00ff */
[----:B------:R-:W-:Y:S01]  /*6f20*/  ISETP.GT.U32.AND P4, PT, R4, R2, PT ;  /* 0x000000020400720c */ /* 0x000fe20003f84070 */
[----:B------:R-:W5:Y:S02]  /*6f30*/  LDL.LU R54, [R1+0x530] ;  /* 0x0005300001367983 */ /* 0x000f640000300800 */
[----:B------:R-:W-:-:S02]  /*6f40*/  @!P2 IMAD.MOV R9, RZ, RZ, -R9 ;  /* 0x000000ffff09a224 */ /* 0x000fc400078e0a09 */
[----:B------:R-:W-:Y:S02]  /*6f50*/  @!P5 IMAD.IADD R6, R6, 0x1, -R4 ;  /* 0x000000010606d824 */ /* 0x000fe400078e0a04 */
[----:B------:R-:W-:Y:S01]  /*6f60*/  IMAD.MOV R42, RZ, RZ, -R42 ;  /* 0x000000ffff2a7224 */ /* 0x000fe200078e0a2a */
[----:B------:R0:W-:Y:S03]  /*6f70*/  STL [R1+0x34], R9 ;  /* 0x0000340901007387 */ /* 0x0001e60000100800 */
[----:B------:R-:W-:Y:S02]  /*6f80*/  IMAD R5, R4, R42, R5 ;  /* 0x0000002a04057224 */ /* 0x000fe400078e0205 */
[----:B0-----:R-:W-:Y:S01]  /*6f90*/  IMAD.MOV.U32 R9, RZ, RZ, R6 ;  /* 0x000000ffff097224 */ /* 0x001fe200078e0006 */
[----:B---3--:R-:W-:-:S03]  /*6fa0*/  IABS R8, R56 ;  /* 0x0000003800087213 */ /* 0x008fc60000000000 */
[----:B------:R-:W-:Y:S02]  /*6fb0*/  @!P1 IMAD.MOV R9, RZ, RZ, -R9 ;  /* 0x000000ffff099224 */ /* 0x000fe400078e0a09 */
[----:B------:R-:W-:-:S04]  /*6fc0*/  IMAD.HI.U32 R40, R0, R8, RZ ;  /* 0x0000000800287227 */ /* 0x000fc800078e00ff */
[----:B------:R-:W-:Y:S01]  /*6fd0*/  IMAD.MOV R40, RZ, RZ, -R40 ;  /* 0x000000ffff287224 */ /* 0x000fe200078e0a28 */
[----:B------:R-:W-:Y:S01]  /*6fe0*/  ISETP.GT.U32.AND P6, PT, R4, R5, PT ;  /* 0x000000050400720c */ /* 0x000fe20003fc4070 */
[----:B------:R-:W-:Y:S01]  /*6ff0*/  @!P4 IMAD.IADD R2, R2, 0x1, -R4 ;  /* 0x000000010202c824 */ /* 0x000fe200078e0a04 */
[----:B------:R0:W-:Y:S01]  /*7000*/  STL [R1+0x58], R9 ;  /* 0x0000580901007387 */ /* 0x0001e20000100800 */
[----:B------:R-:W-:-:S10]  /*7010*/  IMAD R8, R4, R40, R8 ;  /* 0x0000002804087224 */ /* 0x000fd400078e0208 */
[----:B------:R-:W-:-:S05]  /*7020*/  @!P6 IMAD.IADD R5, R5, 0x1, -R4 ;  /* 0x000000010505e824 */ /* 0x000fca00078e0a04 */
[----:B------:R-:W-:Y:S02]  /*7030*/  ISETP.GT.U32.AND P2, PT, R4, R5, PT ;  /* 0x000000050400720c */ /* 0x000fe40003f44070 */
[----:B------:R-:W-:Y:S02]  /*7040*/  ISETP.GE.AND P6, PT, R56, RZ, PT ;  /* 0x000000ff3800720c */ /* 0x000fe40003fc6270 */
[----:B------:R-:W-:-:S09]  /*7050*/  IABS R42, R57 ;  /* 0x00000039002a7213 */ /* 0x000fd20000000000 */
[----:B------:R-:W-:Y:S01]  /*7060*/  @!P2 IMAD.IADD R5, R5, 0x1, -R4 ;  /* 0x000000010505a824 */ /* 0x000fe200078e0a04 */
[----:B------:R-:W-:Y:S02]  /*7070*/  ISETP.GE.AND P2, PT, R57, RZ, PT ;  /* 0x000000ff3900720c */ /* 0x000fe40003f46270 */
[----:B--2---:R-:W-:Y:S02]  /*7080*/  IABS R40, R55 ;  /* 0x0000003700287213 */ /* 0x004fe40000000000 */
[----:B------:R-:W-:Y:S02]  /*7090*/  ISETP.GE.AND P4, PT, R55, RZ, PT ;  /* 0x000000ff3700720c */ /* 0x000fe40003f86270 */
[----:B------:R-:W2:Y:S04]  /*70a0*/  LDL.LU R55, [R1+0x534] ;  /* 0x0005340001377983 */ /* 0x000ea80000300800 */
[----:B------:R-:W3:Y:S04]  /*70b0*/  LDL.LU R56, [R1+0x538] ;  /* 0x0005380001387983 */ /* 0x000ee80000300800 */
[----:B------:R-:W3:Y:S01]  /*70c0*/  LDL.LU R57, [R1+0x53c] ;  /* 0x00053c0001397983 */ /* 0x000ee20000300800 */
[----:B------:R-:W-:-:S04]  /*70d0*/  IMAD.HI.U32 R7, R0, R42, RZ ;  /* 0x0000002a00077227 */ /* 0x000fc800078e00ff */
[----:B------:R-:W-:-:S04]  /*70e0*/  IMAD.MOV R7, RZ, RZ, -R7 ;  /* 0x000000ffff077224 */ /* 0x000fc800078e0a07 */
[C---:B------:R-:W-:Y:S01]  /*70f0*/  IMAD R7, R4.reuse, R7, R42 ;  /* 0x0000000704077224 */ /* 0x040fe200078e022a */
[----:B------:R-:W-:-:S04]  /*7100*/  ISETP.GT.U32.AND P5, PT, R4, R8, PT ;  /* 0x000000080400720c */ /* 0x000fc80003fa4070 */
[----:B------:R-:W-:Y:S01]  /*7110*/  ISETP.GT.U32.AND P1, PT, R4, R7, PT ;  /* 0x000000070400720c */ /* 0x000fe20003f24070 */
[----:B------:R-:W-:-:S05]  /*7120*/  @!P3 IMAD.MOV R5, RZ, RZ, -R5 ;  /* 0x000000ffff05b224 */ /* 0x000fca00078e0a05 */
[----:B------:R1:W-:Y:S03]  /*7130*/  STL [R1+0x38], R5 ;  /* 0x0000380501007387 */ /* 0x0003e60000100800 */
[--C-:B------:R-:W-:Y:S01]  /*7140*/  @!P5 IMAD.IADD R8, R8, 0x1, -R4.reuse ;  /* 0x000000010808d824 */ /* 0x100fe200078e0a04 */
[----:B------:R-:W3:Y:S03]  /*7150*/  LDL.LU R51, [R1+0x540] ;  /* 0x0005400001337983 */ /* 0x000ee60000300800 */
[----:B------:R-:W-:Y:S01]  /*7160*/  @!P1 IMAD.IADD R7, R7, 0x1, -R4 ;  /* 0x0000000107079824 */ /* 0x000fe200078e0a04 */
[----:B------:R-:W-:-:S04]  /*7170*/  ISETP.GT.U32.AND P5, PT, R4, R8, PT ;  /* 0x000000080400720c */ /* 0x000fc80003fa4070 */
[----:B------:R-:W-:Y:S01]  /*7180*/  ISETP.GT.U32.AND P1, PT, R4, R7, PT ;  /* 0x000000070400720c */ /* 0x000fe20003f24070 */
[----:B------:R-:W-:Y:S02]  /*7190*/  IMAD.MOV.U32 R10, RZ, RZ, R2 ;  /* 0x000000ffff0a7224 */ /* 0x000fe400078e0002 */
[----:B------:R-:W-:-:S04]  /*71a0*/  IMAD.HI.U32 R6, R0, R40, RZ ;  /* 0x0000002800067227 */ /* 0x000fc800078e00ff */
[----:B------:R-:W-:Y:S02]  /*71b0*/  @!P0 IMAD.MOV R10, RZ, RZ, -R10 ;  /* 0x000000ffff0a8224 */ /* 0x000fe400078e0a0a */
[----:B------:R-:W-:-:S04]  /*71c0*/  @!P5 IMAD.IADD R8, R8, 0x1, -R4 ;  /* 0x000000010808d824 */ /* 0x000fc800078e0a04 */
[----:B------:R-:W-:Y:S02]  /*71d0*/  @!P1 IMAD.IADD R7, R7, 0x1, -R4 ;  /* 0x0000000107079824 */ /* 0x000fe400078e0a04 */
[----:B------:R-:W-:Y:S01]  /*71e0*/  @!P6 IMAD.MOV R8, RZ, RZ, -R8 ;  /* 0x000000ffff08e224 */ /* 0x000fe200078e0a08 */
[----:B------:R-:W-:Y:S01]  /*71f0*/  STL [R1+0x44], R10 ;  /* 0x0000440a01007387 */ /* 0x000fe20000100800 */
[----:B------:R-:W-:Y:S02]  /*7200*/  IMAD.MOV R6, RZ, RZ, -R6 ;  /* 0x000000ffff067224 */ /* 0x000fe400078e0a06 */
[----:B------:R-:W-:Y:S02]  /*7210*/  @!P2 IMAD.MOV R7, RZ, RZ, -R7 ;  /* 0x000000ffff07a224 */ /* 0x000fe400078e0a07 */
[----:B------:R-:W-:Y:S01]  /*7220*/  IMAD R40, R4, R6, R40 ;  /* 0x0000000604287224 */ /* 0x000fe200078e0228 */
[----:B----4-:R-:W-:Y:S02]  /*7230*/  IABS R41, R52 ;  /* 0x0000003400297213 */ /* 0x010fe40000000000 */
[----:B------:R-:W-:-:S02]  /*7240*/  ISETP.GE.AND P3, PT, R52, RZ, PT ;  /* 0x000000ff3400720c */ /* 0x000fc40003f66270 */
[----:B------:R-:W4:Y:S01]  /*7250*/  LDL.LU R52, [R1+0x544] ;  /* 0x0005440001347983 */ /* 0x000f220000300800 */
[----:B0-----:R-:W-:-:S03]  /*7260*/  IMAD.HI.U32 R9, R0, R41, RZ ;  /* 0x0000002900097227 */ /* 0x001fc600078e00ff */
[----:B------:R0:W-:Y:S04]  /*7270*/  STL [R1+0x4c], R8 ;  /* 0x00004c0801007387 */ /* 0x0001e80000100800 */
[----:B------:R0:W-:Y:S01]  /*7280*/  STL [R1+0x48], R7 ;  /* 0x0000480701007387 */ /* 0x0001e20000100800 */
[----:B-----5:R-:W-:Y:S02]  /*7290*/  IABS R6, R53 ;  /* 0x0000003500067213 */ /* 0x020fe40000000000 */
[----:B------:R-:W-:Y:S02]  /*72a0*/  ISETP.GE.AND P6, PT, R53, RZ, PT ;  /* 0x000000ff3500720c */ /* 0x000fe40003fc6270 */
[----:B------:R-:W5:Y:S01]  /*72b0*/  LDL.LU R53, [R1+0x548] ;  /* 0x0005480001357983 */ /* 0x000f620000300800 */
[----:B------:R-:W-:-:S04]  /*72c0*/  IMAD.MOV R9, RZ, RZ, -R9 ;  /* 0x000000ffff097224 */ /* 0x000fc800078e0a09 */
[----:B------:R-:W-:Y:S02]  /*72d0*/  IMAD R41, R4, R9, R41 ;  /* 0x0000000904297224 */ /* 0x000fe400078e0229 */
[----:B-1----:R-:W-:Y:S01]  /*72e0*/  IMAD.HI.U32 R5, R0, R6, RZ ;  /* 0x0000000600057227 */ /* 0x002fe200078e00ff */
[C---:B------:R-:W-:Y:S02]  /*72f0*/  ISETP.GT.U32.AND P5, PT, R4.reuse, R40, PT ;  /* 0x000000280400720c */ /* 0x040fe40003fa4070 */
[----:B------:R-:W-:Y:S01]  /*7300*/  ISETP.GT.U32.AND P0, PT, R4, R41, PT ;  /* 0x000000290400720c */ /* 0x000fe20003f04070 */
[----:B------:R-:W-:-:S04]  /*7310*/  IMAD.MOV R5, RZ, RZ, -R5 ;  /* 0x000000ffff057224 */ /* 0x000fc800078e0a05 */
[----:B------:R-:W-:-:S05]  /*7320*/  IMAD R6, R4, R5, R6 ;  /* 0x0000000504067224 */ /* 0x000fca00078e0206 */
[----:B------:R-:W-:Y:S01]  /*7330*/  ISETP.GT.U32.AND P2, PT, R4, R6, PT ;  /* 0x000000060400720c */ /* 0x000fe20003f44070 */
[--C-:B------:R-:W-:Y:S01]  /*7340*/  @!P5 IMAD.IADD R40, R40, 0x1, -R4.reuse ;  /* 0x000000012828d824 */ /* 0x100fe200078e0a04 */
[----:B------:R-:W-:Y:S01]  /*7350*/  IABS R2, R54 ;  /* 0x0000003600027213 */ /* 0x000fe20000000000 */
[----:B------:R-:W-:-:S03]  /*7360*/  @!P0 IMAD.IADD R41, R41, 0x1, -R4 ;  /* 0x0000000129298824 */ /* 0x000fc600078e0a04 */
[----:B------:R-:W-:Y:S01]  /*7370*/  ISETP.GT.U32.AND P5, PT, R4, R40, PT ;  /* 0x000000280400720c */ /* 0x000fe20003fa4070 */
[----:B------:R-:W-:Y:S01]  /*7380*/  IMAD.HI.U32 R5, R0, R2, RZ ;  /* 0x0000000200057227 */ /* 0x000fe200078e00ff */
[----:B------:R-:W-:-:S03]  /*7390*/  ISETP.GT.U32.AND P0, PT, R4, R41, PT ;  /* 0x000000290400720c */ /* 0x000fc60003f04070 */
[----:B------:R-:W-:Y:S02]  /*73a0*/  IMAD.MOV R5, RZ, RZ, -R5 ;  /* 0x000000ffff057224 */ /* 0x000fe400078e0a05 */
[----:B------:R-:W-:Y:S01]  /*73b0*/  @!P2 IMAD.IADD R6, R6, 0x1, -R4 ;  /* 0x000000010606a824 */ /* 0x000fe200078e0a04 */
[----:B------:R-:W-:Y:S01]  /*73c0*/  ISETP.GE.AND P1, PT, R54, RZ, PT ;  /* 0x000000ff3600720c */ /* 0x000fe20003f26270 */
[C---:B------:R-:W-:Y:S01]  /*73d0*/  IMAD R2, R4.reuse, R5, R2 ;  /* 0x0000000504027224 */ /* 0x040fe200078e0202 */
[----:B------:R-:W5:Y:S02]  /*73e0*/  LDL.LU R54, [R1+0x54c] ;  /* 0x00054c0001367983 */ /* 0x000f640000300800 */
[----:B------:R-:W-:Y:S01]  /*73f0*/  ISETP.GT.U32.AND P2, PT, R4, R6, PT ;  /* 0x000000060400720c */ /* 0x000fe20003f44070 */
[--C-:B------:R-:W-:Y:S02]  /*7400*/  @!P5 IMAD.IADD R40, R40, 0x1, -R4.reuse ;  /* 0x000000012828d824 */ /* 0x100fe400078e0a04 */
[----:B------:R-:W-:Y:S01]  /*7410*/  @!P0 IMAD.IADD R41, R41, 0x1, -R4 ;  /* 0x0000000129298824 */ /* 0x000fe200078e0a04 */
[----:B------:R-:W-:-:S09]  /*7420*/  ISETP.GT.U32.AND P0, PT, R4, R2, PT ;  /* 0x000000020400720c */ /* 0x000fd20003f04070 */
[----:B------:R-:W-:-:S04]  /*7430*/  @!P2 IMAD.IADD R6, R6, 0x1, -R4 ;  /* 0x000000010606a824 */ /* 0x000fc800078e0a04 */
[----:B------:R-:W-:Y:S02]  /*7440*/  @!P0 IMAD.IADD R2, R2, 0x1, -R4 ;  /* 0x0000000102028824 */ /* 0x000fe400078e0a04 */
[----:B------:R-:W-:-:S04]  /*7450*/  IMAD.MOV.U32 R9, RZ, RZ, R6 ;  /* 0x000000ffff097224 */ /* 0x000fc800078e0006 */
[----:B------:R-:W-:Y:S02]  /*7460*/  @!P6 IMAD.MOV R9, RZ, RZ, -R9 ;  /* 0x000000ffff09e224 */ /* 0x000fe400078e0a09 */
[----:B------:R-:W-:Y:S02]  /*7470*/  @!P3 IMAD.MOV R41, RZ, RZ, -R41 ;  /* 0x000000ffff29b224 */ /* 0x000fe400078e0a29 */
[----:B------:R-:W-:Y:S01]  /*7480*/  @!P4 IMAD.MOV R40, RZ, RZ, -R40 ;  /* 0x000000ffff28c224 */ /* 0x000fe200078e0a28 */
[----:B------:R-:W-:-:S13]  /*7490*/  ISETP.GT.U32.AND P4, PT, R4, R2, PT ;  /* 0x000000020400720c */ /* 0x000fda0003f84070 */
[----:B------:R-:W-:-:S04]  /*74a0*/  @!P4 IMAD.IADD R2, R2, 0x1, -R4 ;  /* 0x000000010202c824 */ /* 0x000fc800078e0a04 */
[----:B------:R-:W-:-:S04]  /*74b0*/  IMAD.MOV.U32 R6, RZ, RZ, R2 ;  /* 0x000000ffff067224 */ /* 0x000fc800078e0002 */
[----:B------:R-:W-:Y:S01]  /*74c0*/  @!P1 IMAD.MOV R6, RZ, RZ, -R6 ;  /* 0x000000ffff069224 */ /* 0x000fe200078e0a06 */
[----:B--2---:R-:W-:Y:S02]  /*74d0*/  IABS R42, R55 ;  /* 0x00000037002a7213 */ /* 0x004fe40000000000 */
[----:B------:R-:W-:Y:S02]  /*74e0*/  ISETP.GE.AND P5, PT, R55, RZ, PT ;  /* 0x000000ff3700720c */ /* 0x000fe40003fa6270 */
[----:B------:R-:W2:Y:S01]  /*74f0*/  LDL.LU R55, [R1+0x550] ;  /* 0x0005500001377983 */ /* 0x000ea20000300800 */
[----:B0-----:R-:W-:-:S04]  /*7500*/  IMAD.HI.U32 R8, R0, R42, RZ ;  /* 0x0000002a00087227 */ /* 0x001fc800078e00ff */
[----:B------:R-:W-:-:S04]  /*7510*/  IMAD.MOV R8, RZ, RZ, -R8 ;  /* 0x000000ffff087224 */ /* 0x000fc800078e0a08 */
[----:B------:R-:W-:-:S05]  /*7520*/  IMAD R42, R4, R8, R42 ;  /* 0x00000008042a7224 */ /* 0x000fca00078e022a */
[----:B------:R-:W-:Y:S01]  /*7530*/  ISETP.GT.U32.AND P0, PT, R4, R42, PT ;  /* 0x0000002a0400720c */ /* 0x000fe20003f04070 */
[----:B------:R0:W-:Y:S01]  /*7540*/  STL [R1+0x2c], R9 ;  /* 0x00002c0901007387 */ /* 0x0001e20000100800 */
[----:B---3--:R-:W-:Y:S02]  /*7550*/  IABS R43, R56 ;  /* 0x00000038002b7213 */ /* 0x008fe40000000000 */
[----:B------:R-:W-:Y:S02]  /*7560*/  ISETP.GE.AND P3, PT, R56, RZ, PT ;  /* 0x000000ff3800720c */ /* 0x000fe40003f66270 */
[----:B------:R-:W3:Y:S01]  /*7570*/  LDL.LU R56, [R1+0x554] ;  /* 0x0005540001387983 */ /* 0x000ee20000300800 */
[----:B------:R-:W-:-:S06]  /*7580*/  IABS R44, R57 ;  /* 0x00000039002c7213 */ /* 0x000fcc0000000000 */
[----:B------:R-:W-:Y:S01]  /*7590*/  @!P0 IMAD.IADD R42, R42, 0x1, -R4 ;  /* 0x000000012a2a8824 */ /* 0x000fe200078e0a04 */
[----:B------:R-:W-:Y:S02]  /*75a0*/  ISETP.GE.AND P0, PT, R57, RZ, PT ;  /* 0x000000ff3900720c */ /* 0x000fe40003f06270 */
[----:B------:R-:W3:Y:S04]  /*75b0*/  LDL.LU R57, [R1+0x558] ;  /* 0x0005580001397983 */ /* 0x000ee80000300800 */
[----:B------:R1:W-:Y:S04]  /*75c0*/  STL [R1+0x30], R6 ;  /* 0x0000300601007387 */ /* 0x0003e80000100800 */
[----:B------:R-:W3:Y:S01]  /*75d0*/  LDL.LU R61, [R1+0x55c] ;  /* 0x00055c00013d7983 */ /* 0x000ee20000300800 */
[----:B------:R-:W-:Y:S01]  /*75e0*/  IMAD.HI.U32 R7, R0, R43, RZ ;  /* 0x0000002b00077227 */ /* 0x000fe200078e00ff */
[----:B------:R-:W-:-:S03]  /*75f0*/  IABS R45, R51 ;  /* 0x00000033002d7213 */ /* 0x000fc60000000000 */
[----:B------:R-:W-:Y:S02]  /*7600*/  IMAD.MOV R7, RZ, RZ, -R7 ;  /* 0x000000ffff077224 */ /* 0x000fe400078e0a07 */
[----:B------:R-:W-:-:S04]  /*7610*/  IMAD.HI.U32 R5, R0, R44, RZ ;  /* 0x0000002c00057227 */ /* 0x000fc800078e00ff */
[----:B------:R-:W-:Y:S02]  /*7620*/  IMAD R43, R4, R7, R43 ;  /* 0x00000007042b7224 */ /* 0x000fe400078e022b */
[----:B------:R-:W-:Y:S02]  /*7630*/  IMAD.MOV R5, RZ, RZ, -R5 ;  /* 0x000000ffff057224 */ /* 0x000fe400078e0a05 */
[----:B------:R-:W-:-:S04]  /*7640*/  IMAD.HI.U32 R7, R0, R45, RZ ;  /* 0x0000002d00077227 */ /* 0x000fc800078e00ff */
[C---:B------:R-:W-:Y:S02]  /*7650*/  IMAD R44, R4.reuse, R5, R44 ;  /* 0x00000005042c7224 */ /* 0x040fe400078e022c */
[----:B------:R-:W-:Y:S01]  /*7660*/  IMAD.MOV R7, RZ, RZ, -R7 ;  /* 0x000000ffff077224 */ /* 0x000fe200078e0a07 */
[C---:B------:R-:W-:Y:S02]  /*7670*/  ISETP.GT.U32.AND P2, PT, R4.reuse, R43, PT ;  /* 0x0000002b0400720c */ /* 0x040fe40003f44070 */
[C---:B------:R-:W-:Y:S01]  /*7680*/  ISETP.GT.U32.AND P6, PT, R4.reuse, R44, PT ;  /* 0x0000002c0400720c */ /* 0x040fe20003fc4070 */
[----:B------:R-:W-:-:S05]  /*7690*/  IMAD R45, R4, R7, R45 ;  /* 0x00000007042d7224 */ /* 0x000fca00078e022d */
[----:B------:R-:W-:Y:S02]  /*76a0*/  ISETP.GT.U32.AND P4, PT, R4, R45, PT ;  /* 0x0000002d0400720c */ /* 0x000fe40003f84070 */
[----:B----4-:R-:W-:-:S03]  /*76b0*/  IABS R46, R52 ;  /* 0x00000034002e7213 */ /* 0x010fc60000000000 */
[--C-:B------:R-:W-:Y:S01]  /*76c0*/  @!P2 IMAD.IADD R43, R43, 0x1, -R4.reuse ;  /* 0x000000012b2ba824 */ /* 0x100fe200078e0a04 */
[----:B------:R-:W-:Y:S01]  /*76d0*/  ISETP.GT.U32.AND P2, PT, R4, R42, PT ;  /* 0x0000002a0400720c */ /* 0x000fe20003f44070 */
[----:B------:R-:W-:Y:S02]  /*76e0*/  @!P6 IMAD.IADD R44, R44, 0x1, -R4 ;  /* 0x000000012c2ce824 */ /* 0x000fe400078e0a04 */
[----:B------:R-:W-:-:S04]  /*76f0*/  IMAD.HI.U32 R5, R0, R46, RZ ;  /* 0x0000002e00057227 */ /* 0x000fc800078e00ff */
[----:B------:R-:W-:Y:S01]  /*7700*/  @!P4 IMAD.IADD R45, R45, 0x1, -R4 ;  /* 0x000000012d2dc824 */ /* 0x000fe200078e0a04 */
[----:B------:R-:W-:Y:S01]  /*7710*/  ISETP.GT.U32.AND P4, PT, R4, R44, PT ;  /* 0x0000002c0400720c */ /* 0x000fe20003f84070 */
[----:B------:R-:W-:Y:S01]  /*7720*/  IMAD.MOV R5, RZ, RZ, -R5 ;  /* 0x000000ffff057224 */ /* 0x000fe200078e0a05 */
[----:B-----5:R-:W-:-:S03]  /*7730*/  IABS R47, R53 ;  /* 0x00000035002f7213 */ /* 0x020fc60000000000 */
[----:B------:R-:W-:Y:S02]  /*7740*/  IMAD R46, R4, R5, R46 ;  /* 0x00000005042e7224 */ /* 0x000fe400078e022e */
[----:B------:R-:W-:-:S04]  /*7750*/  IMAD.HI.U32 R2, R0, R47, RZ ;  /* 0x0000002f00027227 */ /* 0x000fc800078e00ff */
[----:B------:R-:W-:Y:S02]  /*7760*/  IMAD.MOV R2, RZ, RZ, -R2 ;  /* 0x000000ffff027224 */ /* 0x000fe400078e0a02 */
[--C-:B------:R-:W-:Y:S01]  /*7770*/  @!P2 IMAD.IADD R42, R42, 0x1, -R4.reuse ;  /* 0x000000012a2aa824 */ /* 0x100fe200078e0a04 */
[C---:B------:R-:W-:Y:S01]  /*7780*/  ISETP.GT.U32.AND P2, PT, R4.reuse, R46, PT ;  /* 0x0000002e0400720c */ /* 0x040fe20003f44070 */
[----:B------:R-:W-:Y:S02]  /*7790*/  IMAD R47, R4, R2, R47 ;  /* 0x00000002042f7224 */ /* 0x000fe400078e022f */
[----:B------:R-:W-:-:S03]  /*77a0*/  @!P4 IMAD.IADD R44, R44, 0x1, -R4 ;  /* 0x000000012c2cc824 */ /* 0x000fc600078e0a04 */
[----:B------:R-:W-:-:S07]  /*77b0*/  ISETP.GT.U32.AND P4, PT, R4, R47, PT ;  /* 0x0000002f0400720c */ /* 0x000fce0003f84070 */
[----:B------:R-:W-:-:S06]  /*77c0*/  @!P2 IMAD.IADD R46, R46, 0x1, -R4 ;  /* 0x000000012e2ea824 */ /* 0x000fcc00078e0a04 */
[----:B------:R-:W-:Y:S01]  /*77d0*/  @!P4 IMAD.IADD R47, R47, 0x1, -R4 ;  /* 0x000000012f2fc824 */ /* 0x000fe200078e0a04 */
[C---:B------:R-:W-:Y:S01]  /*77e0*/  ISETP.GT.U32.AND P4, PT, R4.reuse, R46, PT ;  /* 0x0000002e0400720c */ /* 0x040fe20003f84070 */
[----:B------:R-:W-:Y:S01]  /*77f0*/  @!P0 IMAD.MOV R44, RZ, RZ, -R44 ;  /* 0x000000ffff2c8224 */ /* 0x000fe200078e0a2c */
[----:B------:R-:W-:Y:S02]  /*7800*/  ISETP.GT.U32.AND P1, PT, R4, R45, PT ;  /* 0x0000002d0400720c */ /* 0x000fe40003f24070 */
[----:B------:R-:W-:Y:S02]  /*7810*/  IABS R48, R54 ;  /* 0x0000003600307213 */ /* 0x000fe40000000000 */
[----:B------:R-:W-:Y:S02]  /*7820*/  ISETP.GE.AND P0, PT, R54, RZ, PT ;  /* 0x000000ff3600720c */ /* 0x000fe40003f06270 */
[----:B------:R-:W4:Y:S05]  /*7830*/  LDL.LU R54, [R1+0x560] ;  /* 0x0005600001367983 */ /* 0x000f2a0000300800 */
[----:B------:R-:W-:-:S02]  /*7840*/  @!P4 IMAD.IADD R46, R46, 0x1, -R4 ;  /* 0x000000012e2ec824 */ /* 0x000fc400078e0a04 */
[----:B------:R-:W-:Y:S01]  /*7850*/  @!P1 IMAD.IADD R45, R45, 0x1, -R4 ;  /* 0x000000012d2d9824 */ /* 0x000fe200078e0a04 */
[----:B------:R-:W-:Y:S01]  /*7860*/  ISETP.GE.AND P1, PT, R52, RZ, PT ;  /* 0x000000ff3400720c */ /* 0x000fe20003f26270 */
[----:B------:R-:W-:Y:S01]  /*7870*/  @!P5 IMAD.MOV R42, RZ, RZ, -R42 ;  /* 0x000000ffff2ad224 */ /* 0x000fe200078e0a2a */
[C---:B------:R-:W-:Y:S02]  /*7880*/  ISETP.GT.U32.AND P5, PT, R4.reuse, R47, PT ;  /* 0x0000002f0400720c */ /* 0x040fe40003fa4070 */
[----:B------:R-:W-:Y:S02]  /*7890*/  ISETP.GT.U32.AND P6, PT, R4, R43, PT ;  /* 0x0000002b0400720c */ /* 0x000fe40003fc4070 */
[----:B------:R-:W-:-:S07]  /*78a0*/  ISETP.GE.AND P2, PT, R53, RZ, PT ;  /* 0x000000ff3500720c */ /* 0x000fce0003f46270 */
[----:B------:R-:W-:Y:S02]  /*78b0*/  @!P1 IMAD.MOV R46, RZ, RZ, -R46 ;  /* 0x000000ffff2e9224 */ /* 0x000fe400078e0a2e */
[--C-:B------:R-:W-:Y:S02]  /*78c0*/  @!P5 IMAD.IADD R47, R47, 0x1, -R4.reuse ;  /* 0x000000012f2fd824 */ /* 0x100fe400078e0a04 */
[----:B------:R-:W-:Y:S01]  /*78d0*/  @!P6 IMAD.IADD R43, R43, 0x1, -R4 ;  /* 0x000000012b2be824 */ /* 0x000fe200078e0a04 */
[----:B------:R-:W-:Y:S01]  /*78e0*/  ISETP.GE.AND P6, PT, R51, RZ, PT ;  /* 0x000000ff3300720c */ /* 0x000fe20003fc6270 */
[----:B------:R-:W-:Y:S02]  /*78f0*/  @!P2 IMAD.MOV R47, RZ, RZ, -R47 ;  /* 0x000000ffff2fa224 */ /* 0x000fe400078e0a2f */
[----:B------:R-:W-:-:S04]  /*7900*/  IMAD.HI.U32 R5, R0, R48, RZ ;  /* 0x0000003000057227 */ /* 0x000fc800078e00ff */
[----:B------:R-:W-:-:S04]  /*7910*/  IMAD.MOV R5, RZ, RZ, -R5 ;  /* 0x000000ffff057224 */ /* 0x000fc800078e0a05 */
[----:B------:R-:W-:Y:S02]  /*7920*/  IMAD R48, R4, R5, R48 ;  /* 0x0000000504307224 */ /* 0x000fe400078e0230 */
[----:B------:R-:W-:-:S03]  /*7930*/  @!P3 IMAD.MOV R43, RZ, RZ, -R43 ;  /* 0x000000ffff2bb224 */ /* 0x000fc600078e0a2b */
[----:B------:R-:W-:-:S13]  /*7940*/  ISETP.GT.U32.AND P3, PT, R4, R48, PT ;  /* 0x000000300400720c */ /* 0x000fda0003f64070 */
[----:B------:R-:W-:-:S05]  /*7950*/  @!P3 IMAD.IADD R48, R48, 0x1, -R4 ;  /* 0x000000013030b824 */ /* 0x000fca00078e0a04 */
[----:B------:R-:W-:Y:S02]  /*7960*/  ISETP.GT.U32.AND P3, PT, R4, R48, PT ;  /* 0x000000300400720c */ /* 0x000fe40003f64070 */
[----:B--2---:R-:W-:Y:S02]  /*7970*/  IABS R49, R55 ;  /* 0x0000003700317213 */ /* 0x004fe40000000000 */
[----:B------:R-:W-:Y:S02]  /*7980*/  ISETP.GE.AND P4, PT, R55, RZ, PT ;  /* 0x000000ff3700720c */ /* 0x000fe40003f86270 */
[----:B------:R-:W2:Y:S01]  /*7990*/  LDL.LU R55, [R1+0x564] ;  /* 0x0005640001377983 */ /* 0x000ea20000300800 */
[----:B---3--:R-:W-:Y:S02]  /*79a0*/  IABS R50, R56 ;  /* 0x0000003800327213 */ /* 0x008fe40000000000 */
[----:B------:R-:W-:Y:S02]  /*79b0*/  ISETP.GE.AND P1, PT, R56, RZ, PT ;  /* 0x000000ff3800720c */ /* 0x000fe40003f26270 */
[----:B------:R-:W3:Y:S01]  /*79c0*/  LDL.LU R56, [R1+0x568] ;  /* 0x0005680001387983 */ /* 0x000ee20000300800 */
[----:B------:R-:W-:-:S02]  /*79d0*/  IABS R51, R57 ;  /* 0x0000003900337213 */ /* 0x000fc40000000000 */
[----:B------:R-:W-:Y:S02]  /*79e0*/  ISETP.GE.AND P2, PT, R57, RZ, PT ;  /* 0x000000ff3900720c */ /* 0x000fe40003f46270 */
[----:B------:R-:W5:Y:S04]  /*79f0*/  LDL.LU R57, [R1+0x56c] ;  /* 0x00056c0001397983 */ /* 0x000f680000300800 */
[----:B------:R-:W5:Y:S04]  /*7a00*/  LDL.LU R15, [R1+0x570] ;  /* 0x00057000010f7983 */ /* 0x000f680000300800 */
[----:B------:R-:W5:Y:S04]  /*7a10*/  LDL.LU R13, [R1+0x574] ;  /* 0x00057400010d7983 */ /* 0x000f680000300800 */
[----:B------:R-:W0:Y:S04]  /*7a20*/  LDL.LU R12, [R1+0x578] ;  /* 0x00057800010c7983 */ /* 0x000e280000300800 */
[----:B------:R-:W5:Y:S04]  /*7a30*/  LDL.LU R11, [R1+0x57c] ;  /* 0x00057c00010b7983 */ /* 0x000f680000300800 */
[----:B------:R-:W5:Y:S01]  /*7a40*/  LDL.LU R60, [R1+0x580] ;  /* 0x00058000013c7983 */ /* 0x000f620000300800 */
[----:B------:R-:W-:Y:S01]  /*7a50*/  @!P3 IMAD.IADD R48, R48, 0x1, -R4 ;  /* 0x000000013030b824 */ /* 0x000fe200078e0a04 */
[----:B------:R-:W-:-:S02]  /*7a60*/  IABS R52, R61 ;  /* 0x0000003d00347213 */ /* 0x000fc40000000000 */
[----:B------:R-:W1:Y:S01]  /*7a70*/  LDL.LU R10, [R1+0x584] ;  /* 0x00058400010a7983 */ /* 0x000e620000300800 */
[----:B------:R-:W-:Y:S01]  /*7a80*/  @!P0 IMAD.MOV R48, RZ, RZ, -R48 ;  /* 0x000000ffff308224 */ /* 0x000fe200078e0a30 */
[----:B------:R-:W-:Y:S02]  /*7a90*/  ISETP.GE.AND P0, PT, R61, RZ, PT ;  /* 0x000000ff3d00720c */ /* 0x000fe40003f06270 */
[----:B------:R-:W5:Y:S04]  /*7aa0*/  LDL.LU R59, [R1+0x588] ;  /* 0x00058800013b7983 */ /* 0x000f680000300800 */
[----:B------:R-:W5:Y:S01]  /*7ab0*/  LDL.LU R61, [R1+0x58c] ;  /* 0x00058c00013d7983 */ /* 0x000f620000300800 */
[----:B------:R-:W-:-:S04]  /*7ac0*/  IMAD.HI.U32 R2, R0, R49, RZ ;  /* 0x0000003100027227 */ /* 0x000fc800078e00ff */
[----:B------:R-:W-:-:S04]  /*7ad0*/  IMAD.MOV R2, RZ, RZ, -R2 ;  /* 0x000000ffff027224 */ /* 0x000fc800078e0a02 */
[----:B------:R-:W-:Y:S02]  /*7ae0*/  IMAD R49, R4, R2, R49 ;  /* 0x0000000204317224 */ /* 0x000fe400078e0231 */
[----:B------:R-:W-:-:S03]  /*7af0*/  @!P6 IMAD.MOV R45, RZ, RZ, -R45 ;  /* 0x000000ffff2de224 */ /* 0x000fc600078e0a2d */
[----:B------:R-:W-:Y:S01]  /*7b00*/  ISETP.GT.U32.AND P6, PT, R4, R49, PT ;  /* 0x000000310400720c */ /* 0x000fe20003fc4070 */
[----:B------:R-:W-:-:S04]  /*7b10*/  IMAD.HI.U32 R2, R0, R50, RZ ;  /* 0x0000003200027227 */ /* 0x000fc800078e00ff */
[----:B------:R-:W-:-:S04]  /*7b20*/  IMAD.MOV R2, RZ, RZ, -R2 ;  /* 0x000000ffff027224 */ /* 0x000fc800078e0a02 */
[----:B------:R-:W-:Y:S02]  /*7b30*/  IMAD R50, R4, R2, R50 ;  /* 0x0000000204327224 */ /* 0x000fe400078e0232 */
[----:B------:R-:W-:-:S04]  /*7b40*/  IMAD.HI.U32 R2, R0, R51, RZ ;  /* 0x0000003300027227 */ /* 0x000fc800078e00ff */
[----:B------:R-:W-:Y:S02]  /*7b50*/  @!P6 IMAD.IADD R49, R49, 0x1, -R4 ;  /* 0x000000013131e824 */ /* 0x000fe400078e0a04 */
[----:B------:R-:W-:-:S03]  /*7b60*/  IMAD.MOV R2, RZ, RZ, -R2 ;  /* 0x000000ffff027224 */ /* 0x000fc600078e0a02 */
[C---:B------:R-:W-:Y:S01]  /*7b70*/  ISETP.GT.U32.AND P6, PT, R4.reuse, R49, PT ;  /* 0x000000310400720c */ /* 0x040fe20003fc4070 */
[----:B------:R-:W-:Y:S02]  /*7b80*/  IMAD R51, R4, R2, R51 ;  /* 0x0000000204337224 */ /* 0x000fe400078e0233 */
[----:B------:R-:W-:-:S03]  /*7b90*/  IMAD.HI.U32 R2, R0, R52, RZ ;  /* 0x0000003400027227 */ /* 0x000fc600078e00ff */
[----:B------:R-:W-:Y:S01]  /*7ba0*/  ISETP.GT.U32.AND P3, PT, R4, R51, PT ;  /* 0x000000330400720c */ /* 0x000fe20003f64070 */
[----:B------:R-:W-:-:S04]  /*7bb0*/  IMAD.MOV R2, RZ, RZ, -R2 ;  /* 0x000000ffff027224 */ /* 0x000fc800078e0a02 */
[----:B------:R-:W-:Y:S02]  /*7bc0*/  IMAD R52, R4, R2, R52 ;  /* 0x0000000204347224 */ /* 0x000fe400078e0234 */
[----:B------:R-:W-:-:S04]  /*7bd0*/  @!P6 IMAD.IADD R49, R49, 0x1, -R4 ;  /* 0x000000013131e824 */ /* 0x000fc800078e0a04 */
[----:B------:R-:W-:Y:S01]  /*7be0*/  @!P4 IMAD.MOV R49, RZ, RZ, -R49 ;  /* 0x000000ffff31c224 */ /* 0x000fe200078e0a31 */
[C---:B------:R-:W-:Y:S01]  /*7bf0*/  ISETP.GT.U32.AND P4, PT, R4.reuse, R52, PT ;  /* 0x000000340400720c */ /* 0x040fe20003f84070 */
[----:B------:R-:W-:Y:S01]  /*7c00*/  @!P3 IMAD.IADD R51, R51, 0x1, -R4 ;  /* 0x000000013333b824 */ /* 0x000fe200078e0a04 */
[----:B------:R-:W-:-:S04]  /*7c10*/  ISETP.GT.U32.AND P5, PT, R4, R50, PT ;  /* 0x000000320400720c */ /* 0x000fc80003fa4070 */
[----:B------:R-:W-:Y:S02]  /*7c20*/  ISETP.GT.U32.AND P3, PT, R4, R51, PT ;  /* 0x000000330400720c */ /* 0x000fe40003f64070 */
[----:B----4-:R-:W-:-:S05]  /*7c30*/  IABS R53, R54 ;  /* 0x0000003600357213 */ /* 0x010fca0000000000 */
[----:B------:R-:W-:Y:S01]  /*7c40*/  @!P4 IMAD.IADD R52, R52, 0x1, -R4 ;  /* 0x000000013434c824 */ /* 0x000fe200078e0a04 */
[----:B------:R-:W-:Y:S01]  /*7c50*/  ISETP.GE.AND P6, PT, R54, RZ, PT ;  /* 0x000000ff3600720c */ /* 0x000fe20003fc6270 */
[----:B------:R-:W-:-:S03]  /*7c60*/  IMAD.HI.U32 R2, R0, R53, RZ ;  /* 0x0000003500027227 */ /* 0x000fc600078e00ff */
[----:B------:R-:W-:Y:S01]  /*7c70*/  ISETP.GT.U32.AND P4, PT, R4, R52, PT ;  /* 0x000000340400720c */ /* 0x000fe20003f84070 */
[----:B------:R-:W-:Y:S02]  /*7c80*/  @!P5 IMAD.IADD R50, R50, 0x1, -R4 ;  /* 0x000000013232d824 */ /* 0x000fe400078e0a04 */
[----:B------:R-:W-:Y:S02]  /*7c90*/  IMAD.MOV R2, RZ, RZ, -R2 ;  /* 0x000000ffff027224 */ /* 0x000fe400078e0a02 */
[----:B------:R-:W-:Y:S01]  /*7ca0*/  @!P3 IMAD.IADD R51, R51, 0x1, -R4 ;  /* 0x000000013333b824 */ /* 0x000fe200078e0a04 */
[C---:B------:R-:W-:Y:S01]  /*7cb0*/  ISETP.GT.U32.AND P5, PT, R4.reuse, R50, PT ;  /* 0x000000320400720c */ /* 0x040fe20003fa4070 */
[----:B------:R-:W-:Y:S02]  /*7cc0*/  IMAD R53, R4, R2, R53 ;  /* 0x0000000204357224 */ /* 0x000fe400078e0235 */
[----:B------:R-:W-:-:S03]  /*7cd0*/  @!P2 IMAD.MOV R51, RZ, RZ, -R51 ;  /* 0x000000ffff33a224 */ /* 0x000fc600078e0a33 */
[----:B------:R-:W-:Y:S01]  /*7ce0*/  ISETP.GT.U32.AND P2, PT, R4, R53, PT ;  /* 0x000000350400720c */ /* 0x000fe20003f44070 */
[----:B------:R-:W-:-:S06]  /*7cf0*/  @!P4 IMAD.IADD R52, R52, 0x1, -R4 ;  /* 0x000000013434c824 */ /* 0x000fcc00078e0a04 */
[----:B------:R-:W-:-:S04]  /*7d00*/  @!P5 IMAD.IADD R50, R50, 0x1, -R4 ;  /* 0x000000013232d824 */ /* 0x000fc800078e0a04 */
[----:B------:R-:W-:Y:S02]  /*7d10*/  @!P1 IMAD.MOV R50, RZ, RZ, -R50 ;  /* 0x000000ffff329224 */ /* 0x000fe400078e0a32 */
[----:B------:R-:W-:Y:S02]  /*7d20*/  @!P2 IMAD.IADD R53, R53, 0x1, -R4 ;  /* 0x000000013535a824 */ /* 0x000fe400078e0a04 */
[----:B------:R-:W-:Y:S01]  /*7d30*/  @!P0 IMAD.MOV R52, RZ, RZ, -R52 ;  /* 0x000000ffff348224 */ /* 0x000fe200078e0a34 */
[----:B--2---:R-:W-:-:S05]  /*7d40*/  IABS R54, R55 ;  /* 0x0000003700367213 */ /* 0x004fca0000000000 */
[----:B------:R-:W-:-:S04]  /*7d50*/  IMAD.HI.U32 R5, R0, R54, RZ ;  /* 0x0000003600057227 */ /* 0x000fc800078e00ff */
[----:B------:R-:W-:-:S04]  /*7d60*/  IMAD.MOV R2, RZ, RZ, -R5 ;  /* 0x000000ffff027224 */ /* 0x000fc800078e0a05 */
[----:B------:R-:W-:Y:S01]  /*7d70*/  IMAD R54, R4, R2, R54 ;  /* 0x0000000204367224 */ /* 0x000fe200078e0236 */
[----:B------:R-:W-:-:S04]  /*7d80*/  ISETP.GE.AND P5, PT, R55, RZ, PT ;  /* 0x000000ff3700720c */ /* 0x000fc80003fa6270 */
[----:B------:R-:W-:Y:S02]  /*7d90*/  ISETP.GT.U32.AND P4, PT, R4, R54, PT ;  /* 0x000000360400720c */ /* 0x000fe40003f84070 */
[----:B---3--:R-:W-:Y:S02]  /*7da0*/  IABS R55, R56 ;  /* 0x0000003800377213 */ /* 0x008fe40000000000 */
[----:B------:R-:W-:-:S03]  /*7db0*/  ISETP.GE.AND P1, PT, R56, RZ, PT ;  /* 0x000000ff3800720c */ /* 0x000fc60003f26270 */
[----:B------:R-:W-:Y:S01]  /*7dc0*/  IMAD.HI.U32 R2, R0, R55, RZ ;  /* 0x0000003700027227 */ /* 0x000fe200078e00ff */
[----:B-----5:R-:W-:-:S05]  /*7dd0*/  IABS R56, R57 ;  /* 0x0000003900387213 */ /* 0x020fca0000000000 */
[----:B------:R-:W-:Y:S01]  /*7de0*/  @!P4 IMAD.IADD R54, R54, 0x1, -R4 ;  /* 0x000000013636c824 */ /* 0x000fe200078e0a04 */
[----:B------:R-:W-:Y:S01]  /*7df0*/  ISETP.GE.AND P3, PT, R57, RZ, PT ;  /* 0x000000ff3900720c */ /* 0x000fe20003f66270 */
[----:B------:R-:W-:Y:S01]  /*7e00*/  IMAD.MOV R2, RZ, RZ, -R2 ;  /* 0x000000ffff027224 */ /* 0x000fe200078e0a02 */
[----:B------:R-:W-:Y:S01]  /*7e10*/  ISETP.GT.U32.AND P4, PT, R4, R53, PT ;  /* 0x000000350400720c */ /* 0x000fe20003f84070 */
[----:B------:R-:W-:Y:S01]  /*7e20*/  IMAD.HI.U32 R5, R0, R56, RZ ;  /* 0x0000003800057227 */ /* 0x000fe200078e00ff */
[----:B------:R-:W-:-:S03]  /*7e30*/  IABS R57, R15 ;  /* 0x0000000f00397213 */ /* 0x000fc60000000000 */
[----:B------:R-:W-:Y:S02]  /*7e40*/  IMAD R55, R4, R2, R55 ;  /* 0x0000000204377224 */ /* 0x000fe400078e0237 */
[----:B------:R-:W-:Y:S02]  /*7e50*/  IMAD.MOV R2, RZ, RZ, -R5 ;  /* 0x000000ffff027224 */ /* 0x000fe400078e0a05 */
[----:B------:R-:W-:Y:S01]  /*7e60*/  IMAD.HI.U32 R5, R0, R57, RZ ;  /* 0x0000003900057227 */ /* 0x000fe200078e00ff */
[----:B0-----:R-:W-:Y:S02]  /*7e70*/  IABS R9, R12 ;  /* 0x0000000c00097213 */ /* 0x001fe40000000000 */
[C---:B------:R-:W-:Y:S01]  /*7e80*/  ISETP.GT.U32.AND P0, PT, R4.reuse, R54, PT ;  /* 0x000000360400720c */ /* 0x040fe20003f04070 */
[----:B------:R-:W-:Y:S01]  /*7e90*/  IMAD R56, R4, R2, R56 ;  /* 0x0000000204387224 */ /* 0x000fe200078e0238 */
[----:B------:R-:W-:Y:S01]  /*7ea0*/  IABS R58, R13 ;  /* 0x0000000d003a7213 */ /* 0x000fe20000000000 */
[----:B------:R-:W-:-:S02]  /*7eb0*/  IMAD.MOV R2, RZ, RZ, -R5 ;  /* 0x000000ffff027224 */ /* 0x000fc400078e0a05 */
[----:B------:R-:W-:Y:S01]  /*7ec0*/  @!P4 IMAD.IADD R53, R53, 0x1, -R4 ;  /* 0x000000013535c824 */ /* 0x000fe200078e0a04 */
[C---:B------:R-:W-:Y:S01]  /*7ed0*/  ISETP.GT.U32.AND P4, PT, R4.reuse, R56, PT ;  /* 0x000000380400720c */ /* 0x040fe20003f84070 */
[----:B------:R-:W-:Y:S02]  /*7ee0*/  IMAD R57, R4, R2, R57 ;  /* 0x0000000204397224 */ /* 0x000fe400078e0239 */
[----:B------:R-:W-:Y:S01]  /*7ef0*/  IMAD.HI.U32 R2, R0, R9, RZ ;  /* 0x0000000900027227 */ /* 0x000fe200078e00ff */
[----:B------:R-:W-:-:S03]  /*7f00*/  ISETP.GT.U32.AND P2, PT, R4, R55, PT ;  /* 0x000000370400720c */ /* 0x000fc60003f44070 */
[----:B------:R-:W-:Y:S01]  /*7f10*/  IMAD.HI.U32 R5, R0, R58, RZ ;  /* 0x0000003a00057227 */ /* 0x000fe200078e00ff */
[----:B------:R-:W-:-:S03]  /*7f20*/  IABS R8, R11 ;  /* 0x0000000b00087213 */ /* 0x000fc60000000000 */
[----:B------:R-:W-:Y:S02]  /*7f30*/  IMAD.MOV R2, RZ, RZ, -R2 ;  /* 0x000000ffff027224 */ /* 0x000fe400078e0a02 */
[----:B------:R-:W-:Y:S02]  /*7f40*/  IMAD.MOV R5, RZ, RZ, -R5 ;  /* 0x000000ffff057224 */ /* 0x000fe400078e0a05 */
[----:B------:R-:W-:Y:S02]  /*7f50*/  IMAD R9, R4, R2, R9 ;  /* 0x0000000204097224 */ /* 0x000fe400078e0209 */
[----:B------:R-:W-:Y:S01]  /*7f60*/  @!P0 IMAD.IADD R54, R54, 0x1, -R4 ;  /* 0x0000000136368824 */ /* 0x000fe200078e0a04 */
[C---:B------:R-:W-:Y:S01]  /*7f70*/  ISETP.GT.U32.AND P0, PT, R4.reuse, R57, PT ;  /* 0x000000390400720c */ /* 0x040fe20003f04070 */
[----:B------:R-:W-:Y:S02]  /*7f80*/  IMAD R58, R4, R5, R58 ;  /* 0x00000005043a7224 */ /* 0x000fe400078e023a */
[----:B------:R-:W-:-:S04]  /*7f90*/  IMAD.HI.U32 R5, R0, R8, RZ ;  /* 0x0000000800057227 */ /* 0x000fc800078e00ff */
[--C-:B------:R-:W-:Y:S01]  /*7fa0*/  @!P4 IMAD.IADD R56, R56, 0x1, -R4.reuse ;  /* 0x000000013838c824 */ /* 0x100fe200078e0a04 */
[C---:B------:R-:W-:Y:S01]  /*7fb0*/  ISETP.GT.U32.AND P4, PT, R4.reuse, R9, PT ;  /* 0x000000090400720c */ /* 0x040fe20003f84070 */
[----:B------:R-:W-:Y:S02]  /*7fc0*/  IMAD.MOV R2, RZ, RZ, -R5 ;  /* 0x000000ffff027224 */ /* 0x000fe400078e0a05 */
[----:B------:R-:W-:Y:S02]  /*7fd0*/  @!P2 IMAD.IADD R55, R55, 0x1, -R4 ;  /* 0x000000013737a824 */ /* 0x000fe400078e0a04 */
[C---:B------:R-:W-:Y:S02]  /*7fe0*/  IMAD R8, R4.reuse, R2, R8 ;  /* 0x0000000204087224 */ /* 0x040fe400078e0208 */
[----:B------:R-:W-:Y:S01]  /*7ff0*/  @!P0 IMAD.IADD R57, R57, 0x1, -R4 ;  /* 0x0000000139398824 */ /* 0x000fe200078e0a04 */
[C---:B------:R-:W-:Y:S02]  /*8000*/  ISETP.GT.U32.AND P2, PT, R4.reuse, R55, PT ;  /* 0x000000370400720c */ /* 0x040fe40003f44070 */
[----:B------:R-:W-:-:S03]  /*8010*/  ISETP.GT.U32.AND P0, PT, R4, R8, PT ;  /* 0x000000080400720c */ /* 0x000fc60003f04070 */
[----:B------:R-:W-:Y:S01]  /*8020*/  @!P4 IMAD.IADD R9, R9, 0x1, -R4 ;  /* 0x000000010909c824 */ /* 0x000fe200078e0a04 */
[----:B------:R-:W-:Y:S02]  /*8030*/  ISETP.GT.U32.AND P4, PT, R4, R56, PT ;  /* 0x000000380400720c */ /* 0x000fe40003f84070 */
[----:B------:R-:W-:-:S05]  /*8040*/  IABS R7, R60 ;  /* 0x0000003c00077213 */ /* 0x000fca0000000000 */
[----:B------:R-:W-:Y:S01]  /*8050*/  @!P2 IMAD.IADD R55, R55, 0x1, -R4 ;  /* 0x000000013737a824 */ /* 0x000fe200078e0a04 */
[----:B------:R-:W-:Y:S01]  /*8060*/  ISETP.GT.U32.AND P2, PT, R4, R58, PT ;  /* 0x0000003a0400720c */ /* 0x000fe20003f44070 */
[----:B------:R-:W-:-:S04]  /*8070*/  IMAD.HI.U32 R2, R0, R7, RZ ;  /* 0x0000000700027227 */ /* 0x000fc800078e00ff */
[----:B------:R-:W-:Y:S01]  /*8080*/  @!P0 IMAD.IADD R8, R8, 0x1, -R4 ;  /* 0x0000000108088824 */ /* 0x000fe200078e0a04 */
[----:B------:R-:W-:Y:S01]  /*8090*/  ISETP.GT.U32.AND P0, PT, R4, R57, PT ;  /* 0x000000390400720c */ /* 0x000fe20003f04070 */
[----:B------:R-:W-:Y:S02]  /*80a0*/  IMAD.MOV R2, RZ, RZ, -R2 ;  /* 0x000000ffff027224 */ /* 0x000fe400078e0a02 */
[--C-:B------:R-:W-:Y:S01]  /*80b0*/  @!P4 IMAD.IADD R56, R56, 0x1, -R4.reuse ;  /* 0x000000013838c824 */ /* 0x100fe200078e0a04 */
[----:B------:R-:W-:Y:S01]  /*80c0*/  ISETP.GE.AND P4, PT, R15, RZ, PT ;  /* 0x000000ff0f00720c */ /* 0x000fe20003f86270 */
[----:B------:R-:W-:Y:S02]  /*80d0*/  IMAD R7, R4, R2, R7 ;  /* 0x0000000204077224 */ /* 0x000fe400078e0207 */
[----:B------:R-:W-:-:S03]  /*80e0*/  @!P2 IMAD.IADD R58, R58, 0x1, -R4 ;  /* 0x000000013a3aa824 */ /* 0x000fc600078e0a04 */
[----:B------:R-:W-:-:S03]  /*80f0*/  ISETP.GT.U32.AND P2, PT, R4, R7, PT ;  /* 0x000000070400720c */ /* 0x000fc60003f44070 */
[----:B------:R-:W-:-:S04]  /*8100*/  @!P0 IMAD.IADD R57, R57, 0x1, -R4 ;  /* 0x0000000139398824 */ /* 0x000fc800078e0a04 */
[----:B------:R-:W-:Y:S01]  /*8110*/  @!P4 IMAD.MOV R57, RZ, RZ, -R57 ;  /* 0x000000ffff39c224 */ /* 0x000fe200078e0a39 */
[----:B------:R-:W-:Y:S02]  /*8120*/  ISETP.GE.AND P4, PT, R60, RZ, PT ;  /* 0x000000ff3c00720c */ /* 0x000fe40003f86270 */
[----:B------:R-:W0:Y:S01]  /*8130*/  S2R R60, SR_TID.X ;  /* 0x00000000003c7919 */ /* 0x000e220000002100 */
[----:B------:R-:W-:Y:S02]  /*8140*/  IABS R14, R61 ;  /* 0x0000003d000e7213 */ /* 0x000fe40000000000 */
[----:B------:R-:W-:Y:S01]  /*8150*/  IABS R5, R59 ;  /* 0x0000003b00057213 */ /* 0x000fe20000000000 */
[----:B------:R-:W-:Y:S01]  /*8160*/  @!P2 IMAD.IADD R7, R7, 0x1, -R4 ;  /* 0x000000010707a824 */ /* 0x000fe200078e0a04 */
[----:B-1----:R-:W-:Y:S01]  /*8170*/  IABS R6, R10 ;  /* 0x0000000a00067213 */ /* 0x002fe20000000000 */
[----:B------:R-:W-:Y:S01]  /*8180*/  IMAD.MOV.U32 R2, RZ, RZ, R14 ;  /* 0x000000ffff027224 */ /* 0x000fe200078e000e */
[----:B------:R-:W-:Y:S01]  /*8190*/  ISETP.GT.U32.AND P2, PT, R4, R9, PT ;  /* 0x000000090400720c */ /* 0x000fe20003f44070 */
[----:B------:R-:W-:-:S04]  /*81a0*/  IMAD.HI.U32 R14, R0, R5, RZ ;  /* 0x00000005000e7227 */ /* 0x000fc800078e00ff */
[----:B------:R-:W-:-:S04]  /*81b0*/  IMAD.HI.U32 R16, R0, R6, RZ ;  /* 0x0000000600107227 */ /* 0x000fc800078e00ff */
[----:B------:R-:W-:Y:S02]  /*81c0*/  IMAD.MOV R14, RZ, RZ, -R14 ;  /* 0x000000ffff0e7224 */ /* 0x000fe400078e0a0e */
[----:B------:R-:W-:Y:S02]  /*81d0*/  IMAD.MOV R16, RZ, RZ, -R16 ;  /* 0x000000ffff107224 */ /* 0x000fe400078e0a10 */
[C---:B------:R-:W-:Y:S02]  /*81e0*/  IMAD R5, R4.reuse, R14, R5 ;  /* 0x0000000e04057224 */ /* 0x040fe400078e0205 */
[C---:B------:R-:W-:Y:S02]  /*81f0*/  IMAD R6, R4.reuse, R16, R6 ;  /* 0x0000001004067224 */ /* 0x040fe400078e0206 */
[----:B------:R-:W-:Y:S01]  /*8200*/  @!P2 IMAD.IADD R9, R9, 0x1, -R4 ;  /* 0x000000010909a824 */ /* 0x000fe200078e0a04 */
[C---:B------:R-:W-:Y:S01]  /*8210*/  ISETP.GT.U32.AND P2, PT, R4.reuse, R5, PT ;  /* 0x000000050400720c */ /* 0x040fe20003f44070 */
[----:B------:R-:W-:Y:S01]  /*8220*/  @!P5 IMAD.MOV R54, RZ, RZ, -R54 ;  /* 0x000000ffff36d224 */ /* 0x000fe200078e0a36 */
[----:B------:R-:W-:Y:S01]  /*8230*/  ISETP.GT.U32.AND P5, PT, R4, R8, PT ;  /* 0x000000080400720c */ /* 0x000fe20003fa4070 */
[----:B------:R-:W-:Y:S01]  /*8240*/  IMAD.HI.U32 R0, R0, R2, RZ ;  /* 0x0000000200007227 */ /* 0x000fe200078e00ff */
[----:B------:R-:W-:-:S03]  /*8250*/  ISETP.GT.U32.AND P0, PT, R4, R6, PT ;  /* 0x000000060400720c */ /* 0x000fc60003f04070 */
[----:B------:R-:W-:-:S04]  /*8260*/  IMAD.MOV R0, RZ, RZ, -R0 ;  /* 0x000000ffff007224 */ /* 0x000fc800078e0a00 */
[----:B------:R-:W-:Y:S02]  /*8270*/  IMAD R2, R4, R0, R2 ;  /* 0x0000000004027224 */ /* 0x000fe400078e0202 */
[----:B0-----:R-:W-:Y:S02]  /*8280*/  IMAD.SHL.U32 R0, R60, 0x40, RZ ;  /* 0x000000403c007824 */ /* 0x001fe400078e00ff */
[--C-:B------:R-:W-:Y:S01]  /*8290*/  @!P2 IMAD.IADD R5, R5, 0x1, -R4.reuse ;  /* 0x000000010505a824 */ /* 0x100fe200078e0a04 */
[----:B------:R-:W-:Y:S01]  /*82a0*/  ISETP.GE.AND P2, PT, R10, RZ, PT ;  /* 0x000000ff0a00720c */ /* 0x000fe20003f46270 */
[--C-:B------:R-:W-:Y:S01]  /*82b0*/  @!P5 IMAD.IADD R8, R8, 0x1, -R4.reuse ;  /* 0x000000010808d824 */ /* 0x100fe200078e0a04 */
[----:B------:R-:W-:Y:S01]  /*82c0*/  ISETP.GE.AND P5, PT, R12, RZ, PT ;  /* 0x000000ff0c00720c */ /* 0x000fe20003fa6270 */
[C---:B------:R-:W-:Y:S01]  /*82d0*/  IMAD.SHL.U32 R10, R60.reuse, 0x8, RZ ;  /* 0x000000083c0a7824 */ /* 0x040fe200078e00ff */
[----:B------:R-:W-:Y:S01]  /*82e0*/  LOP3.LUT R12, R60, 0x3, RZ, 0xc0, !PT ;  /* 0x000000033c0c7812 */ /* 0x000fe200078ec0ff */
[----:B------:R-:W-:Y:S01]  /*82f0*/  @!P0 IMAD.IADD R6, R6, 0x1, -R4 ;  /* 0x0000000106068824 */ /* 0x000fe200078e0a04 */
[----:B------:R-:W-:-:S02]  /*8300*/  LOP3.LUT R0, R0, 0x1c0, RZ, 0xc0, !PT ;  /* 0x000001c000007812 */ /* 0x000fc400078ec0ff */
[----:B------:R-:W-:Y:S02]  /*8310*/  ISETP.GE.AND P0, PT, R11, RZ, PT ;  /* 0x000000ff0b00720c */ /* 0x000fe40003f06270 */
[----:B------:R-:W-:Y:S02]  /*8320*/  SHF.R.U32.HI R11, RZ, 0x2, R60 ;  /* 0x00000002ff0b7819 */ /* 0x000fe4000001163c */
[----:B------:R-:W-:Y:S01]  /*8330*/  LOP3.LUT R10, R0, 0x30, R10, 0xf8, !PT ;  /* 0x00000030000a7812 */ /* 0x000fe200078ef80a */
[----:B------:R-:W-:Y:S01]  /*8340*/  IMAD R0, R12, 0x110, RZ ;  /* 0x000001100c007824 */ /* 0x000fe200078e02ff */
[----:B------:R-:W-:Y:S01]  /*8350*/  SGXT.U32 R12, R11, 0x3 ;  /* 0x000000030b0c781a */ /* 0x000fe20000000000 */
[----:B------:R-:W-:Y:S01]  /*8360*/  @!P6 IMAD.MOV R53, RZ, RZ, -R53 ;  /* 0x000000ffff35e224 */ /* 0x000fe200078e0a35 */
[----:B------:R-:W-:Y:S02]  /*8370*/  ISETP.GT.U32.AND P6, PT, R4, R58, PT ;  /* 0x0000003a0400720c */ /* 0x000fe40003fc4070 */
[----:B------:R-:W-:-:S05]  /*8380*/  LOP3.LUT R0, R0, R12, RZ, 0xfc, !PT ;  /* 0x0000000c00007212 */ /* 0x000fca00078efcff */
[----:B------:R0:W-:Y:S04]  /*8390*/  STL [R1+0x1568], R0 ;  /* 0x0015680001007387 */ /* 0x0001e80000100800 */
[----:B------:R-:W2:Y:S04]  /*83a0*/  LDL.LU R25, [R1+0xec] ;  /* 0x0000ec0001197983 */ /* 0x000ea80000300800 */
[----:B------:R-:W3:Y:S01]  /*83b0*/  LDL.LU R24, [R1+0xf0] ;  /* 0x0000f00001187983 */ /* 0x000ee20000300800 */
[----:B------:R-:W-:-:S03]  /*83c0*/  @!P6 IMAD.IADD R58, R58, 0x1, -R4 ;  /* 0x000000013a3ae824 */ /* 0x000fc600078e0a04 */
[----:B------:R-:W4:Y:S01]  /*83d0*/  LDL.LU R23, [R1+0xc4] ;  /* 0x0000c40001177983 */ /* 0x000f220000300800 */
[----:B------:R-:W-:-:S03]  /*83e0*/  ISETP.GE.AND P6, PT, R13, RZ, PT ;  /* 0x000000ff0d00720c */ /* 0x000fc60003fc6270 */
[----:B------:R-:W5:Y:S04]  /*83f0*/  LDL.LU R22, [R1+0xb4] ;  /* 0x0000b40001167983 */ /* 0x000f680000300800 */
[----:B------:R-:W5:Y:S04]  /*8400*/  LDL.LU R21, [R1+0x9c] ;  /* 0x00009c0001157983 */ /* 0x000f680000300800 */
[----:B------:R-:W5:Y:S04]  /*8410*/  LDL.LU R20, [R1+0x94] ;  /* 0x0000940001147983 */ /* 0x000f680000300800 */
[----:B------:R-:W5:Y:S01]  /*8420*/  LDL.LU R19, [R1+0x90] ;  /* 0x0000900001137983 */ /* 0x000f620000300800 */
[----:B------:R-:W-:-:S03]  /*8430*/  @!P3 IMAD.MOV R56, RZ, RZ, -R56 ;  /* 0x000000ffff38b224 */ /* 0x000fc600078e0a38 */
[----:B------:R-:W5:Y:S01]  /*8440*/  LDL.LU R18, [R1+0x8c] ;  /* 0x00008c0001127983 */ /* 0x000f620000300800 */
[----:B------:R-:W-:-:S03]  /*8450*/  ISETP.GT.U32.AND P3, PT, R4, R6, PT ;  /* 0x000000060400720c */ /* 0x000fc60003f64070 */
[----:B------:R-:W5:Y:S01]  /*8460*/  LDL.LU R17, [R1+0x88] ;  /* 0x0000880001117983 */ /* 0x000f620000300800 */
[----:B------:R-:W-:-:S03]  /*8470*/  @!P6 IMAD.MOV R58, RZ, RZ, -R58 ;  /* 0x000000ffff3ae224 */ /* 0x000fc600078e0a3a */
[----:B------:R-:W5:Y:S01]  /*8480*/  LDL.LU R16, [R1+0x84] ;  /* 0x0000840001107983 */ /* 0x000f620000300800 */
[----:B------:R-:W-:Y:S01]  /*8490*/  ISETP.GT.U32.AND P6, PT, R4, R5, PT ;  /* 0x000000050400720c */ /* 0x000fe20003fc4070 */
[----:B------:R-:W-:Y:S02]  /*84a0*/  IMAD.SHL.U32 R11, R60, 0x2, RZ ;  /* 0x000000023c0b7824 */ /* 0x000fe400078e00ff */
[----:B------:R-:W5:Y:S04]  /*84b0*/  LDL.LU R15, [R1+0x40] ;  /* 0x00004000010f7983 */ /* 0x000f680000300800 */
[----:B------:R-:W5:Y:S01]  /*84c0*/  LDL.LU R14, [R1+0x3c] ;  /* 0x00003c00010e7983 */ /* 0x000f620000300800 */
[----:B0-----:R-:W-:-:S03]  /*84d0*/  LOP3.LUT R0, R10, 0x30, R11, 0x78, !PT ;  /* 0x000000300a007812 */ /* 0x001fc600078e780b */
[----:B------:R-:W5:Y:S04]  /*84e0*/  LDL.LU R13, [R1+0x28] ;  /* 0x00002800010d7983 */ /* 0x000f680000300800 */
[----:B------:R-:W5:Y:S01]  /*84f0*/  LDL.LU R12, [R1+0x1c] ;  /* 0x00001c00010c7983 */ /* 0x000f620000300800 */
[----:B------:R-:W-:-:S03]  /*8500*/  @!P3 IMAD.IADD R6, R6, 0x1, -R4 ;  /* 0x000000010606b824 */ /* 0x000fc600078e0a04 */
[----:B------:R-:W5:Y:S01]  /*8510*/  LDL.LU R11, [R1+0x18] ;  /* 0x00001800010b7983 */ /* 0x000f620000300800 */
[----:B------:R-:W-:-:S03]  /*8520*/  ISETP.GE.AND P3, PT, R59, RZ, PT ;  /* 0x000000ff3b00720c */ /* 0x000fc60003f66270 */
[----:B------:R-:W5:Y:S01]  /*8530*/  LDL.LU R10, [R1+0x14] ;  /* 0x00001400010a7983 */ /* 0x000f620000300800 */
[----:B------:R-:W-:-:S03]  /*8540*/  @!P6 IMAD.IADD R5, R5, 0x1, -R4 ;  /* 0x000000010505e824 */ /* 0x000fc600078e0a04 */
[----:B------:R-:W5:Y:S01]  /*8550*/  LDL.LU R59, [R1+0x10] ;  /* 0x00001000013b7983 */ /* 0x000f620000300800 */
[----:B------:R-:W-:-:S03]  /*8560*/  ISETP.GE.AND P6, PT, R61, RZ, PT ;  /* 0x000000ff3d00720c */ /* 0x000fc60003fc6270 */
[----:B------:R-:W5:Y:S04]  /*8570*/  LDL.LU R60, [R1+0xc] ;  /* 0x00000c00013c7983 */ /* 0x000f680000300800 */
[----:B------:R-:W5:Y:S01]  /*8580*/  LDL.LU R61, [R1+0x8] ;  /* 0x00000800013d7983 */ /* 0x000f620000300800 */
[----:B------:R-:W-:Y:S01]  /*8590*/  @!P1 IMAD.MOV R55, RZ, RZ, -R55 ;  /* 0x000000ffff379224 */ /* 0x000fe200078e0a37 */
[----:B------:R-:W-:-:S13]  /*85a0*/  ISETP.GT.U32.AND P1, PT, R4, R7, PT ;  /* 0x000000070400720c */ /* 0x000fda0003f24070 */
[----:B------:R-:W-:Y:S01]  /*85b0*/  @!P1 IMAD.IADD R7, R7, 0x1, -R4 ;  /* 0x0000000107079824 */ /* 0x000fe200078e0a04 */
[----:B------:R-:W-:-:S13]  /*85c0*/  ISETP.GT.U32.AND P1, PT, R4, R2, PT ;  /* 0x000000020400720c */ /* 0x000fda0003f24070 */
[----:B------:R-:W-:-:S05]  /*85d0*/  @!P1 IMAD.IADD R2, R2, 0x1, -R4 ;  /* 0x0000000102029824 */ /* 0x000fca00078e0a04 */
[----:B------:R-:W-:-:S13]  /*85e0*/  ISETP.GT.U32.AND P1, PT, R4, R2, PT ;  /* 0x000000020400720c */ /* 0x000fda0003f24070 */
[----:B------:R-:W-:Y:S01]  /*85f0*/  @!P1 IMAD.IADD R2, R2, 0x1, -R4 ;  /* 0x0000000102029824 */ /* 0x000fe200078e0a04 */
[----:B------:R-:W-:Y:S01]  /*8600*/  ISETP.NE.AND P1, PT, R3, RZ, PT ;  /* 0x000000ff0300720c */ /* 0x000fe20003f25270 */
[----:B------:R-:W5:Y:S01]  /*8610*/  LDL.LU R4, [R1+0x4] ;  /* 0x0000040001047983 */ /* 0x000f620000300800 */
[----:B------:R-:W-:-:S03]  /*8620*/  LOP3.LUT R3, RZ, R3, RZ, 0x33, !PT ;  /* 0x00000003ff037212 */ /* 0x000fc600078e33ff */
[----:B------:R-:W5:Y:S01]  /*8630*/  LDL.LU R0, [R1] ;  /* 0x0000000001007983 */ /* 0x000f620000300800 */
[C---:B--2---:R-:W-:Y:S02]  /*8640*/  SEL R25, R3.reuse, R25, !P1 ;  /* 0x0000001903197207 */ /* 0x044fe40004800000 */
[----:B---3--:R-:W-:-:S03]  /*8650*/  SEL R24, R3, R24, !P1 ;  /* 0x0000001803187207 */ /* 0x008fc60004800000 */
[----:B------:R0:W-:Y:S01]  /*8660*/  STL [R1+0x144], R25 ;  /* 0x0001441901007387 */ /* 0x0001e20000100800 */
[C---:B----4-:R-:W-:Y:S02]  /*8670*/  SEL R23, R3.reuse, R23, !P1 ;  /* 0x0000001703177207 */ /* 0x050fe40004800000 */
[C---:B-----5:R-:W-:Y:S01]  /*8680*/  SEL R22, R3.reuse, R22, !P1 ;  /* 0x0000001603167207 */ /* 0x060fe20004800000 */
[----:B0-----:R-:W2:Y:S01]  /*8690*/  LDL.LU R25, [R1+0x16ac] ;  /* 0x0016ac0001197983 */ /* 0x001ea20000300800 */
[----:B------:R-:W-:-:S03]  /*86a0*/  SEL R21, R3, R21, !P1 ;  /* 0x0000001503157207 */ /* 0x000fc60004800000 */
[----:B------:R0:W-:Y:S01]  /*86b0*/  STL [R1+0x150], R24 ;  /* 0x0001501801007387 */ /* 0x0001e20000100800 */
[C---:B------:R-:W-:Y:S02]  /*86c0*/  SEL R20, R3.reuse, R20, !P1 ;  /* 0x0000001403147207 */ /* 0x040fe40004800000 */
[C---:B------:R-:W-:Y:S01]  /*86d0*/  SEL R19, R3.reuse, R19, !P1 ;  /* 0x0000001303137207 */ /* 0x040fe20004800000 */
[----:B0-----:R-:W3:Y:S04]  /*86e0*/  LDL.LU R24, [R1+0x16a8] ;  /* 0x0016a80001187983 */ /* 0x001ee80000300800 */
[----:B------:R0:W-:Y:S01]  /*86f0*/  STL [R1+0x1d4], R23 ;  /* 0x0001d41701007387 */ /* 0x0001e20000100800 */
[C---:B------:R-:W-:Y:S02]  /*8700*/  SEL R18, R3.reuse, R18, !P1 ;  /* 0x0000001203127207 */ /* 0x040fe40004800000 */
[C---:B------:R-:W-:Y:S01]  /*8710*/  SEL R17, R3.reuse, R17, !P1 ;  /* 0x0000001103117207 */ /* 0x040fe20004800000 */
[----:B0-----:R-:W4:Y:S04]  /*8720*/  LDL.LU R23, [R1+0x16a4] ;  /* 0x0016a40001177983 */ /* 0x001f280000300800 */
[----:B------:R0:W-:Y:S01]  /*8730*/  STL [R1+0x1d0], R22 ;  /* 0x0001d01601007387 */ /* 0x0001e20000100800 */
[----:B------:R-:W-:-:S03]  /*8740*/  SEL R16, R3, R16, !P1 ;  /* 0x0000001003107207 */ /* 0x000fc60004800000 */
[----:B0-----:R-:W5:Y:S04]  /*8750*/  LDL.LU R22, [R1+0x16a0] ;  /* 0x0016a00001167983 */ /* 0x001f680000300800 */
[----:B------:R0:W-:Y:S01]  /*8760*/  STL [R1+0x1cc], R21 ;  /* 0x0001cc1501007387 */ /* 0x0001e20000100800 */
[----:B------:R-:W-:-:S03]  /*8770*/  SEL R15, R3, R15, !P1 ;  /* 0x0000000f030f7207 */ /* 0x000fc60004800000 */
[----:B0-----:R-:W2:Y:S04]  /*8780*/  LDL.LU R21, [R1+0x169c] ;  /* 0x00169c0001157983 */ /* 0x001ea80000300800 */
        /* <DEDUP_REMOVED lines=23> */
[----:B0-----:R-:W3:Y:S04]  /*8900*/  LDL.LU R13, [R1+0x167c] ;  /* 0x00167c00010d7983 */ /* 0x001ee80000300800 */
[----:B------:R0:W-:Y:S04]  /*8910*/  STL [R1+0x1a8], R12 ;  /* 0x0001a80c01007387 */ /* 0x0001e80000100800 */
[----:B0-----:R-:W3:Y:S04]  /*8920*/  LDL.LU R12, [R1+0x1678] ;  /* 0x00167800010c7983 */ /* 0x001ee80000300800 */
[----:B------:R0:W-:Y:S04]  /*8930*/  STL [R1+0x1a4], R11 ;  /* 0x0001a40b01007387 */ /* 0x0001e80000100800 */
[----:B0-----:R-:W3:Y:S04]  /*8940*/  LDL.LU R11, [R1+0x1674] ;  /* 0x00167400010b7983 */ /* 0x001ee80000300800 */
[----:B------:R0:W-:Y:S04]  /*8950*/  STL [R1+0x1a0], R10 ;  /* 0x0001a00a01007387 */ /* 0x0001e80000100800 */
[----:B0-----:R-:W3:Y:S04]  /*8960*/  LDL.LU R10, [R1+0x1670] ;  /* 0x00167000010a7983 */ /* 0x001ee80000300800 */
[----:B------:R0:W-:Y:S04]  /*8970*/  STL [R1+0x19c], R59 ;  /* 0x00019c3b01007387 */ /* 0x0001e80000100800 */
[----:B0-----:R-:W4:Y:S04]  /*8980*/  LDL.LU R59, [R1+0x166c] ;  /* 0x00166c00013b7983 */ /* 0x001f280000300800 */
[----:B------:R0:W-:Y:S04]  /*8990*/  STL [R1+0x198], R60 ;  /* 0x0001983c01007387 */ /* 0x0001e80000100800 */
[----:B0-----:R-:W5:Y:S04]  /*89a0*/  LDL.LU R60, [R1+0x1668] ;  /* 0x00166800013c7983 */ /* 0x001f680000300800 */
[----:B------:R0:W-:Y:S04]  /*89b0*/  STL [R1+0x194], R61 ;  /* 0x0001943d01007387 */ /* 0x0001e80000100800 */
[----:B0-----:R-:W5:Y:S01]  /*89c0*/  LDL.LU R61, [R1+0x1664] ;  /* 0x00166400013d7983 */ /* 0x001f620000300800 */
[----:B------:R-:W-:-:S02]  /*89d0*/  SEL R4, R3, R4, !P1 ;  /* 0x0000000403047207 */ /* 0x000fc40004800000 */
[----:B------:R-:W-:-:S03]  /*89e0*/  SEL R0, R3, R0, !P1 ;  /* 0x0000000003007207 */ /* 0x000fc60004800000 */
[----:B------:R-:W-:Y:S04]  /*89f0*/  STL [R1+0x190], R4 ;  /* 0x0001900401007387 */ /* 0x000fe80000100800 */
[----:B------:R4:W-:Y:S01]  /*8a00*/  STL [R1+0x18c], R0 ;  /* 0x00018c0001007387 */ /* 0x0009e20000100800 */
[C---:B--2---:R-:W-:Y:S02]  /*8a10*/  SEL R14, R3.reuse, R14, !P1 ;  /* 0x0000000e030e7207 */ /* 0x044fe40004800000 */
[C---:B---3--:R-:W-:Y:S02]  /*8a20*/  SEL R10, R3.reuse, R10, !P1 ;  /* 0x0000000a030a7207 */ /* 0x048fe40004800000 */
[C---:B----4-:R-:W-:Y:S02]  /*8a30*/  SEL R0, R3.reuse, R59, !P1 ;  /* 0x0000003b03007207 */ /* 0x050fe40004800000 */
[----:B-----5:R-:W-:-:S02]  /*8a40*/  SEL R4, R3, R60, !P1 ;  /* 0x0000003c03047207 */ /* 0x020fc40004800000 */
[----:B------:R-:W-:-:S05]  /*8a50*/  SEL R61, R3, R61, !P1 ;  /* 0x0000003d033d7207 */ /* 0x000fca0004800000 */
[----:B------:R-:W-:Y:S04]  /*8a60*/  STL [R1+0x188], R61 ;  /* 0x0001883d01007387 */ /* 0x000fe80000100800 */
[----:B------:R0:W-:Y:S04]  /*8a70*/  STL [R1+0x184], R4 ;  /* 0x0001840401007387 */ /* 0x0001e80000100800 */
[----:B0-----:R-:W2:Y:S04]  /*8a80*/  LDL.LU R4, [R1+0xcc] ;  /* 0x0000cc0001047983 */ /* 0x001ea80000300800 */
[----:B------:R0:W-:Y:S04]  /*8a90*/  STL [R1+0x180], R0 ;  /* 0x0001800001007387 */ /* 0x0001e80000100800 */
[----:B------:R1:W-:Y:S01]  /*8aa0*/  STL [R1+0x17c], R10 ;  /* 0x00017c0a01007387 */ /* 0x0003e20000100800 */
[----:B0-----:R-:W-:-:S03]  /*8ab0*/  SEL R0, R3, R11, !P1 ;  /* 0x0000000b03007207 */ /* 0x001fc60004800000 */
[----:B------:R-:W3:Y:S04]  /*8ac0*/  LDL.LU R11, [R1+0xe8] ;  /* 0x0000e800010b7983 */ /* 0x000ee80000300800 */
[----:B-1----:R-:W4:Y:S04]  /*8ad0*/  LDL.LU R10, [R1+0xd8] ;  /* 0x0000d800010a7983 */ /* 0x002f280000300800 */
[----:B------:R0:W-:Y:S02]  /*8ae0*/  STL [R1+0x178], R0 ;  /* 0x0001780001007387 */ /* 0x0001e40000100800 */
[----:B0-----:R-:W-:-:S02]  /*8af0*/  SEL R0, R3, R12, !P1 ;  /* 0x0000000c03007207 */ /* 0x001fc40004800000 */
[----:B------:R-:W5:Y:S04]  /*8b00*/  LDL.LU R12, [R1+0xe0] ;  /* 0x0000e000010c7983 */ /* 0x000f680000300800 */
[----:B------:R-:W4:Y:S04]  /*8b10*/  LDL.LU R59, [R1+0x1d8] ;  /* 0x0001d800013b7983 */ /* 0x000f280000300800 */
[----:B------:R0:W-:Y:S04]  /*8b20*/  STL [R1+0x174], R0 ;  /* 0x0001740001007387 */ /* 0x0001e80000100800 */
[----:B------:R-:W4:Y:S01]  /*8b30*/  LDL.LU R60, [R1+0xd4] ;  /* 0x0000d400013c7983 */ /* 0x000f220000300800 */
[----:B0-----:R-:W-:-:S05]  /*8b40*/  SEL R0, R3, R13, !P1 ;  /* 0x0000000d03007207 */ /* 0x001fca0004800000 */
[----:B------:R0:W-:Y:S04]  /*8b50*/  STL [R1+0x170], R0 ;  /* 0x0001700001007387 */ /* 0x0001e80000100800 */
[----:B0-----:R-:W4:Y:S04]  /*8b60*/  LDL.LU R0, [R1+0xb8] ;  /* 0x0000b80001007983 */ /* 0x001f280000300800 */
[----:B------:R0:W-:Y:S04]  /*8b70*/  STL [R1+0x16c], R14 ;  /* 0x00016c0e01007387 */ /* 0x0001e80000100800 */
[----:B------:R-:W4:Y:S01]  /*8b80*/  LDL.LU R61, [R1+0xac] ;  /* 0x0000ac00013d7983 */ /* 0x000f220000300800 */
[----:B------:R-:W-:-:S02]  /*8b90*/  SEL R13, R3, R15, !P1 ;  /* 0x0000000f030d7207 */ /* 0x000fc40004800000 */
[C---:B------:R-:W-:Y:S02]  /*8ba0*/  SEL R15, R3.reuse, R16, !P1 ;  /* 0x00000010030f7207 */ /* 0x040fe40004800000 */
[C---:B0-----:R-:W-:Y:S01]  /*8bb0*/  SEL R14, R3.reuse, R17, !P1 ;  /* 0x00000011030e7207 */ /* 0x041fe20004800000 */
[----:B------:R0:W-:Y:S04]  /*8bc0*/  STL [R1+0x168], R13 ;  /* 0x0001680d01007387 */ /* 0x0001e80000100800 */
[----:B------:R1:W-:Y:S04]  /*8bd0*/  STL [R1+0x164], R15 ;  /* 0x0001640f01007387 */ /* 0x0003e80000100800 */
[----:B------:R1:W-:Y:S01]  /*8be0*/  STL [R1+0x160], R14 ;  /* 0x0001600e01007387 */ /* 0x0003e20000100800 */
[----:B0-----:R-:W-:-:S02]  /*8bf0*/  SEL R13, R3, R18, !P1 ;  /* 0x00000012030d7207 */ /* 0x001fc40004800000 */
[----:B-1----:R-:W-:-:S03]  /*8c00*/  SEL R15, R3, R19, !P1 ;  /* 0x00000013030f7207 */ /* 0x002fc60004800000 */
[----:B------:R0:W-:Y:S01]  /*8c10*/  STL [R1+0x15c], R13 ;  /* 0x00015c0d01007387 */ /* 0x0001e20000100800 */
[----:B------:R-:W-:-:S03]  /*8c20*/  SEL R14, R3, R20, !P1 ;  /* 0x00000014030e7207 */ /* 0x000fc60004800000 */
[----:B------:R1:W-:Y:S04]  /*8c30*/  STL [R1+0x158], R15 ;  /* 0x0001580f01007387 */ /* 0x0003e80000100800 */
[----:B------:R1:W-:Y:S01]  /*8c40*/  STL [R1+0x14c], R14 ;  /* 0x00014c0e01007387 */ /* 0x0003e20000100800 */
[C---:B0-----:R-:W-:Y:S02]  /*8c50*/  SEL R13, R3.reuse, R21, !P1 ;  /* 0x00000015030d7207 */ /* 0x041fe40004800000 */
        /* <DEDUP_REMOVED lines=21> */
[----:B0-----:R-:W4:Y:S04]  /*8db0*/  LDL.LU R13, [R1+0x6c] ;  /* 0x00006c00010d7983 */ /* 0x001f280000300800 */
[----:B------:R2:W-:Y:S04]  /*8dc0*/  STL [R1+0xf8], R15 ;  /* 0x0000f80f01007387 */ /* 0x0005e80000100800 */
[----:B------:R5:W-:Y:S01]  /*8dd0*/  STL [R1+0xf4], R14 ;  /* 0x0000f40e01007387 */ /* 0x000be20000100800 */
[----:B--2---:R-:W-:-:S03]  /*8de0*/  SEL R15, R3, R4, !P1 ;  /* 0x00000004030f7207 */ /* 0x004fc60004800000 */
[----:B------:R-:W2:Y:S04]  /*8df0*/  LDL.LU R4, [R1+0x74] ;  /* 0x0000740001047983 */ /* 0x000ea80000300800 */
[----:B------:R-:W-:Y:S01]  /*8e00*/  STL [R1+0xf0], R15 ;  /* 0x0000f00f01007387 */ /* 0x000fe20000100800 */
[C---:B-----5:R-:W-:Y:S02]  /*8e10*/  SEL R14, R3.reuse, R12, !P1 ;  /* 0x0000000c030e7207 */ /* 0x060fe40004800000 */
[C---:B---3--:R-:W-:Y:S02]  /*8e20*/  SEL R12, R3.reuse, R11, !P1 ;  /* 0x0000000b030c7207 */ /* 0x048fe40004800000 */
[C---:B----4-:R-:W-:Y:S01]  /*8e30*/  SEL R11, R3.reuse, R10, !P1 ;  /* 0x0000000a030b7207 */ /* 0x050fe20004800000 */
[----:B------:R0:W-:Y:S04]  /*8e40*/  STL [R1+0xec], R14 ;  /* 0x0000ec0e01007387 */ /* 0x0001e80000100800 */
[----:B------:R-:W3:Y:S04]  /*8e50*/  LDL.LU R10, [R1+0x154] ;  /* 0x00015400010a7983 */ /* 0x000ee80000300800 */
[----:B------:R1:W-:Y:S01]  /*8e60*/  STL [R1+0xe8], R12 ;  /* 0x0000e80c01007387 */ /* 0x0003e20000100800 */
[----:B0-----:R-:W-:-:S03]  /*8e70*/  SEL R14, R3, R60, !P1 ;  /* 0x0000003c030e7207 */ /* 0x001fc60004800000 */
[----:B------:R0:W-:Y:S01]  /*8e80*/  STL [R1+0xe0], R11 ;  /* 0x0000e00b01007387 */ /* 0x0001e20000100800 */
[----:B-1----:R-:W-:-:S03]  /*8e90*/  SEL R12, R3, R59, !P1 ;  /* 0x0000003b030c7207 */ /* 0x002fc60004800000 */
[----:B0-----:R-:W4:Y:S04]  /*8ea0*/  LDL.LU R11, [R1+0x7c] ;  /* 0x00007c00010b7983 */ /* 0x001f280000300800 */
[----:B------:R0:W-:Y:S01]  /*8eb0*/  STL [R1+0xd8], R12 ;  /* 0x0000d80c01007387 */ /* 0x0001e20000100800 */
[----:B------:R-:W-:-:S03]  /*8ec0*/  SEL R15, R3, R0, !P1 ;  /* 0x00000000030f7207 */ /* 0x000fc60004800000 */
[----:B0-----:R-:W5:Y:S04]  /*8ed0*/  LDL.LU R12, [R1+0x148] ;  /* 0x00014800010c7983 */ /* 0x001f680000300800 */
[----:B------:R0:W-:Y:S04]  /*8ee0*/  STL [R1+0xd4], R14 ;  /* 0x0000d40e01007387 */ /* 0x0001e80000100800 */
[----:B------:R-:W5:Y:S04]  /*8ef0*/  LDL.LU R0, [R1+0x60] ;  /* 0x0000600001007983 */ /* 0x000f680000300800 */
[----:B------:R-:W-:Y:S01]  /*8f00*/  STL [R1+0xcc], R15 ;  /* 0x0000cc0f01007387 */ /* 0x000fe20000100800 */
[----:B0-----:R-:W-:-:S03]  /*8f10*/  SEL R14, R3, R61, !P1 ;  /* 0x0000003d030e7207 */ /* 0x001fc60004800000 */
[----:B------:R-:W5:Y:S04]  /*8f20*/  LDL.LU R23, [R1+0x68] ;  /* 0x0000680001177983 */ /* 0x000f680000300800 */
[----:B------:R-:W5:Y:S04]  /*8f30*/  LDL.LU R22, [R1+0x64] ;  /* 0x0000640001167983 */ /* 0x000f680000300800 */
[----:B------:R0:W-:Y:S04]  /*8f40*/  STL [R1+0xc4], R14 ;  /* 0x0000c40e01007387 */ /* 0x0001e80000100800 */
[----:B------:R-:W5:Y:S04]  /*8f50*/  LDL.LU R61, [R1+0x54] ;  /* 0x00005400013d7983 */ /* 0x000f680000300800 */
[----:B------:R-:W5:Y:S01]  /*8f60*/  LDL.LU R60, [R1+0x5c] ;  /* 0x00005c00013c7983 */ /* 0x000f620000300800 */
[----:B0-----:R-:W-:-:S02]  /*8f70*/  SEL R14, R3, R33, !P1 ;  /* 0x00000021030e7207 */ /* 0x001fc40004800000 */
[----:B------:R-:W-:-:S03]  /*8f80*/  SEL R15, R3, R34, !P1 ;  /* 0x00000022030f7207 */ /* 0x000fc60004800000 */
[----:B------:R0:W-:Y:S04]  /*8f90*/  STL [R1+0xb8], R14 ;  /* 0x0000b80e01007387 */ /* 0x0001e80000100800 */
[----:B------:R-:W5:Y:S04]  /*8fa0*/  LDL.LU R59, [R1+0x50] ;  /* 0x00005000013b7983 */ /* 0x000f680000300800 */
[----:B------:R1:W-:Y:S01]  /*8fb0*/  STL [R1+0xb4], R15 ;  /* 0x0000b40f01007387 */ /* 0x0003e20000100800 */
[----:B0-----:R-:W-:-:S03]  /*8fc0*/  SEL R14, R3, R35, !P1 ;  /* 0x00000023030e7207 */ /* 0x001fc60004800000 */
[----:B------:R-:W5:Y:S04]  /*8fd0*/  LDL.LU R21, [R1+0x110] ;  /* 0x0001100001157983 */ /* 0x000f680000300800 */
[----:B------:R-:W5:Y:S04]  /*8fe0*/  LDL.LU R20, [R1+0x114] ;  /* 0x0001140001147983 */ /* 0x000f680000300800 */
[----:B------:R0:W-:Y:S01]  /*8ff0*/  STL [R1+0xac], R14 ;  /* 0x0000ac0e01007387 */ /* 0x0001e20000100800 */
[----:B-1----:R-:W-:-:S03]  /*9000*/  SEL R15, R3, R37, !P1 ;  /* 0x00000025030f7207 */ /* 0x002fc60004800000 */
[----:B------:R-:W5:Y:S04]  /*9010*/  LDL.LU R19, [R1+0x11c] ;  /* 0x00011c0001137983 */ /* 0x000f680000300800 */
[----:B------:R-:W5:Y:S01]  /*9020*/  LDL.LU R18, [R1+0x120] ;  /* 0x0001200001127983 */ /* 0x000f620000300800 */
[----:B0-----:R-:W-:-:S05]  /*9030*/  SEL R14, R3, R36, !P1 ;  /* 0x00000024030e7207 */ /* 0x001fca0004800000 */
[----:B------:R0:W-:Y:S04]  /*9040*/  STL [R1+0x9c], R14 ;  /* 0x00009c0e01007387 */ /* 0x0001e80000100800 */
[----:B------:R-:W5:Y:S01]  /*9050*/  LDL.LU R17, [R1+0x124] ;  /* 0x0001240001117983 */ /* 0x000f620000300800 */
[----:B0-----:R-:W-:-:S03]  /*9060*/  SEL R14, R3, R38, !P1 ;  /* 0x00000026030e7207 */ /* 0x001fc60004800000 */
[----:B------:R0:W-:Y:S04]  /*9070*/  STL [R1+0x94], R15 ;  /* 0x0000940f01007387 */ /* 0x0001e80000100800 */
[----:B------:R-:W5:Y:S01]  /*9080*/  LDL.LU R16, [R1+0xb0] ;  /* 0x0000b00001107983 */ /* 0x000f620000300800 */
[----:B------:R-:W-:-:S03]  /*9090*/  SEL R13, R3, R13, !P1 ;  /* 0x0000000d030d7207 */ /* 0x000fc60004800000 */
[----:B------:R1:W-:Y:S04]  /*90a0*/  STL [R1+0x90], R14 ;  /* 0x0000900e01007387 */ /* 0x0003e80000100800 */
[----:B0-----:R-:W5:Y:S04]  /*90b0*/  LDL.LU R15, [R1+0xfc] ;  /* 0x0000fc00010f7983 */ /* 0x001f680000300800 */
[----:B------:R0:W-:Y:S04]  /*90c0*/  STL [R1+0x8c], R13 ;  /* 0x00008c0d01007387 */ /* 0x0001e80000100800 */
[----:B-1----:R-:W5:Y:S04]  /*90d0*/  LDL.LU R14, [R1+0x108] ;  /* 0x00010800010e7983 */ /* 0x002f680000300800 */
[----:B0-----:R-:W5:Y:S01]  /*90e0*/  LDL.LU R13, [R1+0x100] ;  /* 0x00010000010d7983 */ /* 0x001f620000300800 */
[----:B--2---:R-:W-:-:S05]  /*90f0*/  SEL R4, R3, R4, !P1 ;  /* 0x0000000403047207 */ /* 0x004fca0004800000 */
[----:B------:R0:W-:Y:S04]  /*9100*/  STL [R1+0x88], R4 ;  /* 0x0000880401007387 */ /* 0x0001e80000100800 */
[----:B0-----:R-:W2:Y:S01]  /*9110*/  LDL.LU R4, [R1+0xbc] ;  /* 0x0000bc0001047983 */ /* 0x001ea20000300800 */
[----:B---3--:R-:W-:-:S03]  /*9120*/  SEL R24, R3, R10, !P1 ;  /* 0x0000000a03187207 */ /* 0x008fc60004800000 */
[----:B------:R-:W3:Y:S04]  /*9130*/  LDL.LU R10, [R1+0xe4] ;  /* 0x0000e400010a7983 */ /* 0x000ee80000300800 */
[----:B------:R5:W-:Y:S01]  /*9140*/  STL [R1+0x84], R24 ;  /* 0x0000841801007387 */ /* 0x000be20000100800 */
[----:B----4-:R-:W-:-:S03]  /*9150*/  SEL R25, R3, R11, !P1 ;  /* 0x0000000b03197207 */ /* 0x010fc60004800000 */
[----:B------:R-:W4:Y:S04]  /*9160*/  LDL.LU R11, [R1+0xc0] ;  /* 0x0000c000010b7983 */ /* 0x000f280000300800 */
[----:B------:R0:W-:Y:S01]  /*9170*/  STL [R1+0x7c], R25 ;  /* 0x00007c1901007387 */ /* 0x0001e20000100800 */
[----:B-----5:R-:W-:-:S03]  /*9180*/  SEL R24, R3, R12, !P1 ;  /* 0x0000000c03187207 */ /* 0x020fc60004800000 */
[----:B------:R-:W5:Y:S04]  /*9190*/  LDL.LU R12, [R1+0xdc] ;  /* 0x0000dc00010c7983 */ /* 0x000f680000300800 */
[----:B------:R1:W-:Y:S01]  /*91a0*/  STL [R1+0x74], R24 ;  /* 0x0000741801007387 */ /* 0x0003e20000100800 */
[----:B0-----:R-:W-:-:S03]  /*91b0*/  SEL R25, R3, R0, !P1 ;  /* 0x0000000003197207 */ /* 0x001fc60004800000 */
[----:B------:R-:W5:Y:S01]  /*91c0*/  LDL.LU R0, [R1+0xc8] ;  /* 0x0000c80001007983 */ /* 0x000f620000300800 */
[----:B-1----:R-:W-:-:S03]  /*91d0*/  SEL R24, R3, R23, !P1 ;  /* 0x0000001703187207 */ /* 0x002fc60004800000 */
[----:B------:R-:W-:Y:S01]  /*91e0*/  STL [R1+0x6c], R25 ;  /* 0x00006c1901007387 */ /* 0x000fe20000100800 */
[----:B------:R-:W-:-:S03]  /*91f0*/  SEL R23, R3, R22, !P1 ;  /* 0x0000001603177207 */ /* 0x000fc60004800000 */
[----:B------:R-:W-:Y:S01]  /*9200*/  STL [R1+0x68], R24 ;  /* 0x0000681801007387 */ /* 0x000fe20000100800 */
[----:B------:R-:W-:-:S03]  /*9210*/  SEL R22, R3, R61, !P1 ;  /* 0x0000003d03167207 */ /* 0x000fc60004800000 */
[----:B------:R-:W5:Y:S04]  /*9220*/  LDL.LU R61, [R1+0xd0] ;  /* 0x0000d000013d7983 */ /* 0x000f680000300800 */
[----:B------:R0:W-:Y:S04]  /*9230*/  STL [R1+0x64], R23 ;  /* 0x0000641701007387 */ /* 0x0001e80000100800 */
[----:B------:R1:W-:Y:S01]  /*9240*/  STL [R1+0x60], R22 ;  /* 0x0000601601007387 */ /* 0x0003e20000100800 */
[----:B0-----:R-:W-:-:S03]  /*9250*/  SEL R23, R3, R60, !P1 ;  /* 0x0000003c03177207 */ /* 0x001fc60004800000 */
[----:B------:R-:W5:Y:S01]  /*9260*/  LDL.LU R60, [R1+0xa8] ;  /* 0x0000a800013c7983 */ /* 0x000f620000300800 */
[----:B-1----:R-:W-:-:S03]  /*9270*/  SEL R22, R3, R59, !P1 ;  /* 0x0000003b03167207 */ /* 0x002fc60004800000 */
[----:B------:R-:W-:Y:S01]  /*9280*/  STL [R1+0x5c], R23 ;  /* 0x00005c1701007387 */ /* 0x000fe20000100800 */
[----:B------:R-:W-:-:S03]  /*9290*/  SEL R21, R3, R21, !P1 ;  /* 0x0000001503157207 */ /* 0x000fc60004800000 */
[----:B------:R-:W5:Y:S04]  /*92a0*/  LDL.LU R59, [R1+0xa4] ;  /* 0x0000a400013b7983 */ /* 0x000f680000300800 */
[----:B------:R0:W-:Y:S04]  /*92b0*/  STL [R1+0x54], R22 ;  /* 0x0000541601007387 */ /* 0x0001e80000100800 */
[----:B------:R1:W-:Y:S01]  /*92c0*/  STL [R1+0x50], R21 ;  /* 0x0000501501007387 */ /* 0x0003e20000100800 */
[C---:B0-----:R-:W-:Y:S02]  /*92d0*/  SEL R22, R3.reuse, R20, !P1 ;  /* 0x0000001403167207 */ /* 0x041fe40004800000 */
[----:B------:R-:W-:-:S02]  /*92e0*/  SEL R20, R3, R19, !P1 ;  /* 0x0000001303147207 */ /* 0x000fc40004800000 */
[C---:B------:R-:W-:Y:S01]  /*92f0*/  SEL R19, R3.reuse, R18, !P1 ;  /* 0x0000001203137207 */ /* 0x040fe20004800000 */
[----:B-1----:R-:W5:Y:S04]  /*9300*/  LDL.LU R21, [R1+0xa0] ;  /* 0x0000a00001157983 */ /* 0x002f680000300800 */
[----:B------:R-:W-:Y:S01]  /*9310*/  STL [R1+0x40], R22 ;  /* 0x0000401601007387 */ /* 0x000fe20000100800 */
[----:B------:R-:W-:-:S03]  /*9320*/  SEL R18, R3, R17, !P1 ;  /* 0x0000001103127207 */ /* 0x000fc60004800000 */
[----:B------:R0:W-:Y:S01]  /*9330*/  STL [R1+0x3c], R20 ;  /* 0x00003c1401007387 */ /* 0x0001e20000100800 */
[----:B------:R-:W-:-:S03]  /*9340*/  SEL R17, R3, R16, !P1 ;  /* 0x0000001003117207 */ /* 0x000fc60004800000 */
[----:B0-----:R-:W5:Y:S04]  /*9350*/  LDL.LU R20, [R1+0x98] ;  /* 0x0000980001147983 */ /* 0x001f680000300800 */
[----:B------:R0:W-:Y:S01]  /*9360*/  STL [R1+0x28], R19 ;  /* 0x0000281301007387 */ /* 0x0001e20000100800 */
[----:B------:R-:W-:-:S03]  /*9370*/  SEL R16, R3, R15, !P1 ;  /* 0x0000000f03107207 */ /* 0x000fc60004800000 */
[----:B0-----:R-:W5:Y:S01]  /*9380*/  LDL.LU R19, [R1+0x80] ;  /* 0x0000800001137983 */ /* 0x001f620000300800 */
[----:B------:R-:W-:-:S03]  /*9390*/  SEL R15, R3, R14, !P1 ;  /* 0x0000000e030f7207 */ /* 0x000fc60004800000 */
[----:B------:R0:W-:Y:S01]  /*93a0*/  STL [R1+0x24], R18 ;  /* 0x0000241201007387 */ /* 0x0001e20000100800 */
[----:B------:R-:W-:-:S03]  /*93b0*/  SEL R13, R3, R13, !P1 ;  /* 0x0000000d030d7207 */ /* 0x000fc60004800000 */
[----:B0-----:R-:W5:Y:S04]  /*93c0*/  LDL.LU R18, [R1+0x78] ;  /* 0x0000780001127983 */ /* 0x001f680000300800 */
[----:B------:R0:W-:Y:S04]  /*93d0*/  STL [R1+0x20], R17 ;  /* 0x0000201101007387 */ /* 0x0001e80000100800 */
[----:B0-----:R-:W5:Y:S04]  /*93e0*/  LDL.LU R17, [R1+0x70] ;  /* 0x0000700001117983 */ /* 0x001f680000300800 */
[----:B------:R-:W-:Y:S04]  /*93f0*/  STL [R1+0x1c], R16 ;  /* 0x00001c1001007387 */ /* 0x000fe80000100800 */
[----:B------:R-:W-:Y:S01]  /*9400*/  STL [R1+0x18], R15 ;  /* 0x0000180f01007387 */ /* 0x000fe20000100800 */
[----:B--2---:R-:W-:-:S03]  /*9410*/  SEL R14, R3, R4, !P1 ;  /* 0x00000004030e7207 */ /* 0x004fc60004800000 */
[----:B------:R-:W2:Y:S04]  /*9420*/  LDL.LU R4, [R1+0x34] ;  /* 0x0000340001047983 */ /* 0x000ea80000300800 */
[----:B------:R3:W-:Y:S04]  /*9430*/  STL [R1+0x14], R13 ;  /* 0x0000140d01007387 */ /* 0x0007e80000100800 */
[----:B------:R4:W-:Y:S01]  /*9440*/  STL [R1+0x10], R14 ;  /* 0x0000100e01007387 */ /* 0x0009e20000100800 */
[----:B---3--:R-:W-:-:S03]  /*9450*/  SEL R13, R3, R10, !P1 ;  /* 0x0000000a030d7207 */ /* 0x008fc60004800000 */
[----:B------:R-:W3:Y:S04]  /*9460*/  LDL.LU R10, [R1+0x58] ;  /* 0x00005800010a7983 */ /* 0x000ee80000300800 */
[----:B------:R5:W-:Y:S01]  /*9470*/  STL [R1+0xc], R13 ;  /* 0x00000c0d01007387 */ /* 0x000be20000100800 */
[----:B----4-:R-:W-:-:S03]  /*9480*/  SEL R14, R3, R11, !P1 ;  /* 0x0000000b030e7207 */ /* 0x010fc60004800000 */
[----:B------:R-:W4:Y:S04]  /*9490*/  LDL.LU R11, [R1+0x38] ;  /* 0x00003800010b7983 */ /* 0x000f280000300800 */
[----:B------:R-:W-:Y:S01]  /*94a0*/  STL [R1+0x8], R14 ;  /* 0x0000080e01007387 */ /* 0x000fe20000100800 */
[----:B-----5:R-:W-:-:S03]  /*94b0*/  SEL R13, R3, R12, !P1 ;  /* 0x0000000c030d7207 */ /* 0x020fc60004800000 */
[----:B------:R-:W5:Y:S04]  /*94c0*/  LDL.LU R12, [R1+0x44] ;  /* 0x00004400010c7983 */ /* 0x000f680000300800 */
[----:B------:R0:W-:Y:S01]  /*94d0*/  STL [R1+0x4], R13 ;  /* 0x0000040d01007387 */ /* 0x0001e20000100800 */
[----:B------:R-:W-:-:S03]  /*94e0*/  SEL R0, R3, R0, !P1 ;  /* 0x0000000003007207 */ /* 0x000fc60004800000 */
[----:B0-----:R-:W5:Y:S04]  /*94f0*/  LDL.LU R13, [R1+0x4c] ;  /* 0x00004c00010d7983 */ /* 0x001f680000300800 */
[----:B------:R-:W5:Y:S04]  /*9500*/  LDL.LU R14, [R1+0x48] ;  /* 0x00004800010e7983 */ /* 0x000f680000300800 */
[----:B------:R-:W-:Y:S01]  /*9510*/  STL [R1+0x15f8], R0 ;  /* 0x0015f80001007387 */ /* 0x000fe20000100800 */
[----:B------:R-:W-:-:S05]  /*9520*/  SEL R61, R3, R61, !P1 ;  /* 0x0000003d033d7207 */ /* 0x000fca0004800000 */
[----:B------:R-:W-:Y:S01]  /*9530*/  STL [R1+0x15fc], R61 ;  /* 0x0015fc3d01007387 */ /* 0x000fe20000100800 */
[----:B------:R-:W-:-:S05]  /*9540*/  SEL R60, R3, R60, !P1 ;  /* 0x0000003c033c7207 */ /* 0x000fca0004800000 */
[----:B------:R-:W-:Y:S04]  /*9550*/  STL [R1+0x1600], R60 ;  /* 0x0016003c01007387 */ /* 0x000fe80000100800 */
[----:B------:R-:W5:Y:S01]  /*9560*/  LDL.LU R16, [R1+0x2c] ;  /* 0x00002c0001107983 */ /* 0x000f620000300800 */
[----:B------:R-:W-:-:S03]  /*9570*/  SEL R59, R3, R59, !P1 ;  /* 0x0000003b033b7207 */ /* 0x000fc60004800000 */
[----:B------:R-:W5:Y:S01]  /*9580*/  LDL.LU R15, [R1+0x30] ;  /* 0x00003000010f7983 */ /* 0x000f620000300800 */
[----:B------:R-:W-:-:S03]  /*9590*/  SEL R39, R3, R39, !P1 ;  /* 0x0000002703277207 */ /* 0x000fc60004800000 */
[----:B------:R-:W-:Y:S01]  /*95a0*/  STL [R1+0x1604], R59 ;  /* 0x0016043b01007387 */ /* 0x000fe20000100800 */
[----:B------:R-:W-:-:S05]  /*95b0*/  SEL R38, R3, R21, !P1 ;  /* 0x0000001503267207 */ /* 0x000fca0004800000 */
[----:B------:R-:W-:Y:S01]  /*95c0*/  STL [R1+0x1608], R38 ;  /* 0x0016082601007387 */ /* 0x000fe20000100800 */
[C---:B------:R-:W-:Y:S02]  /*95d0*/  SEL R40, R3.reuse, R40, !P1 ;  /* 0x0000002803287207 */ /* 0x040fe40004800000 */
[----:B------:R-:W-:-:S05]  /*95e0*/  SEL R37, R3, R20, !P1 ;  /* 0x0000001403257207 */ /* 0x000fca0004800000 */
[----:B------:R-:W-:Y:S01]  /*95f0*/  STL [R1+0x160c], R37 ;  /* 0x00160c2501007387 */ /* 0x000fe20000100800 */
[----:B------:R-:W-:-:S05]  /*9600*/  SEL R36, R3, R19, !P1 ;  /* 0x0000001303247207 */ /* 0x000fca0004800000 */
[----:B------:R-:W-:Y:S01]  /*9610*/  STL [R1+0x1610], R36 ;  /* 0x0016102401007387 */ /* 0x000fe20000100800 */
[----:B------:R-:W-:-:S05]  /*9620*/  SEL R35, R3, R18, !P1 ;  /* 0x0000001203237207 */ /* 0x000fca0004800000 */
[----:B------:R-:W-:Y:S01]  /*9630*/  STL [R1+0x1614], R35 ;  /* 0x0016142301007387 */ /* 0x000fe20000100800 */
[C---:B------:R-:W-:Y:S02]  /*9640*/  SEL R34, R3.reuse, R17, !P1 ;  /* 0x0000001103227207 */ /* 0x040fe40004800000 */
[C---:B------:R-:W-:Y:S02]  /*9650*/  SEL R41, R3.reuse, R41, !P1 ;  /* 0x0000002903297207 */ /* 0x040fe40004800000 */
[C---:B--2---:R-:W-:Y:S01]  /*9660*/  SEL R4, R3.reuse, R4, !P1 ;  /* 0x0000000403047207 */ /* 0x044fe20004800000 */
[----:B------:R-:W-:Y:S01]  /*9670*/  STL [R1+0x1618], R34 ;  /* 0x0016182201007387 */ /* 0x000fe20000100800 */
[----:B------:R-:W0:Y:S03]  /*9680*/  LDC R17, c[0x0][0x3ac] ;  /* 0x0000eb00ff117b82 */ /* 0x000e260000000800 */
[----:B------:R-:W-:Y:S04]  /*9690*/  STL [R1+0x161c], R39 ;  /* 0x00161c2701007387 */ /* 0x000fe80000100800 */
[----:B------:R1:W-:Y:S01]  /*96a0*/  STL [R1+0x1620], R4 ;  /* 0x0016200401007387 */ /* 0x0003e20000100800 */
[----:B---3--:R-:W-:-:S05]  /*96b0*/  SEL R10, R3, R10, !P1 ;  /* 0x0000000a030a7207 */ /* 0x008fca0004800000 */
[----:B------:R-:W-:Y:S01]  /*96c0*/  STL [R1+0x1624], R10 ;  /* 0x0016240a01007387 */ /* 0x000fe20000100800 */
[----:B----4-:R-:W-:-:S05]  /*96d0*/  SEL R11, R3, R11, !P1 ;  /* 0x0000000b030b7207 */ /* 0x010fca0004800000 */
[----:B------:R-:W-:Y:S01]  /*96e0*/  STL [R1+0x1628], R11 ;  /* 0x0016280b01007387 */ /* 0x000fe20000100800 */
[----:B-----5:R-:W-:-:S05]  /*96f0*/  SEL R12, R3, R12, !P1 ;  /* 0x0000000c030c7207 */ /* 0x020fca0004800000 */
[----:B------:R-:W-:Y:S01]  /*9700*/  STL [R1+0x162c], R12 ;  /* 0x00162c0c01007387 */ /* 0x000fe20000100800 */
[C---:B------:R-:W-:Y:S02]  /*9710*/  SEL R13, R3.reuse, R13, !P1 ;  /* 0x0000000d030d7207 */ /* 0x040fe40004800000 */
[----:B------:R-:W-:-:S03]  /*9720*/  SEL R14, R3, R14, !P1 ;  /* 0x0000000e030e7207 */ /* 0x000fc60004800000 */
[----:B------:R-:W-:Y:S04]  /*9730*/  STL [R1+0x1630], R13 ;  /* 0x0016300d01007387 */ /* 0x000fe80000100800 */
[----:B------:R-:W-:Y:S04]  /*9740*/  STL [R1+0x1634], R14 ;  /* 0x0016340e01007387 */ /* 0x000fe80000100800 */
[----:B------:R-:W-:Y:S04]  /*9750*/  STL [R1+0x1638], R40 ;  /* 0x0016382801007387 */ /* 0x000fe80000100800 */
[----:B------:R-:W-:Y:S01]  /*9760*/  STL [R1+0x163c], R41 ;  /* 0x00163c2901007387 */ /* 0x000fe20000100800 */
[----:B------:R-:W-:-:S05]  /*9770*/  SEL R16, R3, R16, !P1 ;  /* 0x0000001003107207 */ /* 0x000fca0004800000 */
[----:B------:R-:W-:Y:S04]  /*9780*/  STL [R1+0x1640], R16 ;  /* 0x0016401001007387 */ /* 0x000fe80000100800 */
[----:B------:R-:W2:Y:S04]  /*9790*/  LDL.LU R20, [R1+0x1f4] ;  /* 0x0001f40001147983 */ /* 0x000ea80000300800 */
[----:B------:R-:W3:Y:S01]  /*97a0*/  LDL.LU R19, [R1+0x1f0] ;  /* 0x0001f00001137983 */ /* 0x000ee20000300800 */
[----:B------:R-:W4:Y:S01]  /*97b0*/  S2R R18, SR_TID.X ;  /* 0x0000000000127919 */ /* 0x000f220000002100 */
[C---:B------:R-:W-:Y:S01]  /*97c0*/  SEL R15, R3.reuse, R15, !P1 ;  /* 0x0000000f030f7207 */ /* 0x040fe20004800000 */
[----:B------:R-:W-:Y:S01]  /*97d0*/  @!P5 IMAD.MOV R9, RZ, RZ, -R9 ;  /* 0x000000ffff09d224 */ /* 0x000fe200078e0a09 */
[C---:B------:R-:W-:Y:S01]  /*97e0*/  SEL R42, R3.reuse, R42, !P1 ;  /* 0x0000002a032a7207 */ /* 0x040fe20004800000 */
[----:B------:R-:W-:Y:S01]  /*97f0*/  @!P0 IMAD.MOV R8, RZ, RZ, -R8 ;  /* 0x000000ffff088224 */ /* 0x000fe200078e0a08 */
[C---:B------:R-:W-:Y:S01]  /*9800*/  SEL R43, R3.reuse, R43, !P1 ;  /* 0x0000002b032b7207 */ /* 0x040fe20004800000 */
[----:B------:R-:W-:Y:S01]  /*9810*/  @!P4 IMAD.MOV R7, RZ, RZ, -R7 ;  /* 0x000000ffff07c224 */ /* 0x000fe200078e0a07 */
[----:B------:R-:W-:Y:S01]  /*9820*/  SEL R44, R3, R44, !P1 ;  /* 0x0000002c032c7207 */ /* 0x000fe20004800000 */
[----:B------:R-:W-:-:S02]  /*9830*/  @!P2 IMAD.MOV R6, RZ, RZ, -R6 ;  /* 0x000000ffff06a224 */ /* 0x000fc400078e0a06 */
[----:B------:R-:W-:Y:S02]  /*9840*/  @!P3 IMAD.MOV R5, RZ, RZ, -R5 ;  /* 0x000000ffff05b224 */ /* 0x000fe400078e0a05 */
[----:B------:R-:W-:Y:S01]  /*9850*/  @!P6 IMAD.MOV R2, RZ, RZ, -R2 ;  /* 0x000000ffff02e224 */ /* 0x000fe200078e0a02 */
[C---:B------:R-:W-:Y:S01]  /*9860*/  SEL R45, R3.reuse, R45, !P1 ;  /* 0x0000002d032d7207 */ /* 0x040fe20004800000 */
[----:B------:R-:W-:Y:S01]  /*9870*/  STL [R1+0x1644], R15 ;  /* 0x0016440f01007387 */ /* 0x000fe20000100800 */
[C---:B------:R-:W-:Y:S02]  /*9880*/  SEL R46, R3.reuse, R46, !P1 ;  /* 0x0000002e032e7207 */ /* 0x040fe40004800000 */
[C---:B------:R-:W-:Y:S01]  /*9890*/  SEL R47, R3.reuse, R47, !P1 ;  /* 0x0000002f032f7207 */ /* 0x040fe20004800000 */
[----:B------:R-:W-:Y:S01]  /*98a0*/  STL [R1+0x1648], R42 ;  /* 0x0016482a01007387 */ /* 0x000fe20000100800 */
[C---:B------:R-:W-:Y:S02]  /*98b0*/  SEL R48, R3.reuse, R48, !P1 ;  /* 0x0000003003307207 */ /* 0x040fe40004800000 */
[C---:B------:R-:W-:Y:S01]  /*98c0*/  SEL R49, R3.reuse, R49, !P1 ;  /* 0x0000003103317207 */ /* 0x040fe20004800000 */
[----:B------:R-:W-:Y:S01]  /*98d0*/  STL [R1+0x164c], R43 ;  /* 0x00164c2b01007387 */ /* 0x000fe20000100800 */
[----:B------:R-:W-:-:S02]  /*98e0*/  SEL R50, R3, R50, !P1 ;  /* 0x0000003203327207 */ /* 0x000fc40004800000 */
[----:B----4-:R-:W-:-:S05]  /*98f0*/  LOP3.LUT R18, R18, 0x1f, RZ, 0xc0, !PT ;  /* 0x0000001f12127812 */ /* 0x010fca00078ec0ff */
[----:B0-----:R-:W-:Y:S01]  /*9900*/  IMAD R18, R18, R17, RZ ;  /* 0x0000001112127224 */ /* 0x001fe200078e02ff */
[C---:B------:R-:W-:Y:S01]  /*9910*/  SEL R51, R3.reuse, R51, !P1 ;  /* 0x0000003303337207 */ /* 0x040fe20004800000 */
[----:B------:R-:W-:Y:S01]  /*9920*/  STL [R1+0x1650], R44 ;  /* 0x0016502c01007387 */ /* 0x000fe20000100800 */
[C---:B------:R-:W-:Y:S02]  /*9930*/  SEL R52, R3.reuse, R52, !P1 ;  /* 0x0000003403347207 */ /* 0x040fe40004800000 */
[C---:B------:R-:W-:Y:S02]  /*9940*/  SEL R53, R3.reuse, R53, !P1 ;  /* 0x0000003503357207 */ /* 0x040fe40004800000 */
[C---:B------:R-:W-:Y:S02]  /*9950*/  SEL R54, R3.reuse, R54, !P1 ;  /* 0x0000003603367207 */ /* 0x040fe40004800000 */
[C---:B------:R-:W-:Y:S02]  /*9960*/  SEL R55, R3.reuse, R55, !P1 ;  /* 0x0000003703377207 */ /* 0x040fe40004800000 */
[----:B------:R-:W-:-:S02]  /*9970*/  SEL R56, R3, R56, !P1 ;  /* 0x0000003803387207 */ /* 0x000fc40004800000 */
[C---:B------:R-:W-:Y:S02]  /*9980*/  SEL R57, R3.reuse, R57, !P1 ;  /* 0x0000003903397207 */ /* 0x040fe40004800000 */
[C---:B------:R-:W-:Y:S02]  /*9990*/  SEL R58, R3.reuse, R58, !P1 ;  /* 0x0000003a033a7207 */ /* 0x040fe40004800000 */
[C---:B------:R-:W-:Y:S02]  /*99a0*/  SEL R9, R3.reuse, R9, !P1 ;  /* 0x0000000903097207 */ /* 0x040fe40004800000 */
[C---:B------:R-:W-:Y:S02]  /*99b0*/  SEL R8, R3.reuse, R8, !P1 ;  /* 0x0000000803087207 */ /* 0x040fe40004800000 */
[C---:B------:R-:W-:Y:S02]  /*99c0*/  SEL R7, R3.reuse, R7, !P1 ;  /* 0x0000000703077207 */ /* 0x040fe40004800000 */
[----:B------:R-:W-:-:S02]  /*99d0*/  SEL R6, R3, R6, !P1 ;  /* 0x0000000603067207 */ /* 0x000fc40004800000 */
[C---:B------:R-:W-:Y:S02]  /*99e0*/  SEL R5, R3.reuse, R5, !P1 ;  /* 0x0000000503057207 */ /* 0x040fe40004800000 */
[----:B------:R-:W-:Y:S01]  /*99f0*/  SEL R2, R3, R2, !P1 ;  /* 0x0000000203027207 */ /* 0x000fe20004800000 */
[----:B------:R-:W-:Y:S01]  /*9a00*/  STL [R1+0x1654], R45 ;  /* 0x0016542d01007387 */ /* 0x000fe20000100800 */
[----:B------:R-:W-:-:S03]  /*9a10*/  IADD3 R3, P2, PT, R18, UR14, RZ ;  /* 0x0000000e12037c10 */ /* 0x000fc6000ff5e0ff */
[----:B------:R-:W-:Y:S04]  /*9a20*/  STL [R1+0x1658], R46 ;  /* 0x0016582e01007387 */ /* 0x000fe80000100800 */
[----:B------:R-:W-:Y:S04]  /*9a30*/  STL [R1+0x165c], R47 ;  /* 0x00165c2f01007387 */ /* 0x000fe80000100800 */
[----:B------:R-:W-:Y:S04]  /*9a40*/  STL [R1+0x1660], R48 ;  /* 0x0016603001007387 */ /* 0x000fe80000100800 */
[----:B------:R0:W-:Y:S04]  /*9a50*/  STL [R1+0x156c], R3 ;  /* 0x00156c0301007387 */ /* 0x0001e80000100800 */
[----:B-1----:R-:W4:Y:S01]  /*9a60*/  LDL.LU R4, [R1+0x144] ;  /* 0x0001440001047983 */ /* 0x002f220000300800 */
[----:B--2---:R-:W-:-:S02]  /*9a70*/  IMAD R20, R20, UR8, RZ ;  /* 0x0000000814147c24 */ /* 0x004fc4000f8e02ff */
[----:B---3--:R-:W-:-:S03]  /*9a80*/  IMAD R19, R19, UR8, RZ ;  /* 0x0000000813137c24 */ /* 0x008fc6000f8e02ff */
[----:B0-----:R-:W-:Y:S02]  /*9a90*/  IADD3 R3, P0, PT, R20, UR12, RZ ;  /* 0x0000000c14037c10 */ /* 0x001fe4000ff1e0ff */
[----:B------:R-:W-:-:S03]  /*9aa0*/  IADD3 R0, P1, PT, R19, UR12, RZ ;  /* 0x0000000c13007c10 */ /* 0x000fc6000ff3e0ff */
[----:B------:R-:W-:Y:S04]  /*9ab0*/  STL [R1+0x794], R3 ;  /* 0x0007940301007387 */ /* 0x000fe80000100800 */
[----:B------:R-:W2:Y:S04]  /*9ac0*/  LDL.LU R39, [R1+0x150] ;  /* 0x0001500001277983 */ /* 0x000ea80000300800 */
[----:B------:R0:W-:Y:S04]  /*9ad0*/  STL [R1+0x79c], R0 ;  /* 0x00079c0001007387 */ /* 0x0001e80000100800 */
[----:B------:R-:W3:Y:S04]  /*9ae0*/  LDL.LU R22, [R1+0x1d4] ;  /* 0x0001d40001167983 */ /* 0x000ee80000300800 */
[----:B------:R-:W5:Y:S04]  /*9af0*/  LDL.LU R23, [R1+0x1d0] ;  /* 0x0001d00001177983 */ /* 0x000f680000300800 */
[----:B------:R-:W2:Y:S04]  /*9b00*/  LDL.LU R24, [R1+0x1cc] ;  /* 0x0001cc0001187983 */ /* 0x000ea80000300800 */
        /* <DEDUP_REMOVED lines=10> */
[----:B------:R-:W3:Y:S04]  /*9bb0*/  LDL.LU R35, [R1+0x1a0] ;  /* 0x0001a00001237983 */ /* 0x000ee80000300800 */
[----:B------:R-:W5:Y:S04]  /*9bc0*/  LDL.LU R36, [R1+0x19c] ;  /* 0x00019c0001247983 */ /* 0x000f680000300800 */
[----:B------:R-:W5:Y:S04]  /*9bd0*/  LDL.LU R37, [R1+0x198] ;  /* 0x0001980001257983 */ /* 0x000f680000300800 */
[----:B------:R-:W5:Y:S04]  /*9be0*/  LDL.LU R38, [R1+0x194] ;  /* 0x0001940001267983 */ /* 0x000f680000300800 */
[----:B------:R-:W5:Y:S04]  /*9bf0*/  LDL.LU R59, [R1+0x190] ;  /* 0x00019000013b7983 */ /* 0x000f680000300800 */
[----:B------:R-:W5:Y:S04]  /*9c00*/  LDL.LU R60, [R1+0x18c] ;  /* 0x00018c00013c7983 */ /* 0x000f680000300800 */
[----:B------:R-:W5:Y:S04]  /*9c10*/  LDL.LU R61, [R1+0x188] ;  /* 0x00018800013d7983 */ /* 0x000f680000300800 */
[----:B0-----:R-:W5:Y:S01]  /*9c20*/  LDL.LU R0, [R1+0x184] ;  /* 0x0001840001007983 */ /* 0x001f620000300800 */
[----:B------:R-:W-:Y:S01]  /*9c30*/  IMAD R21, R17, 0x20, R18 ;  /* 0x0000002011157824 */ /* 0x000fe200078e0212 */
[----:B------:R-:W-:-:S04]  /*9c40*/  LEA.HI.X.SX32 R18, R18, UR15, 0x1, P2 ;  /* 0x0000000f12127c11 */ /* 0x000fc800090f0eff */
[----:B------:R-:W-:Y:S02]  /*9c50*/  IADD3 R17, P3, PT, R21, UR14, RZ ;  /* 0x0000000e15117c10 */ /* 0x000fe4000ff7e0ff */
[----:B------:R-:W-:Y:S02]  /*9c60*/  LEA.HI.X.SX32 R10, R20, UR13, 0x1, P0 ;  /* 0x0000000d140a7c11 */ /* 0x000fe400080f0eff */
[----:B------:R-:W-:Y:S02]  /*9c70*/  LEA.HI.X.SX32 R3, R19, UR13, 0x1, P1 ;  /* 0x0000000d13037c11 */ /* 0x000fe400088f0eff */
[----:B------:R-:W-:Y:S01]  /*9c80*/  LEA.HI.X.SX32 R19, R21, UR15, 0x1, P3 ;  /* 0x0000000f15137c11 */ /* 0x000fe200098f0eff */
[----:B------:R-:W-:Y:S01]  /*9c90*/  STL [R1+0x1570], R17 ;  /* 0x0015701101007387 */ /* 0x000fe20000100800 */
[----:B----4-:R-:W-:-:S03]  /*9ca0*/  IMAD R20, R4, UR10, RZ ;  /* 0x0000000a04147c24 */ /* 0x010fc6000f8e02ff */
[----:B------:R-:W-:Y:S04]  /*9cb0*/  STL [R1+0x1574], R18 ;  /* 0x0015741201007387 */ /* 0x000fe80000100800 */
[----:B------:R-:W-:Y:S04]  /*9cc0*/  STL [R1+0x790], R10 ;  /* 0x0007900a01007387 */ /* 0x000fe80000100800 */
[----:B------:R-:W-:Y:S04]  /*9cd0*/  STL [R1+0x1578], R19 ;  /* 0x0015781301007387 */ /* 0x000fe80000100800 */
[----:B------:R3:W-:Y:S01]  /*9ce0*/  STL [R1+0x798], R3 ;  /* 0x0007980301007387 */ /* 0x0007e20000100800 */
[----:B--2---:R-:W-:-:S02]  /*9cf0*/  IMAD R4, R34, UR10, RZ ;  /* 0x0000000a22047c24 */ /* 0x004fc4000f8e02ff */
[----:B---3--:R-:W-:-:S03]  /*9d00*/  IMAD R3, R35, UR10, RZ ;  /* 0x0000000a23037c24 */ /* 0x008fc6000f8e02ff */
[----:B------:R0:W-:Y:S01]  /*9d10*/  STL [R1+0x2c], R4 ;  /* 0x00002c0401007387 */ /* 0x0001e20000100800 */
[----:B-----5:R-:W-:-:S03]  /*9d20*/  IMAD R10, R36, UR10, RZ ;  /* 0x0000000a240a7c24 */ /* 0x020fc6000f8e02ff */
[----:B------:R1:W-:Y:S01]  /*9d30*/  STL [R1+0x30], R3 ;  /* 0x0000300301007387 */ /* 0x0003e20000100800 */
[----:B0-----:R-:W-:-:S03]  /*9d40*/  IMAD R4, R37, UR10, RZ ;  /* 0x0000000a25047c24 */ /* 0x001fc6000f8e02ff */
[----:B------:R0:W-:Y:S01]  /*9d50*/  STL [R1+0x34], R10 ;  /* 0x0000340a01007387 */ /* 0x0001e20000100800 */
[----:B-1----:R-:W-:-:S03]  /*9d60*/  IMAD R3, R38, UR10, RZ ;  /* 0x0000000a26037c24 */ /* 0x002fc6000f8e02ff */
[----:B------:R1:W-:Y:S04]  /*9d70*/  STL [R1+0x38], R4 ;  /* 0x0000380401007387 */ /* 0x0003e80000100800 */
[----:B------:R2:W-:Y:S01]  /*9d80*/  STL [R1+0x44], R3 ;  /* 0x0000440301007387 */ /* 0x0005e20000100800 */
[----:B0-----:R-:W-:Y:S02]  /*9d90*/  IMAD R10, R59, UR10, RZ ;  /* 0x0000000a3b0a7c24 */ /* 0x001fe4000f8e02ff */
[----:B-1----:R-:W-:-:S03]  /*9da0*/  IMAD R4, R60, UR10, RZ ;  /* 0x0000000a3c047c24 */ /* 0x002fc6000f8e02ff */
[----:B------:R-:W-:Y:S01]  /*9db0*/  STL [R1+0x48], R10 ;  /* 0x0000480a01007387 */ /* 0x000fe20000100800 */
[----:B--2---:R-:W-:-:S03]  /*9dc0*/  IMAD R3, R61, UR10, RZ ;  /* 0x0000000a3d037c24 */ /* 0x004fc6000f8e02ff */
[----:B------:R-:W-:Y:S01]  /*9dd0*/  STL [R1+0x4c], R4 ;  /* 0x00004c0401007387 */ /* 0x000fe20000100800 */
[----:B------:R-:W-:-:S03]  /*9de0*/  IMAD R0, R0, UR10, RZ ;  /* 0x0000000a00007c24 */ /* 0x000fc6000f8e02ff */
[----:B------:R-:W2:Y:S04]  /*9df0*/  LDL.LU R19, [R1+0x180] ;  /* 0x0001800001137983 */ /* 0x000ea80000300800 */
[----:B------:R0:W-:Y:S04]  /*9e00*/  STL [R1+0x58], R3 ;  /* 0x0000580301007387 */ /* 0x0001e80000100800 */
[----:B------:R-:W3:Y:S04]  /*9e10*/  LDL.LU R18, [R1+0x17c] ;  /* 0x00017c0001127983 */ /* 0x000ee80000300800 */
[----:B------:R1:W-:Y:S04]  /*9e20*/  STL [R1+0x70], R0 ;  /* 0x0000700001007387 */ /* 0x0003e80000100800 */
[----:B------:R-:W4:Y:S04]  /*9e30*/  LDL.LU R17, [R1+0x178] ;  /* 0x0001780001117983 */ /* 0x000f280000300800 */
[----:B0-----:R-:W5:Y:S04]  /*9e40*/  LDL.LU R3, [R1+0x174] ;  /* 0x0001740001037983 */ /* 0x001f680000300800 */
[----:B------:R-:W5:Y:S04]  /*9e50*/  LDL.LU R48, [R1+0x170] ;  /* 0x0001700001307983 */ /* 0x000f680000300800 */
        /* <DEDUP_REMOVED lines=13> */
[----:B------:R-:W5:Y:S01]  /*9f30*/  LDL.LU R11, [R1+0x128] ;  /* 0x00012800010b7983 */ /* 0x000f620000300800 */
[----:B------:R-:W-:-:S03]  /*9f40*/  IMAD R21, R39, UR10, RZ ;  /* 0x0000000a27157c24 */ /* 0x000fc6000f8e02ff */
        /* <DEDUP_REMOVED lines=11> */
[----:B-1----:R-:W5:Y:S01]  /*a000*/  LDL.LU R0, [R1+0xcc] ;  /* 0x0000cc0001007983 */ /* 0x002f620000300800 */
[----:B--2---:R-:W-:-:S02]  /*a010*/  IMAD R19, R19, UR10, RZ ;  /* 0x0000000a13137c24 */ /* 0x004fc4000f8e02ff */
[----:B---3--:R-:W-:-:S03]  /*a020*/  IMAD R18, R18, UR10, RZ ;  /* 0x0000000a12127c24 */ /* 0x008fc6000f8e02ff */
[----:B------:R4:W-:Y:S04]  /*a030*/  STL [R1+0x78], R19 ;  /* 0x0000781301007387 */ /* 0x0009e80000100800 */
[----:B------:R5:W-:Y:S01]  /*a040*/  STL [R1+0x80], R18 ;  /* 0x0000801201007387 */ /* 0x000be20000100800 */
[----:B----4-:R-:W-:Y:S02]  /*a050*/  IMAD R19, R17, UR10, RZ ;  /* 0x0000000a11137c24 */ /* 0x010fe4000f8e02ff */
[----:B-----5:R-:W-:Y:S02]  /*a060*/  IMAD R18, R3, UR10, RZ ;  /* 0x0000000a03127c24 */ /* 0x020fe4000f8e02ff */
[----:B------:R-:W-:Y:S01]  /*a070*/  IMAD R17, R48, UR10, RZ ;  /* 0x0000000a30117c24 */ /* 0x000fe2000f8e02ff */
[----:B------:R-:W-:Y:S01]  /*a080*/  STL [R1+0x98], R19 ;  /* 0x0000981301007387 */ /* 0x000fe20000100800 */
[----:B------:R-:W-:-:S03]  /*a090*/  IMAD R3, R47, UR10, RZ ;  /* 0x0000000a2f037c24 */ /* 0x000fc6000f8e02ff */
[----:B------:R0:W-:Y:S04]  /*a0a0*/  STL [R1+0xa0], R18 ;  /* 0x0000a01201007387 */ /* 0x0001e80000100800 */
[----:B------:R1:W-:Y:S04]  /*a0b0*/  STL [R1+0xa4], R17 ;  /* 0x0000a41101007387 */ /* 0x0003e80000100800 */
[----:B------:R2:W-:Y:S01]  /*a0c0*/  STL [R1+0xa8], R3 ;  /* 0x0000a80301007387 */ /* 0x0005e20000100800 */
[----:B0-----:R-:W-:Y:S02]  /*a0d0*/  IMAD R18, R46, UR10, RZ ;  /* 0x0000000a2e127c24 */ /* 0x001fe4000f8e02ff */
[----:B-1----:R-:W-:-:S03]  /*a0e0*/  IMAD R17, R45, UR10, RZ ;  /* 0x0000000a2d117c24 */ /* 0x002fc6000f8e02ff */
[----:B------:R0:W-:Y:S01]  /*a0f0*/  STL [R1+0xb0], R18 ;  /* 0x0000b01201007387 */ /* 0x0001e20000100800 */
[----:B--2---:R-:W-:-:S03]  /*a100*/  IMAD R3, R44, UR10, RZ ;  /* 0x0000000a2c037c24 */ /* 0x004fc6000f8e02ff */
[----:B------:R1:W-:Y:S04]  /*a110*/  STL [R1+0xbc], R17 ;  /* 0x0000bc1101007387 */ /* 0x0003e80000100800 */
[----:B------:R2:W-:Y:S01]  /*a120*/  STL [R1+0xc0], R3 ;  /* 0x0000c00301007387 */ /* 0x0005e20000100800 */
[----:B0-----:R-:W-:Y:S02]  /*a130*/  IMAD R18, R43, UR10, RZ ;  /* 0x0000000a2b127c24 */ /* 0x001fe4000f8e02ff */
[----:B-1----:R-:W-:-:S03]  /*a140*/  IMAD R17, R42, UR10, RZ ;  /* 0x0000000a2a117c24 */ /* 0x002fc6000f8e02ff */
[----:B------:R-:W-:Y:S01]  /*a150*/  STL [R1+0xc8], R18 ;  /* 0x0000c81201007387 */ /* 0x000fe20000100800 */
[----:B--2---:R-:W-:-:S03]  /*a160*/  IMAD R3, R15, UR10, RZ ;  /* 0x0000000a0f037c24 */ /* 0x004fc6000f8e02ff */
[----:B------:R-:W-:Y:S01]  /*a170*/  STL [R1+0xd0], R17 ;  /* 0x0000d01101007387 */ /* 0x000fe20000100800 */
[----:B------:R-:W-:Y:S02]  /*a180*/  IMAD R16, R16, UR10, RZ ;  /* 0x0000000a10107c24 */ /* 0x000fe4000f8e02ff */
[----:B------:R-:W-:Y:S01]  /*a190*/  IMAD R15, R41, UR10, RZ ;  /* 0x0000000a290f7c24 */ /* 0x000fe2000f8e02ff */
[----:B------:R0:W-:Y:S01]  /*a1a0*/  STL [R1+0xdc], R3 ;  /* 0x0000dc0301007387 */ /* 0x0001e20000100800 */
[----:B------:R-:W-:-:S03]  /*a1b0*/  IMAD R14, R14, UR10, RZ ;  /* 0x0000000a0e0e7c24 */ /* 0x000fc6000f8e02ff */
[----:B------:R-:W-:Y:S01]  /*a1c0*/  STL [R1+0xe4], R16 ;  /* 0x0000e41001007387 */ /* 0x000fe20000100800 */
[----:B------:R-:W-:Y:S02]  /*a1d0*/  IMAD R13, R13, UR10, RZ ;  /* 0x0000000a0d0d7c24 */ /* 0x000fe4000f8e02ff */
[----:B0-----:R-:W-:Y:S01]  /*a1e0*/  IMAD R3, R40, UR10, RZ ;  /* 0x0000000a28037c24 */ /* 0x001fe2000f8e02ff */
[----:B------:R-:W-:Y:S04]  /*a1f0*/  STL [R1+0xfc], R15 ;  /* 0x0000fc0f01007387 */ /* 0x000fe80000100800 */
[----:B------:R0:W-:Y:S04]  /*a200*/  STL [R1+0x100], R3 ;  /* 0x0001000301007387 */ /* 0x0001e80000100800 */
[----:B------:R-:W-:Y:S01]  /*a210*/  STL [R1+0x108], R14 ;  /* 0x0001080e01007387 */ /* 0x000fe20000100800 */
[----:B0-----:R-:W-:-:S03]  /*a220*/  IMAD R3, R12, UR10, RZ ;  /* 0x0000000a0c037c24 */ /* 0x001fc6000f8e02ff */
[----:B------:R-:W-:Y:S01]  /*a230*/  STL [R1+0x110], R13 ;  /* 0x0001100d01007387 */ /* 0x000fe20000100800 */
[----:B------:R-:W-:Y:S02]  /*a240*/  IMAD R12, R11, UR10, RZ ;  /* 0x0000000a0b0c7c24 */ /* 0x000fe4000f8e02ff */
[----:B------:R-:W-:Y:S01]  /*a250*/  IMAD R11, R10, UR10, RZ ;  /* 0x0000000a0a0b7c24 */ /* 0x000fe2000f8e02ff */
[----:B------:R0:W-:Y:S01]  /*a260*/  STL [R1+0x114], R3 ;  /* 0x0001140301007387 */ /* 0x0001e20000100800 */
[----:B------:R-:W-:-:S03]  /*a270*/  IMAD R10, R39, UR10, RZ ;  /* 0x0000000a270a7c24 */ /* 0x000fc6000f8e02ff */
[----:B------:R-:W-:Y:S01]  /*a280*/  STL [R1+0x11c], R12 ;  /* 0x00011c0c01007387 */ /* 0x000fe20000100800 */
[----:B0-----:R-:W-:-:S03]  /*a290*/  IMAD R3, R4, UR10, RZ ;  /* 0x0000000a04037c24 */ /* 0x001fc6000f8e02ff */
[----:B------:R-:W-:Y:S01]  /*a2a0*/  STL [R1+0x118], R11 ;  /* 0x0001180b01007387 */ /* 0x000fe20000100800 */
[----:B------:R-:W-:-:S03]  /*a2b0*/  IMAD R4, R34, UR10, RZ ;  /* 0x0000000a22047c24 */ /* 0x000fc6000f8e02ff */
[----:B------:R0:W-:Y:S04]  /*a2c0*/  STL [R1+0x10c], R3 ;  /* 0x00010c0301007387 */ /* 0x0001e80000100800 */
[----:B------:R1:W-:Y:S01]  /*a2d0*/  STL [R1+0x104], R10 ;  /* 0x0001040a01007387 */ /* 0x0003e20000100800 */
[----:B0-----:R-:W-:-:S03]  /*a2e0*/  IMAD R3, R35, UR10, RZ ;  /* 0x0000000a23037c24 */ /* 0x001fc6000f8e02ff */
[----:B------:R0:W-:Y:S01]  /*a2f0*/  STL [R1+0xf8], R4 ;  /* 0x0000f80401007387 */ /* 0x0001e20000100800 */
[----:B-1----:R-:W-:-:S03]  /*a300*/  IMAD R10, R36, UR10, RZ ;  /* 0x0000000a240a7c24 */ /* 0x002fc6000f8e02ff */
[----:B------:R1:W-:Y:S01]  /*a310*/  STL [R1+0xf4], R3 ;  /* 0x0000f40301007387 */ /* 0x0003e20000100800 */
[----:B0-----:R-:W-:-:S03]  /*a320*/  IMAD R4, R37, UR10, RZ ;  /* 0x0000000a25047c24 */ /* 0x001fc6000f8e02ff */
[----:B------:R0:W-:Y:S01]  /*a330*/  STL [R1+0xf0], R10 ;  /* 0x0000f00a01007387 */ /* 0x0001e20000100800 */
[----:B-1----:R-:W-:-:S03]  /*a340*/  IMAD R3, R38, UR10, RZ ;  /* 0x0000000a26037c24 */ /* 0x002fc6000f8e02ff */
[----:B------:R1:W-:Y:S01]  /*a350*/  STL [R1+0xec], R4 ;  /* 0x0000ec0401007387 */ /* 0x0003e20000100800 */
[----:B------:R-:W-:-:S03]  /*a360*/  IMAD R0, R0, UR10, RZ ;  /* 0x0000000a00007c24 */ /* 0x000fc6000f8e02ff */
[----:B------:R2:W-:Y:S01]  /*a370*/  STL [R1+0xe8], R3 ;  /* 0x0000e80301007387 */ /* 0x0005e20000100800 */
[----:B0-----:R-:W-:Y:S02]  /*a380*/  IMAD R10, R59, UR10, RZ ;  /* 0x0000000a3b0a7c24 */ /* 0x001fe4000f8e02ff */
[----:B-1----:R-:W-:-:S03]  /*a390*/  IMAD R4, R60, UR10, RZ ;  /* 0x0000000a3c047c24 */ /* 0x002fc6000f8e02ff */
[----:B------:R0:W-:Y:S01]  /*a3a0*/  STL [R1+0xe0], R10 ;  /* 0x0000e00a01007387 */ /* 0x0001e20000100800 */
[----:B--2---:R-:W-:-:S03]  /*a3b0*/  IMAD R3, R61, UR10, RZ ;  /* 0x0000000a3d037c24 */ /* 0x004fc6000f8e02ff */
[----:B------:R1:W-:Y:S04]  /*a3c0*/  STL [R1+0xd8], R4 ;  /* 0x0000d80401007387 */ /* 0x0003e80000100800 */
[----:B------:R-:W2:Y:S04]  /*a3d0*/  LDL.LU R48, [R1+0xc4] ;  /* 0x0000c40001307983 */ /* 0x000ea80000300800 */
[----:B------:R-:W-:Y:S04]  /*a3e0*/  STL [R1+0xd4], R3 ;  /* 0x0000d40301007387 */ /* 0x000fe80000100800 */
[----:B------:R-:W3:Y:S04]  /*a3f0*/  LDL.LU R47, [R1+0xb8] ;  /* 0x0000b800012f7983 */ /* 0x000ee80000300800 */
[----:B------:R4:W-:Y:S04]  /*a400*/  STL [R1+0xcc], R0 ;  /* 0x0000cc0001007387 */ /* 0x0009e80000100800 */
        /* <DEDUP_REMOVED lines=13> */
[----:B0-----:R-:W5:Y:S04]  /*a4e0*/  LDL.LU R10, [R1+0x60] ;  /* 0x00006000010a7983 */ /* 0x001f680000300800 */
[----:B-1----:R-:W5:Y:S04]  /*a4f0*/  LDL.LU R4, [R1+0x5c] ;  /* 0x00005c0001047983 */ /* 0x002f680000300800 */
        /* <DEDUP_REMOVED lines=9> */
[----:B----4-:R-:W4:Y:S04]  /*a590*/  LDL.LU R0, [R1+0x14] ;  /* 0x0000140001007983 */ /* 0x010f280000300800 */
[----:B------:R-:W4:Y:S04]  /*a5a0*/  LDL.LU R19, [R1+0x10] ;  /* 0x0000100001137983 */ /* 0x000f280000300800 */
[----:B------:R-:W4:Y:S04]  /*a5b0*/  LDL.LU R18, [R1+0xc] ;  /* 0x00000c0001127983 */ /* 0x000f280000300800 */
[----:B------:R-:W4:Y:S04]  /*a5c0*/  LDL.LU R17, [R1+0x8] ;  /* 0x0000080001117983 */ /* 0x000f280000300800 */
[----:B------:R-:W4:Y:S01]  /*a5d0*/  LDL.LU R3, [R1+0x4] ;  /* 0x0000040001037983 */ /* 0x000f220000300800 */
[----:B--2---:R-:W-:-:S05]  /*a5e0*/  IMAD R48, R48, UR10, RZ ;  /* 0x0000000a30307c24 */ /* 0x004fca000f8e02ff */
[----:B------:R0:W-:Y:S01]  /*a5f0*/  STL [R1+0xc4], R48 ;  /* 0x0000c43001007387 */ /* 0x0001e20000100800 */
[----:B---3--:R-:W-:-:S03]  /*a600*/  IMAD R47, R47, UR10, RZ ;  /* 0x0000000a2f2f7c24 */ /* 0x008fc6000f8e02ff */
[----:B0-----:R-:W2:Y:S01]  /*a610*/  LDL.LU R48, [R1+0x1660] ;  /* 0x0016600001307983 */ /* 0x001ea20000300800 */
[----:B-----5:R-:W-:-:S03]  /*a620*/  IMAD R46, R46, UR10, RZ ;  /* 0x0000000a2e2e7c24 */ /* 0x020fc6000f8e02ff */
[----:B------:R0:W-:Y:S01]  /*a630*/  STL [R1+0xb8], R47 ;  /* 0x0000b82f01007387 */ /* 0x0001e20000100800 */
[----:B------:R-:W-:Y:S02]  /*a640*/  IMAD R45, R45, UR10, RZ ;  /* 0x0000000a2d2d7c24 */ /* 0x000fe4000f8e02ff */
[----:B------:R-:W-:Y:S01]  /*a650*/  IMAD R44, R44, UR10, RZ ;  /* 0x0000000a2c2c7c24 */ /* 0x000fe2000f8e02ff */
[----:B0-----:R-:W3:Y:S01]  /*a660*/  LDL.LU R47, [R1+0x165c] ;  /* 0x00165c00012f7983 */ /* 0x001ee20000300800 */
[----:B------:R-:W-:-:S03]  /*a670*/  IMAD R43, R43, UR10, RZ ;  /* 0x0000000a2b2b7c24 */ /* 0x000fc6000f8e02ff */
[----:B------:R0:W-:Y:S01]  /*a680*/  STL [R1+0xb4], R46 ;  /* 0x0000b42e01007387 */ /* 0x0001e20000100800 */
[----:B------:R-:W-:Y:S02]  /*a690*/  IMAD R42, R42, UR10, RZ ;  /* 0x0000000a2a2a7c24 */ /* 0x000fe4000f8e02ff */
[----:B------:R-:W-:Y:S01]  /*a6a0*/  IMAD R15, R15, UR10, RZ ;  /* 0x0000000a0f0f7c24 */ /* 0x000fe2000f8e02ff */
[----:B0-----:R-:W5:Y:S04]  /*a6b0*/  LDL.LU R46, [R1+0x1658] ;  /* 0x00165800012e7983 */ /* 0x001f680000300800 */
[----:B------:R0:W-:Y:S01]  /*a6c0*/  STL [R1+0xac], R45 ;  /* 0x0000ac2d01007387 */ /* 0x0001e20000100800 */
[----:B------:R-:W-:Y:S02]  /*a6d0*/  IMAD R16, R16, UR10, RZ ;  /* 0x0000000a10107c24 */ /* 0x000fe4000f8e02ff */
[----:B------:R-:W-:Y:S01]  /*a6e0*/  IMAD R41, R41, UR10, RZ ;  /* 0x0000000a29297c24 */ /* 0x000fe2000f8e02ff */
[----:B0-----:R-:W2:Y:S04]  /*a6f0*/  LDL.LU R45, [R1+0x1654] ;  /* 0x00165400012d7983 */ /* 0x001ea80000300800 */
[----:B------:R0:W-:Y:S01]  /*a700*/  STL [R1+0x9c], R44 ;  /* 0x00009c2c01007387 */ /* 0x0001e20000100800 */
[----:B------:R-:W-:-:S03]  /*a710*/  IMAD R40, R40, UR10, RZ ;  /* 0x0000000a28287c24 */ /* 0x000fc6000f8e02ff */
        /* <DEDUP_REMOVED lines=39> */
[----:B0-----:R-:W3:Y:S04]  /*a990*/  LDL.LU R39, [R1+0x161c] ;  /* 0x00161c0001277983 */ /* 0x001ee80000300800 */
[----:B------:R0:W-:Y:S01]  /*a9a0*/  STL [R1+0x148], R34 ;  /* 0x0001482201007387 */ /* 0x0001e20000100800 */
[----:B------:R-:W-:-:S03]  /*a9b0*/  IMAD R60, R60, UR10, RZ ;  /* 0x0000000a3c3c7c24 */ /* 0x000fc6000f8e02ff */
[----:B0-----:R-:W3:Y:S04]  /*a9c0*/  LDL.LU R34, [R1+0x1618] ;  /* 0x0016180001227983 */ /* 0x001ee80000300800 */
[----:B------:R0:W-:Y:S01]  /*a9d0*/  STL [R1+0x14c], R35 ;  /* 0x00014c2301007387 */ /* 0x0001e20000100800 */
[----:B------:R-:W-:-:S03]  /*a9e0*/  IMAD R61, R61, UR10, RZ ;  /* 0x0000000a3d3d7c24 */ /* 0x000fc6000f8e02ff */
[----:B0-----:R-:W3:Y:S04]  /*a9f0*/  LDL.LU R35, [R1+0x1614] ;  /* 0x0016140001237983 */ /* 0x001ee80000300800 */
[----:B------:R0:W-:Y:S01]  /*aa00*/  STL [R1+0x154], R36 ;  /* 0x0001542401007387 */ /* 0x0001e20000100800 */
[----:B----4-:R-:W-:-:S03]  /*aa10*/  IMAD R0, R0, UR10, RZ ;  /* 0x0000000a00007c24 */ /* 0x010fc6000f8e02ff */
[----:B0-----:R-:W4:Y:S04]  /*aa20*/  LDL.LU R36, [R1+0x1610] ;  /* 0x0016100001247983 */ /* 0x001f280000300800 */
[----:B------:R0:W-:Y:S04]  /*aa30*/  STL [R1+0x15c], R37 ;  /* 0x00015c2501007387 */ /* 0x0001e80000100800 */
        /* <DEDUP_REMOVED lines=10> */
[----:B0-----:R-:W5:Y:S01]  /*aae0*/  LDL.LU R0, [R1+0x15f8] ;  /* 0x0015f80001007983 */ /* 0x001f620000300800 */
[----:B------:R-:W-:-:S02]  /*aaf0*/  IMAD R19, R19, UR10, RZ ;  /* 0x0000000a13137c24 */ /* 0x000fc4000f8e02ff */
[----:B------:R-:W-:Y:S02]  /*ab00*/  IMAD R18, R18, UR10, RZ ;  /* 0x0000000a12127c24 */ /* 0x000fe4000f8e02ff */
[----:B------:R-:W-:Y:S02]  /*ab10*/  IMAD R17, R17, UR10, RZ ;  /* 0x0000000a11117c24 */ /* 0x000fe4000f8e02ff */
[----:B------:R-:W-:Y:S01]  /*ab20*/  IMAD R3, R3, UR10, RZ ;  /* 0x0000000a03037c24 */ /* 0x000fe2000f8e02ff */
[----:B------:R0:W-:Y:S04]  /*ab30*/  STL [R1+0x180], R19 ;  /* 0x0001801301007387 */ /* 0x0001e80000100800 */
[----:B------:R1:W-:Y:S04]  /*ab40*/  STL [R1+0x188], R18 ;  /* 0x0001881201007387 */ /* 0x0003e80000100800 */
[----:B------:R-:W-:Y:S04]  /*ab50*/  STL [R1+0x18c], R17 ;  /* 0x00018c1101007387 */ /* 0x000fe80000100800 */
[----:B------:R3:W-:Y:S01]  /*ab60*/  STL [R1+0x194], R3 ;  /* 0x0001940301007387 */ /* 0x0007e20000100800 */
[----:B0-----:R-:W-:-:S02]  /*ab70*/  IMAD R19, R9, UR10, RZ ;  /* 0x0000000a09137c24 */ /* 0x001fc4000f8e02ff */
[----:B-1----:R-:W-:Y:S02]  /*ab80*/  IMAD R18, R8, UR10, RZ ;  /* 0x0000000a08127c24 */ /* 0x002fe4000f8e02ff */
[----:B------:R-:W-:Y:S02]  /*ab90*/  IMAD R2, R2, UR10, RZ ;  /* 0x0000000a02027c24 */ /* 0x000fe4000f8e02ff */
[----:B------:R-:W-:Y:S02]  /*aba0*/  IMAD R22, R22, UR10, RZ ;  /* 0x0000000a16167c24 */ /* 0x000fe4000f8e02ff */
[----:B------:R-:W-:Y:S02]  /*abb0*/  IMAD R23, R23, UR10, RZ ;  /* 0x0000000a17177c24 */ /* 0x000fe4000f8e02ff */
[----:B------:R-:W-:Y:S02]  /*abc0*/  IMAD R24, R24, UR10, RZ ;  /* 0x0000000a18187c24 */ /* 0x000fe4000f8e02ff */
[----:B------:R-:W-:-:S02]  /*abd0*/  IMAD R25, R25, UR10, RZ ;  /* 0x0000000a19197c24 */ /* 0x000fc4000f8e02ff */
[----:B------:R-:W-:Y:S02]  /*abe0*/  IMAD R26, R26, UR10, RZ ;  /* 0x0000000a1a1a7c24 */ /* 0x000fe4000f8e02ff */
[----:B------:R-:W-:Y:S02]  /*abf0*/  IMAD R27, R27, UR10, RZ ;  /* 0x0000000a1b1b7c24 */ /* 0x000fe4000f8e02ff */
[----:B------:R-:W-:Y:S02]  /*ac00*/  IMAD R28, R28, UR10, RZ ;  /* 0x0000000a1c1c7c24 */ /* 0x000fe4000f8e02ff */
[----:B------:R-:W-:Y:S02]  /*ac10*/  IMAD R29, R29, UR10, RZ ;  /* 0x0000000a1d1d7c24 */ /* 0x000fe4000f8e02ff */
[----:B------:R-:W-:Y:S02]  /*ac20*/  IMAD R30, R30, UR10, RZ ;  /* 0x0000000a1e1e7c24 */ /* 0x000fe4000f8e02ff */
[----:B------:R-:W-:-:S02]  /*ac30*/  IMAD R31, R31, UR10, RZ ;  /* 0x0000000a1f1f7c24 */ /* 0x000fc4000f8e02ff */
[----:B------:R-:W-:Y:S02]  /*ac40*/  IMAD R32, R32, UR10, RZ ;  /* 0x0000000a20207c24 */ /* 0x000fe4000f8e02ff */
[----:B--2---:R-:W-:Y:S02]  /*ac50*/  IMAD R4, R4, UR10, RZ ;  /* 0x0000000a04047c24 */ /* 0x004fe4000f8e02ff */
[----:B---3--:R-:W-:Y:S02]  /*ac60*/  IMAD R3, R60, UR10, RZ ;  /* 0x0000000a3c037c24 */ /* 0x008fe4000f8e02ff */
[----:B----4-:R-:W-:Y:S02]  /*ac70*/  IMAD R17, R61, UR10, RZ ;  /* 0x0000000a3d117c24 */ /* 0x010fe4000f8e02ff */
[----:B-----5:R-:W-:-:S05]  /*ac80*/  IMAD R0, R0, UR10, RZ ;  /* 0x0000000a00007c24 */ /* 0x020fca000f8e02ff */
        /* <DEDUP_REMOVED lines=15> */
[----:B------:R0:W-:Y:S04]  /*ad80*/  STL [R1+0x1cc], R3 ;  /* 0x0001cc0301007387 */ /* 0x0001e80000100800 */
        /* <DEDUP_REMOVED lines=52> */
[----:B------:R0:W-:Y:S01]  /*b0d0*/  STL [R1+0x278], R3 ;  /* 0x0002780301007387 */ /* 0x0001e20000100800 */
[----:B------:R-:W-:-:S03]  /*b0e0*/  IMAD R17, R7, UR10, RZ ;  /* 0x0000000a07117c24 */ /* 0x000fc6000f8e02ff */
[----:B------:R1:W-:Y:S04]  /*b0f0*/  STL [R1+0x280], R0 ;  /* 0x0002800001007387 */ /* 0x0003e80000100800 */
[----:B------:R-:W-:Y:S01]  /*b100*/  STL [R1+0x284], R19 ;  /* 0x0002841301007387 */ /* 0x000fe20000100800 */
[----:B------:R-:W-:-:S03]  /*b110*/  SHF.R.S32.HI R43, RZ, 0x1f, R20 ;  /* 0x0000001fff2b7819 */ /* 0x000fc60000011414 */
[----:B------:R-:W-:Y:S04]  /*b120*/  STL [R1+0x157c], R19 ;  /* 0x00157c1301007387 */ /* 0x000fe80000100800 */
[----:B------:R-:W-:Y:S01]  /*b130*/  STL [R1+0x28c], R18 ;  /* 0x00028c1201007387 */ /* 0x000fe20000100800 */
[----:B0-----:R-:W-:-:S03]  /*b140*/  IMAD R3, R6, UR10, RZ ;  /* 0x0000000a06037c24 */ /* 0x001fc6000f8e02ff */
[----:B------:R-:W-:Y:S04]  /*b150*/  STL [R1+0x1580], R18 ;  /* 0x0015801201007387 */ /* 0x000fe80000100800 */
[----:B------:R-:W2:Y:S04]  /*b160*/  LDL R10, [R1+0x2c] ;  /* 0x00002c00010a7983 */ /* 0x000ea80000100800 */
[----:B------:R-:W3:Y:S01]  /*b170*/  LDL R51, [R1+0x30] ;  /* 0x0000300001337983 */ /* 0x000ee20000100800 */
[----:B------:R-:W-:-:S03]  /*b180*/  SHF.R.S32.HI R40, RZ, 0x1f, R21 ;  /* 0x0000001fff287819 */ /* 0x000fc60000011415 */
[----:B------:R-:W-:Y:S04]  /*b190*/  STL [R1+0x2a8], R2 ;  /* 0x0002a80201007387 */ /* 0x000fe80000100800 */
[----:B------:R-:W4:Y:S04]  /*b1a0*/  LDL R50, [R1+0x34] ;  /* 0x0000340001327983 */ /* 0x000f280000100800 */
[----:B------:R-:W5:Y:S04]  /*b1b0*/  LDL R49, [R1+0x38] ;  /* 0x0000380001317983 */ /* 0x000f680000100800 */
[----:B------:R-:W2:Y:S04]  /*b1c0*/  LDL R48, [R1+0x44] ;  /* 0x0000440001307983 */ /* 0x000ea80000100800 */
        /* <DEDUP_REMOVED lines=9> */
[----:B------:R-:W2:Y:S01]  /*b260*/  LDL R61, [R1+0xa8] ;  /* 0x0000a800013d7983 */ /* 0x000ea20000100800 */
[----:B-1----:R-:W-:-:S03]  /*b270*/  IMAD R0, R5, UR10, RZ ;  /* 0x0000000a05007c24 */ /* 0x002fc6000f8e02ff */
[----:B------:R-:W-:Y:S04]  /*b280*/  STL [R1+0x294], R17 ;  /* 0x0002941101007387 */ /* 0x000fe80000100800 */
[----:B------:R-:W-:Y:S01]  /*b290*/  STL [R1+0x1584], R17 ;  /* 0x0015841101007387 */ /* 0x000fe20000100800 */
[----:B------:R-:W-:-:S03]  /*b2a0*/  SHF.R.S32.HI R39, RZ, 0x1f, R22 ;  /* 0x0000001fff277819 */ /* 0x000fc60000011416 */
        /* <DEDUP_REMOVED lines=24> */
[----:B------:R0:W-:Y:S04]  /*b430*/  STL [R1+0x15c4], R35 ;  /* 0x0015c42301007387 */ /* 0x0001e80000100800 */
[----:B------:R-:W-:Y:S01]  /*b440*/  STL [R1+0x15c0], R26 ;  /* 0x0015c01a01007387 */ /* 0x000fe20000100800 */
[----:B------:R-:W-:-:S03]  /*b450*/  SHF.R.S32.HI R13, RZ, 0x1f, R31 ;  /* 0x0000001fff0d7819 */ /* 0x000fc6000001141f */
[----:B------:R-:W-:Y:S04]  /*b460*/  STL [R1+0x15cc], R34 ;  /* 0x0015cc2201007387 */ /* 0x000fe80000100800 */
[----:B------:R-:W-:Y:S01]  /*b470*/  STL [R1+0x15c8], R27 ;  /* 0x0015c81b01007387 */ /* 0x000fe20000100800 */
[----:B------:R-:W-:-:S03]  /*b480*/  SHF.R.S32.HI R12, RZ, 0x1f, R32 ;  /* 0x0000001fff0c7819 */ /* 0x000fc60000011420 */
[----:B------:R-:W-:Y:S04]  /*b490*/  STL [R1+0x15d4], R16 ;  /* 0x0015d41001007387 */ /* 0x000fe80000100800 */
[----:B------:R-:W-:Y:S04]  /*b4a0*/  STL [R1+0x15d0], R28 ;  /* 0x0015d01c01007387 */ /* 0x000fe80000100800 */
[----:B------:R-:W-:Y:S04]  /*b4b0*/  STL [R1+0x15dc], R15 ;  /* 0x0015dc0f01007387 */ /* 0x000fe80000100800 */
[----:B------:R-:W-:Y:S04]  /*b4c0*/  STL [R1+0x15d8], R29 ;  /* 0x0015d81d01007387 */ /* 0x000fe80000100800 */
[----:B------:R-:W-:Y:S04]  /*b4d0*/  STL [R1+0x15e4], R14 ;  /* 0x0015e40e01007387 */ /* 0x000fe80000100800 */
[----:B------:R-:W-:Y:S04]  /*b4e0*/  STL [R1+0x15e0], R30 ;  /* 0x0015e01e01007387 */ /* 0x000fe80000100800 */
[----:B------:R-:W-:Y:S04]  /*b4f0*/  STL [R1+0x15ec], R13 ;  /* 0x0015ec0d01007387 */ /* 0x000fe80000100800 */
[----:B------:R-:W-:Y:S04]  /*b500*/  STL [R1+0x15e8], R31 ;  /* 0x0015e81f01007387 */ /* 0x000fe80000100800 */
[----:B------:R1:W-:Y:S04]  /*b510*/  STL [R1+0x15f4], R12 ;  /* 0x0015f40c01007387 */ /* 0x0003e80000100800 */
[----:B------:R-:W-:Y:S04]  /*b520*/  STL [R1+0x15f0], R32 ;  /* 0x0015f02001007387 */ /* 0x000fe80000100800 */
[----:B0-----:R-:W1:Y:S04]  /*b530*/  LDL R35, [R1+0x118] ;  /* 0x0001180001237983 */ /* 0x001e680000100800 */
        /* <DEDUP_REMOVED lines=24> */
[----:B---3--:R-:W-:-:S03]  /*b6c0*/  SHF.R.S32.HI R9, RZ, 0x1f, R51 ;  /* 0x0000001fff097819 */ /* 0x008fc60000011433 */
[----:B------:R-:W3:Y:S01]  /*b6d0*/  LDL R51, [R1+0xc0] ;  /* 0x0000c00001337983 */ /* 0x000ee20000100800 */
[----:B----4-:R-:W-:-:S03]  /*b6e0*/  SHF.R.S32.HI R8, RZ, 0x1f, R50 ;  /* 0x0000001fff087819 */ /* 0x010fc60000011432 */
[----:B------:R-:W4:Y:S01]  /*b6f0*/  LDL R50, [R1+0xbc] ;  /* 0x0000bc0001327983 */ /* 0x000f220000100800 */
[----:B-----5:R-:W-:-:S03]  /*b700*/  SHF.R.S32.HI R7, RZ, 0x1f, R49 ;  /* 0x0000001fff077819 */ /* 0x020fc60000011431 */
[----:B------:R-:W5:Y:S01]  /*b710*/  LDL R49, [R1+0xb0] ;  /* 0x0000b00001317983 */ /* 0x000f620000100800 */
[----:B--2---:R-:W-:Y:S02]  /*b720*/  SHF.R.S32.HI R6, RZ, 0x1f, R48 ;  /* 0x0000001fff067819 */ /* 0x004fe40000011430 */
[----:B------:R-:W-:Y:S02]  /*b730*/  SHF.R.S32.HI R5, RZ, 0x1f, R47 ;  /* 0x0000001fff057819 */ /* 0x000fe4000001142f */
[----:B------:R-:W-:Y:S02]  /*b740*/  SHF.R.S32.HI R2, RZ, 0x1f, R46 ;  /* 0x0000001fff027819 */ /* 0x000fe4000001142e */
[----:B------:R-:W-:Y:S02]  /*b750*/  SHF.R.S32.HI R46, RZ, 0x1f, R59 ;  /* 0x0000001fff2e7819 */ /* 0x000fe4000001143b */
[----:B------:R-:W2:Y:S01]  /*b760*/  LDL R59, [R1+0x110] ;  /* 0x00011000013b7983 */ /* 0x000ea20000100800 */
[----:B------:R-:W-:-:S03]  /*b770*/  SHF.R.S32.HI R47, RZ, 0x1f, R60 ;  /* 0x0000001fff2f7819 */ /* 0x000fc6000001143c */
[----:B------:R-:W2:Y:S01]  /*b780*/  LDL R60, [R1+0x114] ;  /* 0x00011400013c7983 */ /* 0x000ea20000100800 */
[----:B------:R-:W-:-:S03]  /*b790*/  SHF.R.S32.HI R48, RZ, 0x1f, R61 ;  /* 0x0000001fff307819 */ /* 0x000fc6000001143d */
[----:B------:R-:W2:Y:S01]  /*b7a0*/  LDL R61, [R1+0x11c] ;  /* 0x00011c00013d7983 */ /* 0x000ea20000100800 */
[----:B-1----:R-:W-:Y:S02]  /*b7b0*/  SHF.R.S32.HI R12, RZ, 0x1f, R35 ;  /* 0x0000001fff0c7819 */ /* 0x002fe40000011423 */
[----:B------:R-:W-:-:S03]  /*b7c0*/  SHF.R.S32.HI R13, RZ, 0x1f, R25 ;  /* 0x0000001fff0d7819 */ /* 0x000fc60000011419 */
[----:B------:R0:W-:Y:S01]  /*b7d0*/  STL [R1], R12 ;  /* 0x0000000c01007387 */ /* 0x0001e20000100800 */
[----:B------:R-:W-:-:S03]  /*b7e0*/  SHF.R.S32.HI R14, RZ, 0x1f, R36 ;  /* 0x0000001fff0e7819 */ /* 0x000fc60000011424 */
[----:B------:R1:W-:Y:S01]  /*b7f0*/  STL [R1+0x4], R13 ;  /* 0x0000040d01007387 */ /* 0x0003e20000100800 */
[----:B0-----:R-:W-:-:S03]  /*b800*/  SHF.R.S32.HI R12, RZ, 0x1f, R24 ;  /* 0x0000001fff0c7819 */ /* 0x001fc60000011418 */
[----:B------:R0:W-:Y:S01]  /*b810*/  STL [R1+0x8], R14 ;  /* 0x0000080e01007387 */ /* 0x0001e20000100800 */
[----:B-1----:R-:W-:-:S03]  /*b820*/  SHF.R.S32.HI R13, RZ, 0x1f, R37 ;  /* 0x0000001fff0d7819 */ /* 0x002fc60000011425 */
[----:B------:R1:W-:Y:S01]  /*b830*/  STL [R1+0xc], R12 ;  /* 0x00000c0c01007387 */ /* 0x0003e20000100800 */
[----:B0-----:R-:W-:-:S03]  /*b840*/  SHF.R.S32.HI R14, RZ, 0x1f, R23 ;  /* 0x0000001fff0e7819 */ /* 0x001fc60000011417 */
[----:B------:R0:W-:Y:S01]  /*b850*/  STL [R1+0x10], R13 ;  /* 0x0000100d01007387 */ /* 0x0001e20000100800 */
[----:B-1----:R-:W-:-:S03]  /*b860*/  SHF.R.S32.HI R12, RZ, 0x1f, R38 ;  /* 0x0000001fff0c7819 */ /* 0x002fc60000011426 */
[----:B------:R1:W-:Y:S04]  /*b870*/  STL [R1+0x14], R14 ;  /* 0x0000140e01007387 */ /* 0x0003e80000100800 */
[----:B------:R1:W-:Y:S01]  /*b880*/  STL [R1+0x18], R12 ;  /* 0x0000180c01007387 */ /* 0x0003e20000100800 */
[----:B0-----:R-:W-:Y:S02]  /*b890*/  SHF.R.S32.HI R13, RZ, 0x1f, R22 ;  /* 0x0000001fff0d7819 */ /* 0x001fe40000011416 */
[----:B-1----:R-:W-:-:S03]  /*b8a0*/  SHF.R.S32.HI R14, RZ, 0x1f, R39 ;  /* 0x0000001fff0e7819 */ /* 0x002fc60000011427 */
[----:B------:R0:W-:Y:S01]  /*b8b0*/  STL [R1+0x1c], R13 ;  /* 0x00001c0d01007387 */ /* 0x0001e20000100800 */
[----:B------:R-:W-:-:S03]  /*b8c0*/  SHF.R.S32.HI R12, RZ, 0x1f, R0 ;  /* 0x0000001fff0c7819 */ /* 0x000fc60000011400 */
[----:B------:R-:W-:Y:S01]  /*b8d0*/  STL [R1+0x20], R14 ;  /* 0x0000200e01007387 */ /* 0x000fe20000100800 */
[----:B------:R-:W-:-:S03]  /*b8e0*/  SHF.R.S32.HI R0, RZ, 0x1f, R40 ;  /* 0x0000001fff007819 */ /* 0x000fc60000011428 */
[----:B------:R1:W-:Y:S01]  /*b8f0*/  STL [R1+0x24], R12 ;  /* 0x0000240c01007387 */ /* 0x0003e20000100800 */
[----:B0-----:R-:W-:-:S05]  /*b900*/  SHF.R.S32.HI R13, RZ, 0x1f, R21 ;  /* 0x0000001fff0d7819 */ /* 0x001fca0000011415 */
[----:B------:R-:W-:Y:S01]  /*b910*/  STL [R1+0x28], R13 ;  /* 0x0000280d01007387 */ /* 0x000fe20000100800 */
[----:B-1----:R-:W-:Y:S02]  /*b920*/  SHF.R.S32.HI R12, RZ, 0x1f, R3 ;  /* 0x0000001fff0c7819 */ /* 0x002fe40000011403 */
[----:B------:R-:W-:Y:S01]  /*b930*/  SHF.R.S32.HI R3, RZ, 0x1f, R20 ;  /* 0x0000001fff037819 */ /* 0x000fe20000011414 */
[----:B------:R0:W-:Y:S04]  /*b940*/  STL [R1+0x3c], R0 ;  /* 0x00003c0001007387 */ /* 0x0001e80000100800 */
[----:B------:R1:W-:Y:S04]  /*b950*/  STL [R1+0x40], R12 ;  /* 0x0000400c01007387 */ /* 0x0003e80000100800 */
[----:B------:R1:W-:Y:S01]  /*b960*/  STL [R1+0x50], R3 ;  /* 0x0000500301007387 */ /* 0x0003e20000100800 */
[----:B0-----:R-:W-:-:S02]  /*b970*/  SHF.R.S32.HI R0, RZ, 0x1f, R43 ;  /* 0x0000001fff007819 */ /* 0x001fc4000001142b */
[----:B-1----:R-:W-:-:S03]  /*b980*/  SHF.R.S32.HI R12, RZ, 0x1f, R17 ;  /* 0x0000001fff0c7819 */ /* 0x002fc60000011411 */
[----:B------:R0:W-:Y:S01]  /*b990*/  STL [R1+0x54], R0 ;  /* 0x0000540001007387 */ /* 0x0001e20000100800 */
[----:B------:R-:W-:-:S03]  /*b9a0*/  SHF.R.S32.HI R3, RZ, 0x1f, R18 ;  /* 0x0000001fff037819 */ /* 0x000fc60000011412 */
[----:B------:R1:W-:Y:S04]  /*b9b0*/  STL [R1+0x5c], R12 ;  /* 0x00005c0c01007387 */ /* 0x0003e80000100800 */
[----:B------:R-:W2:Y:S01]  /*b9c0*/  LDL R32, [R1+0x90] ;  /* 0x0000900001207983 */ /* 0x000ea20000100800 */
[----:B0-----:R-:W-:-:S03]  /*b9d0*/  SHF.R.S32.HI R0, RZ, 0x1f, R19 ;  /* 0x0000001fff007819 */ /* 0x001fc60000011413 */
[----:B------:R-:W-:Y:S04]  /*b9e0*/  STL [R1+0x60], R3 ;  /* 0x0000600301007387 */ /* 0x000fe80000100800 */
[----:B-1----:R-:W3:Y:S04]  /*b9f0*/  LDL R12, [R1+0x8c] ;  /* 0x00008c00010c7983 */ /* 0x002ee80000100800 */
[----:B------:R0:W-:Y:S04]  /*ba00*/  STL [R1+0x64], R0 ;  /* 0x0000640001007387 */ /* 0x0001e80000100800 */
[----:B------:R-:W4:Y:S04]  /*ba10*/  LDL R31, [R1+0x88] ;  /* 0x00008800011f7983 */ /* 0x000f280000100800 */
[----:B------:R-:W5:Y:S04]  /*ba20*/  LDL R13, [R1+0x84] ;  /* 0x00008400010d7983 */ /* 0x000f680000100800 */
        /* <DEDUP_REMOVED lines=18> */
[----:B0-----:R-:W5:Y:S04]  /*bb50*/  LDL R0, [R1+0x188] ;  /* 0x0001880001007983 */ /* 0x001f680000100800 */
[----:B------:R-:W5:Y:S04]  /*bb60*/  LDL R21, [R1+0x18c] ;  /* 0x00018c0001157983 */ /* 0x000f680000100800 */
[----:B------:R-:W5:Y:S04]  /*bb70*/  LDL R40, [R1+0x194] ;  /* 0x0001940001287983 */ /* 0x000f680000100800 */
[----:B------:R-:W5:Y:S04]  /*bb80*/  LDL R3, [R1+0x19c] ;  /* 0x00019c0001037983 */ /* 0x000f680000100800 */
[----:B------:R-:W5:Y:S04]  /*bb90*/  LDL R20, [R1+0x1a0] ;  /* 0x0001a00001147983 */ /* 0x000f680000100800 */
[----:B------:R-:W5:Y:S04]  /*bba0*/  LDL R43, [R1+0x1a8] ;  /* 0x0001a800012b7983 */ /* 0x000f680000100800 */
[----:B------:R-:W5:Y:S04]  /*bbb0*/  LDL R17, [R1+0x1ac] ;  /* 0x0001ac0001117983 */ /* 0x000f680000100800 */
[----:B------:R-:W5:Y:S04]  /*bbc0*/  LDL R18, [R1+0x1b4] ;  /* 0x0001b40001127983 */ /* 0x000f680000100800 */
[----:B------:R-:W5:Y:S01]  /*bbd0*/  LDL R19, [R1+0x1bc] ;  /* 0x0001bc0001137983 */ /* 0x000f620000100800 */
[----:B--2---:R-:W-:-:S05]  /*bbe0*/  SHF.R.S32.HI R32, RZ, 0x1f, R32 ;  /* 0x0000001fff207819 */ /* 0x004fca0000011420 */
[----:B------:R4:W-:Y:S01]  /*bbf0*/  STL [R1+0x68], R32 ;  /* 0x0000682001007387 */ /* 0x0009e20000100800 */
[----:B---3--:R-:W-:-:S05]  /*bc00*/  SHF.R.S32.HI R12, RZ, 0x1f, R12 ;  /* 0x0000001fff0c7819 */ /* 0x008fca000001140c */
[----:B------:R0:W-:Y:S01]  /*bc10*/  STL [R1+0x6c], R12 ;  /* 0x00006c0c01007387 */ /* 0x0001e20000100800 */
[----:B----4-:R-:W-:Y:S02]  /*bc20*/  SHF.R.S32.HI R32, RZ, 0x1f, R31 ;  /* 0x0000001fff207819 */ /* 0x010fe4000001141f */
[----:B-----5:R-:W-:-:S03]  /*bc30*/  SHF.R.S32.HI R31, RZ, 0x1f, R13 ;  /* 0x0000001fff1f7819 */ /* 0x020fc6000001140d */
[----:B------:R-:W-:Y:S01]  /*bc40*/  STL [R1+0x124], R32 ;  /* 0x0001242001007387 */ /* 0x000fe20000100800 */
[----:B0-----:R-:W-:-:S03]  /*bc50*/  SHF.R.S32.HI R12, RZ, 0x1f, R30 ;  /* 0x0000001fff0c7819 */ /* 0x001fc6000001141e */
[----:B------:R-:W-:Y:S01]  /*bc60*/  STL [R1+0x12c], R31 ;  /* 0x00012c1f01007387 */ /* 0x000fe20000100800 */
[----:B------:R-:W-:-:S03]  /*bc70*/  SHF.R.S32.HI R13, RZ, 0x1f, R14 ;  /* 0x0000001fff0d7819 */ /* 0x000fc6000001140e */
[----:B------:R0:W-:Y:S01]  /*bc80*/  STL [R1+0x138], R12 ;  /* 0x0001380c01007387 */ /* 0x0001e20000100800 */
        /* <DEDUP_REMOVED lines=14> */
[----:B--2---:R-:W-:-:S03]  /*bd70*/  SHF.R.S32.HI R12, RZ, 0x1f, R35 ;  /* 0x0000001fff0c7819 */ /* 0x004fc60000011423 */
        /* <DEDUP_REMOVED lines=18> */
[----:B------:R-:W-:Y:S01]  /*bea0*/  STL [R1+0x1f0], R14 ;  /* 0x0001f00e01007387 */ /* 0x000fe20000100800 */
[----:B------:R-:W-:-:S03]  /*beb0*/  SHF.R.S32.HI R0, RZ, 0x1f, R40 ;  /* 0x0000001fff007819 */ /* 0x000fc60000011428 */
[----:B------:R1:W-:Y:S01]  /*bec0*/  STL [R1+0x1fc], R12 ;  /* 0x0001fc0c01007387 */ /* 0x0003e20000100800 */
[----:B0-----:R-:W-:-:S05]  /*bed0*/  SHF.R.S32.HI R13, RZ, 0x1f, R21 ;  /* 0x0000001fff0d7819 */ /* 0x001fca0000011415 */
[----:B------:R-:W-:Y:S01]  /*bee0*/  STL [R1+0x204], R13 ;  /* 0x0002040d01007387 */ /* 0x000fe20000100800 */
[----:B-1----:R-:W-:-:S03]  /*bef0*/  SHF.R.S32.HI R12, RZ, 0x1f, R3 ;  /* 0x0000001fff0c7819 */ /* 0x002fc60000011403 */
        /* <DEDUP_REMOVED lines=10> */
[----:B0-----:R-:W2:Y:S04]  /*bfa0*/  LDL R12, [R1+0x1c0] ;  /* 0x0001c000010c7983 */ /* 0x001ea80000100800 */
[----:B------:R-:W-:Y:S04]  /*bfb0*/  STL [R1+0x244], R3 ;  /* 0x0002440301007387 */ /* 0x000fe80000100800 */
[----:B------:R-:W3:Y:S04]  /*bfc0*/  LDL R32, [R1+0x1c8] ;  /* 0x0001c80001207983 */ /* 0x000ee80000100800 */
        /* <DEDUP_REMOVED lines=32> */
[----:B---3--:R-:W-:-:S03]  /*c1d0*/  SHF.R.S32.HI R32, RZ, 0x1f, R32 ;  /* 0x0000001fff207819 */ /* 0x008fc60000011420 */
[----:B0-----:R-:W2:Y:S01]  /*c1e0*/  LDL.LU R12, [R1+0x15f4] ;  /* 0x0015f400010c7983 */ /* 0x001ea20000300800 */
[----:B----4-:R-:W-:-:S03]  /*c1f0*/  SHF.R.S32.HI R13, RZ, 0x1f, R13 ;  /* 0x0000001fff0d7819 */ /* 0x010fc6000001140d */
[----:B------:R0:W-:Y:S01]  /*c200*/  STL [R1+0x268], R32 ;  /* 0x0002682001007387 */ /* 0x0001e20000100800 */
[----:B-----5:R-:W-:Y:S02]  /*c210*/  SHF.R.S32.HI R31, RZ, 0x1f, R31 ;  /* 0x0000001fff1f7819 */ /* 0x020fe4000001141f */
[----:B------:R-:W-:Y:S01]  /*c220*/  SHF.R.S32.HI R14, RZ, 0x1f, R14 ;  /* 0x0000001fff0e7819 */ /* 0x000fe2000001140e */
[----:B0-----:R-:W3:Y:S01]  /*c230*/  LDL.LU R32, [R1+0x15f0] ;  /* 0x0015f00001207983 */ /* 0x001ee20000300800 */
[----:B------:R-:W-:-:S03]  /*c240*/  SHF.R.S32.HI R30, RZ, 0x1f, R30 ;  /* 0x0000001fff1e7819 */ /* 0x000fc6000001141e */
[----:B------:R0:W-:Y:S01]  /*c250*/  STL [R1+0x270], R13 ;  /* 0x0002700d01007387 */ /* 0x0001e20000100800 */
[----:B------:R-:W-:Y:S02]  /*c260*/  SHF.R.S32.HI R15, RZ, 0x1f, R15 ;  /* 0x0000001fff0f7819 */ /* 0x000fe4000001140f */
[----:B------:R-:W-:Y:S01]  /*c270*/  SHF.R.S32.HI R29, RZ, 0x1f, R29 ;  /* 0x0000001fff1d7819 */ /* 0x000fe2000001141d */
[----:B0-----:R-:W4:Y:S04]  /*c280*/  LDL.LU R13, [R1+0x15ec] ;  /* 0x0015ec00010d7983 */ /* 0x001f280000300800 */
[----:B------:R0:W-:Y:S01]  /*c290*/  STL [R1+0x27c], R31 ;  /* 0x00027c1f01007387 */ /* 0x0001e20000100800 */
[----:B------:R-:W-:Y:S02]  /*c2a0*/  SHF.R.S32.HI R16, RZ, 0x1f, R16 ;  /* 0x0000001fff107819 */ /* 0x000fe40000011410 */
[----:B------:R-:W-:Y:S01]  /*c2b0*/  SHF.R.S32.HI R28, RZ, 0x1f, R28 ;  /* 0x0000001fff1c7819 */ /* 0x000fe2000001141c */
[----:B0-----:R-:W5:Y:S04]  /*c2c0*/  LDL.LU R31, [R1+0x15e8] ;  /* 0x0015e800011f7983 */ /* 0x001f680000300800 */
[----:B------:R0:W-:Y:S01]  /*c2d0*/  STL [R1+0x288], R14 ;  /* 0x0002880e01007387 */ /* 0x0001e20000100800 */
[----:B------:R-:W-:-:S03]  /*c2e0*/  SHF.R.S32.HI R34, RZ, 0x1f, R34 ;  /* 0x0000001fff227819 */ /* 0x000fc60000011422 */
[----:B0-----:R-:W2:Y:S04]  /*c2f0*/  LDL.LU R14, [R1+0x15e4] ;  /* 0x0015e400010e7983 */ /* 0x001ea80000300800 */
        /* <DEDUP_REMOVED lines=60> */
[----:B------:R0:W-:Y:S04]  /*c6c0*/  STL [R1+0x2f0], R3 ;  /* 0x0002f00301007387 */ /* 0x0001e80000100800 */
        /* <DEDUP_REMOVED lines=8> */
[----:B0-----:R-:W3:Y:S04]  /*c750*/  LDL.LU R18, [R1+0x1580] ;  /* 0x0015800001127983 */ /* 0x001ee80000300800 */
[----:B------:R0:W-:Y:S04]  /*c760*/  STL [R1+0x304], R19 ;  /* 0x0003041301007387 */ /* 0x0001e80000100800 */
[----:B0-----:R-:W4:Y:S01]  /*c770*/  LDL.LU R19, [R1+0x157c] ;  /* 0x00157c0001137983 */ /* 0x001f220000300800 */
[----:B--2---:R-:W-:-:S02]  /*c780*/  SHF.R.S32.HI R17, RZ, 0x1f, R17 ;  /* 0x0000001fff117819 */ /* 0x004fc40000011411 */
[----:B---3--:R-:W-:Y:S02]  /*c790*/  SHF.R.S32.HI R18, RZ, 0x1f, R18 ;  /* 0x0000001fff127819 */ /* 0x008fe40000011412 */
[----:B----4-:R-:W-:-:S05]  /*c7a0*/  SHF.R.S32.HI R19, RZ, 0x1f, R19 ;  /* 0x0000001fff137819 */ /* 0x010fca0000011413 */
[----:B------:R0:W-:Y:S04]  /*c7b0*/  STL [R1+0x308], R19 ;  /* 0x0003081301007387 */ /* 0x0001e80000100800 */
[----:B0-----:R-:W2:Y:S04]  /*c7c0*/  LDL.LU R19, [R1+0x1578] ;  /* 0x0015780001137983 */ /* 0x001ea80000300800 */
[----:B------:R0:W-:Y:S04]  /*c7d0*/  STL [R1+0x30c], R18 ;  /* 0x00030c1201007387 */ /* 0x0001e80000100800 */
[----:B0-----:R-:W3:Y:S04]  /*c7e0*/  LDL.LU R18, [R1+0x1574] ;  /* 0x0015740001127983 */ /* 0x001ee80000300800 */
[----:B------:R0:W-:Y:S04]  /*c7f0*/  STL [R1+0x310], R17 ;  /* 0x0003101101007387 */ /* 0x0001e80000100800 */
[----:B0-----:R-:W4:Y:S01]  /*c800*/  LDL.LU R17, [R1+0x1570] ;  /* 0x0015700001117983 */ /* 0x001f220000300800 */
[----:B------:R-:W-:-:S05]  /*c810*/  SHF.R.S32.HI R3, RZ, 0x1f, R3 ;  /* 0x0000001fff037819 */ /* 0x000fca0000011403 */
[----:B------:R4:W-:Y:S02]  /*c820*/  STL [R1+0x314], R3 ;  /* 0x0003140301007387 */ /* 0x0009e40000100800 */
[----:B----4-:R-:W-:-:S05]  /*c830*/  IADD3 R3, P2, PT, R20, R17, RZ ;  /* 0x0000001114037210 */ /* 0x010fca0007f5e0ff */
[----:B------:R0:W-:Y:S04]  /*c840*/  STL [R1+0x1498], R3 ;  /* 0x0014980301007387 */ /* 0x0001e80000100800 */
[----:B0-----:R-:W4:Y:S02]  /*c850*/  LDL.LU R3, [R1+0x156c] ;  /* 0x00156c0001037983 */ /* 0x001f240000300800 */
[----:B----4-:R-:W-:-:S05]  /*c860*/  IADD3 R20, P5, PT, R20, R3, RZ ;  /* 0x0000000314147210 */ /* 0x010fca0007fbe0ff */
[----:B------:R0:W-:Y:S02]  /*c870*/  STL [R1+0x1494], R20 ;  /* 0x0014941401007387 */ /* 0x0001e40000100800 */
[C---:B0-----:R-:W-:Y:S02]  /*c880*/  IADD3 R20, P1, PT, R21.reuse, R17, RZ ;  /* 0x0000001115147210 */ /* 0x041fe40007f3e0ff */
[----:B------:R-:W-:-:S03]  /*c890*/  IADD3 R21, P0, PT, R21, R3, RZ ;  /* 0x0000000315157210 */ /* 0x000fc60007f1e0ff */
[----:B------:R0:W-:Y:S04]  /*c8a0*/  STL [R1+0x1490], R20 ;  /* 0x0014901401007387 */ /* 0x0001e80000100800 */
[----:B------:R1:W-:Y:S01]  /*c8b0*/  STL [R1+0x1488], R21 ;  /* 0x0014881501007387 */ /* 0x0003e20000100800 */
[C---:B0-----:R-:W-:Y:S02]  /*c8c0*/  IADD3 R20, P4, PT, R22.reuse, R17, RZ ;  /* 0x0000001116147210 */ /* 0x041fe40007f9e0ff */
[----:B-1----:R-:W-:Y:S01]  /*c8d0*/  IADD3 R21, P3, PT, R22, R3, RZ ;  /* 0x0000000316157210 */ /* 0x002fe20007f7e0ff */
[----:B--2---:R-:W-:Y:S02]  /*c8e0*/  IMAD.X R22, R43, 0x1, R19, P2 ;  /* 0x000000012b167824 */ /* 0x004fe400010e0613 */
[----:B------:R0:W-:Y:S04]  /*c8f0*/  STL [R1+0x148c], R20 ;  /* 0x00148c1401007387 */ /* 0x0001e80000100800 */
[----:B------:R3:W-:Y:S01]  /*c900*/  STL [R1+0x1478], R21 ;  /* 0x0014781501007387 */ /* 0x0007e20000100800 */
[----:B0-----:R-:W-:-:S03]  /*c910*/  IADD3 R20, P6, PT, R23, R17, RZ ;  /* 0x0000001117147210 */ /* 0x001fc60007fde0ff */
[----:B------:R0:W-:Y:S01]  /*c920*/  STL [R1+0x1480], R22 ;  /* 0x0014801601007387 */ /* 0x0001e20000100800 */
[----:B---3--:R-:W-:-:S03]  /*c930*/  IMAD.X R21, R43, 0x1, R18, P5 ;  /* 0x000000012b157824 */ /* 0x008fc600028e0612 */
[----:B------:R1:W-:Y:S01]  /*c940*/  STL [R1+0x147c], R20 ;  /* 0x00147c1401007387 */ /* 0x0003e20000100800 */
[----:B0-----:R-:W-:-:S03]  /*c950*/  IADD3 R22, P5, PT, R23, R3, RZ ;  /* 0x0000000317167210 */ /* 0x001fc60007fbe0ff */
[----:B------:R0:W-:Y:S01]  /*c960*/  STL [R1+0x1484], R21 ;  /* 0x0014841501007387 */ /* 0x0001e20000100800 */
[----:B-1----:R-:W-:-:S03]  /*c970*/  IADD3 R20, P2, PT, R24, R17, RZ ;  /* 0x0000001118147210 */ /* 0x002fc60007f5e0ff */
[----:B------:R1:W-:Y:S04]  /*c980*/  STL [R1+0x1470], R22 ;  /* 0x0014701601007387 */ /* 0x0003e80000100800 */
[----:B------:R2:W-:Y:S01]  /*c990*/  STL [R1+0x1474], R20 ;  /* 0x0014741401007387 */ /* 0x0005e20000100800 */
[----:B0-----:R-:W-:Y:S01]  /*c9a0*/  IMAD.X R21, R40, 0x1, R19, P1 ;  /* 0x0000000128157824 */ /* 0x001fe200008e0613 */
[----:B-1----:R-:W-:-:S04]  /*c9b0*/  IADD3 R22, P1, PT, R24, R3, RZ ;  /* 0x0000000318167210 */ /* 0x002fc80007f3e0ff */
[----:B------:R0:W-:Y:S01]  /*c9c0*/  STL [R1+0x146c], R21 ;  /* 0x00146c1501007387 */ /* 0x0001e20000100800 */
[----:B--2---:R-:W-:-:S03]  /*c9d0*/  IMAD.X R20, R40, 0x1, R18, P0 ;  /* 0x0000000128147824 */ /* 0x004fc600000e0612 */
[----:B------:R1:W-:Y:S04]  /*c9e0*/  STL [R1+0x1464], R22 ;  /* 0x0014641601007387 */ /* 0x0003e80000100800 */
[----:B------:R2:W-:Y:S01]  /*c9f0*/  STL [R1+0x145c], R20 ;  /* 0x00145c1401007387 */ /* 0x0005e20000100800 */
[----:B0-----:R-:W-:Y:S01]  /*ca00*/  IADD3 R21, P0, PT, R25, R17, RZ ;  /* 0x0000001119157210 */ /* 0x001fe20007f1e0ff */
[----:B-1----:R-:W-:-:S04]  /*ca10*/  IMAD.X R22, R39, 0x1, R19, P4 ;  /* 0x0000000127167824 */ /* 0x002fc800020e0613 */
[----:B------:R0:W-:Y:S01]  /*ca20*/  STL [R1+0x1468], R21 ;  /* 0x0014681501007387 */ /* 0x0001e20000100800 */
[----:B--2---:R-:W-:-:S03]  /*ca30*/  IADD3 R20, P4, PT, R25, R3, RZ ;  /* 0x0000000319147210 */ /* 0x004fc60007f9e0ff */
        /* <DEDUP_REMOVED lines=18> */
[----:B0-----:R-:W2:Y:S04]  /*cb60*/  LDL.LU R21, [R1+0x2c] ;  /* 0x00002c0001157983 */ /* 0x001ea80000300800 */
[----:B------:R0:W-:Y:S04]  /*cb70*/  STL [R1+0x1434], R22 ;  /* 0x0014341601007387 */ /* 0x0001e80000100800 */
[----:B------:R1:W-:Y:S01]  /*cb80*/  STL [R1+0x142c], R20 ;  /* 0x00142c1401007387 */ /* 0x0003e20000100800 */
[----:B0-----:R-:W-:Y:S01]  /*cb90*/  IADD3 R22, P1, PT, R28, R17, RZ ;  /* 0x000000111c167210 */ /* 0x001fe20007f3e0ff */
[----:B-1----:R-:W-:-:S04]  /*cba0*/  IMAD.X R20, R36, 0x1, R19, P0 ;  /* 0x0000000124147824 */ /* 0x002fc800000e0613 */
[----:B------:R-:W-:Y:S04]  /*cbb0*/  STL [R1+0x1438], R22 ;  /* 0x0014381601007387 */ /* 0x000fe80000100800 */
[----:B------:R0:W-:Y:S04]  /*cbc0*/  STL [R1+0x1430], R20 ;  /* 0x0014301401007387 */ /* 0x0001e80000100800 */
[----:B0-----:R-:W3:Y:S01]  /*cbd0*/  LDL.LU R20, [R1+0x30] ;  /* 0x0000300001147983 */ /* 0x001ee20000300800 */
[----:B------:R-:W-:Y:S01]  /*cbe0*/  IADD3 R23, P0, PT, R28, R3, RZ ;  /* 0x000000031c177210 */ /* 0x000fe20007f1e0ff */
[----:B------:R-:W-:-:S02]  /*cbf0*/  IMAD.X R22, R36, 0x1, R18, P4 ;  /* 0x0000000124167824 */ /* 0x000fc400020e0612 */
[----:B------:R-:W-:Y:S02]  /*cc00*/  IMAD.X R24, R35, 0x1, R19, P3 ;  /* 0x0000000123187824 */ /* 0x000fe400018e0613 */
[----:B------:R0:W-:Y:S04]  /*cc10*/  STL [R1+0x1424], R23 ;  /* 0x0014241701007387 */ /* 0x0001e80000100800 */
[----:B------:R1:W-:Y:S01]  /*cc20*/  STL [R1+0x141c], R22 ;  /* 0x00141c1601007387 */ /* 0x0003e20000100800 */
[C---:B0-----:R-:W-:Y:S02]  /*cc30*/  IADD3 R23, P4, PT, R29.reuse, R17, RZ ;  /* 0x000000111d177210 */ /* 0x041fe40007f9e0ff */
[----:B-1----:R-:W-:-:S03]  /*cc40*/  IADD3 R22, P3, PT, R29, R3, RZ ;  /* 0x000000031d167210 */ /* 0x002fc60007f7e0ff */
[----:B------:R0:W-:Y:S04]  /*cc50*/  STL [R1+0x1428], R23 ;  /* 0x0014281701007387 */ /* 0x0001e80000100800 */
[----:B------:R1:W-:Y:S04]  /*cc60*/  STL [R1+0x1420], R24 ;  /* 0x0014201801007387 */ /* 0x0003e80000100800 */
[----:B------:R-:W4:Y:S01]  /*cc70*/  LDL.LU R40, [R1+0x34] ;  /* 0x0000340001287983 */ /* 0x000f220000300800 */
[----:B0-----:R-:W-:-:S03]  /*cc80*/  IMAD.X R23, R35, 0x1, R18, P6 ;  /* 0x0000000123177824 */ /* 0x001fc600030e0612 */
[----:B------:R0:W-:Y:S01]  /*cc90*/  STL [R1+0x1414], R22 ;  /* 0x0014141601007387 */ /* 0x0001e20000100800 */
[----:B-1----:R-:W-:-:S03]  /*cca0*/  IMAD.X R24, R34, 0x1, R19, P5 ;  /* 0x0000000122187824 */ /* 0x002fc600028e0613 */
[----:B------:R1:W-:Y:S01]  /*ccb0*/  STL [R1+0x140c], R23 ;  /* 0x00140c1701007387 */ /* 0x0003e20000100800 */
[C---:B0-----:R-:W-:Y:S02]  /*ccc0*/  IADD3 R22, P6, PT, R30.reuse, R17, RZ ;  /* 0x000000111e167210 */ /* 0x041fe40007fde0ff */
[----:B-1----:R-:W-:-:S03]  /*ccd0*/  IADD3 R23, P5, PT, R30, R3, RZ ;  /* 0x000000031e177210 */ /* 0x002fc60007fbe0ff */
[----:B------:R0:W-:Y:S04]  /*cce0*/  STL [R1+0x1418], R22 ;  /* 0x0014181601007387 */ /* 0x0001e80000100800 */
[----:B------:R1:W-:Y:S01]  /*ccf0*/  STL [R1+0x1410], R24 ;  /* 0x0014101801007387 */ /* 0x0003e20000100800 */
[----:B0-----:R-:W-:Y:S01]  /*cd00*/  IMAD.X R22, R34, 0x1, R18, P2 ;  /* 0x0000000122167824 */ /* 0x001fe200010e0612 */
[----:B-----5:R-:W-:Y:S02]  /*cd10*/  IADD3 R25, P2, PT, R31, R17, RZ ;  /* 0x000000111f197210 */ /* 0x020fe40007f5e0ff */
[----:B-1----:R-:W5:Y:S04]  /*cd20*/  LDL.LU R24, [R1+0x38] ;  /* 0x0000380001187983 */ /* 0x002f680000300800 */
[----:B------:R0:W-:Y:S04]  /*cd30*/  STL [R1+0x1404], R23 ;  /* 0x0014041701007387 */ /* 0x0001e80000100800 */
[----:B------:R1:W-:Y:S01]  /*cd40*/  STL [R1+0x13fc], R22 ;  /* 0x0013fc1601007387 */ /* 0x0003e20000100800 */
[----:B0-----:R-:W-:-:S03]  /*cd50*/  IMAD.X R23, R16, 0x1, R19, P1 ;  /* 0x0000000110177824 */ /* 0x001fc600008e0613 */
[----:B------:R-:W-:Y:S01]  /*cd60*/  STL [R1+0x1408], R25 ;  /* 0x0014081901007387 */ /* 0x000fe20000100800 */
[----:B-1----:R-:W-:-:S03]  /*cd70*/  IADD3 R22, P1, PT, R31, R3, RZ ;  /* 0x000000031f167210 */ /* 0x002fc60007f3e0ff */
[----:B------:R0:W-:Y:S01]  /*cd80*/  STL [R1+0x1400], R23 ;  /* 0x0014001701007387 */ /* 0x0001e20000100800 */
[----:B------:R-:W-:-:S03]  /*cd90*/  IMAD.X R16, R16, 0x1, R18, P0 ;  /* 0x0000000110107824 */ /* 0x000fc600000e0612 */
[----:B0-----:R-:W5:Y:S01]  /*cda0*/  LDL.LU R23, [R1+0x44] ;  /* 0x0000440001177983 */ /* 0x001f620000300800 */
[----:B------:R-:W-:-:S03]  /*cdb0*/  IADD3 R25, P0, PT, R32, R17, RZ ;  /* 0x0000001120197210 */ /* 0x000fc60007f1e0ff */
[----:B------:R0:W-:Y:S01]  /*cdc0*/  STL [R1+0x13f4], R22 ;  /* 0x0013f41601007387 */ /* 0x0001e20000100800 */
[----:B------:R-:W-:-:S03]  /*cdd0*/  IMAD R33, R33, UR10, RZ ;  /* 0x0000000a21217c24 */ /* 0x000fc6000f8e02ff */
[----:B------:R1:W-:Y:S01]  /*cde0*/  STL [R1+0x13ec], R16 ;  /* 0x0013ec1001007387 */ /* 0x0003e20000100800 */
[----:B0-----:R-:W-:-:S03]  /*cdf0*/  IMAD.X R22, R15, 0x1, R19, P4 ;  /* 0x000000010f167824 */ /* 0x001fc600020e0613 */
[----:B------:R-:W-:Y:S01]  /*ce00*/  STL [R1+0x13f8], R25 ;  /* 0x0013f81901007387 */ /* 0x000fe20000100800 */
[----:B-1----:R-:W-:-:S03]  /*ce10*/  IADD3 R16, P4, PT, R32, R3, RZ ;  /* 0x0000000320107210 */ /* 0x002fc60007f9e0ff */
[----:B------:R0:W-:Y:S01]  /*ce20*/  STL [R1+0x13f0], R22 ;  /* 0x0013f01601007387 */ /* 0x0001e20000100800 */
[----:B------:R-:W-:-:S03]  /*ce30*/  IMAD.X R15, R15, 0x1, R18, P3 ;  /* 0x000000010f0f7824 */ /* 0x000fc600018e0612 */
[----:B------:R-:W5:Y:S04]  /*ce40*/  LDL.LU R43, [R1+0x48] ;  /* 0x00004800012b7983 */ /* 0x000f680000300800 */
[----:B------:R1:W-:Y:S01]  /*ce50*/  STL [R1+0x13e4], R16 ;  /* 0x0013e41001007387 */ /* 0x0003e20000100800 */
[----:B0-----:R-:W-:-:S03]  /*ce60*/  IADD3 R22, P3, PT, R33, R17, RZ ;  /* 0x0000001121167210 */ /* 0x001fc60007f7e0ff */
[----:B------:R0:W-:Y:S01]  /*ce70*/  STL [R1+0x13dc], R15 ;  /* 0x0013dc0f01007387 */ /* 0x0001e20000100800 */
[----:B-1----:R-:W-:-:S03]  /*ce80*/  IMAD.X R16, R14, 0x1, R19, P6 ;  /* 0x000000010e107824 */ /* 0x002fc600030e0613 */
[----:B------:R1:W-:Y:S01]  /*ce90*/  STL [R1+0x13e8], R22 ;  /* 0x0013e81601007387 */ /* 0x0003e20000100800 */
[----:B------:R-:W-:Y:S01]  /*cea0*/  IMAD.X R14, R14, 0x1, R18, P5 ;  /* 0x000000010e0e7824 */ /* 0x000fe200028e0612 */
[----:B0-----:R-:W-:Y:S02]  /*ceb0*/  IADD3 R15, P6, PT, R33, R3, RZ ;  /* 0x00000003210f7210 */ /* 0x001fe40007fde0ff */
[----:B------:R-:W-:Y:S04]  /*cec0*/  STL [R1+0x13e0], R16 ;  /* 0x0013e01001007387 */ /* 0x000fe80000100800 */
[----:B-1----:R-:W5:Y:S04]  /*ced0*/  LDL.LU R22, [R1+0x4c] ;  /* 0x00004c0001167983 */ /* 0x002f680000300800 */
[----:B------:R0:W-:Y:S04]  /*cee0*/  STL [R1+0xce0], R15 ;  /* 0x000ce00f01007387 */ /* 0x0001e80000100800 */
[----:B------:R1:W-:Y:S01]  /*cef0*/  STL [R1+0xcc4], R14 ;  /* 0x000cc40e01007387 */ /* 0x0003e20000100800 */
[----:B0-----:R-:W-:-:S02]  /*cf00*/  IMAD.X R15, R13, 0x1, R19, P2 ;  /* 0x000000010d0f7824 */ /* 0x001fc400010e0613 */
[----:B------:R-:W-:Y:S01]  /*cf10*/  IMAD.X R13, R13, 0x1, R18, P1 ;  /* 0x000000010d0d7824 */ /* 0x000fe200008e0612 */
[C---:B--2---:R-:W-:Y:S02]  /*cf20*/  IADD3 R16, P5, PT, R21.reuse, R17, RZ ;  /* 0x0000001115107210 */ /* 0x044fe40007fbe0ff */
[----:B-1----:R-:W-:-:S03]  /*cf30*/  IADD3 R14, P2, PT, R21, R3, RZ ;  /* 0x00000003150e7210 */ /* 0x002fc60007f5e0ff */
[----:B------:R-:W-:Y:S04]  /*cf40*/  STL [R1+0xce8], R16 ;  /* 0x000ce81001007387 */ /* 0x000fe80000100800 */
[----:B------:R-:W-:Y:S04]  /*cf50*/  STL [R1+0xcc8], R15 ;  /* 0x000cc80f01007387 */ /* 0x000fe80000100800 */
[----:B------:R-:W2:Y:S04]  /*cf60*/  LDL.LU R21, [R1+0x58] ;  /* 0x0000580001157983 */ /* 0x000ea80000300800 */
[----:B------:R0:W-:Y:S04]  /*cf70*/  STL [R1+0xcf0], R14 ;  /* 0x000cf00e01007387 */ /* 0x0001e80000100800 */
[----:B------:R1:W-:Y:S01]  /*cf80*/  STL [R1+0xccc], R13 ;  /* 0x000ccc0d01007387 */ /* 0x0003e20000100800 */
[----:B0-----:R-:W-:Y:S01]  /*cf90*/  IMAD.X R14, R12, 0x1, R19, P0 ;  /* 0x000000010c0e7824 */ /* 0x001fe200000e0613 */
[----:B---3--:R-:W-:-:S02]  /*cfa0*/  IADD3 R15, P1, PT, R20, R17, RZ ;  /* 0x00000011140f7210 */ /* 0x008fc40007f3e0ff */
[----:B-1----:R-:W-:-:S03]  /*cfb0*/  IADD3 R13, P0, PT, R20, R3, RZ ;  /* 0x00000003140d7210 */ /* 0x002fc60007f1e0ff */
[----:B------:R-:W-:Y:S04]  /*cfc0*/  STL [R1+0xcf8], R15 ;  /* 0x000cf80f01007387 */ /* 0x000fe80000100800 */
[----:B------:R-:W-:Y:S04]  /*cfd0*/  STL [R1+0xcd0], R14 ;  /* 0x000cd00e01007387 */ /* 0x000fe80000100800 */
[----:B------:R-:W3:Y:S01]  /*cfe0*/  LDL.LU R20, [R1+0x70] ;  /* 0x0000700001147983 */ /* 0x000ee20000300800 */
[----:B------:R-:W-:Y:S01]  /*cff0*/  SHF.R.S32.HI R11, RZ, 0x1f, R33 ;  /* 0x0000001fff0b7819 */ /* 0x000fe20000011421 */
[----:B------:R-:W-:-:S02]  /*d000*/  IMAD.X R12, R12, 0x1, R18, P4 ;  /* 0x000000010c0c7824 */ /* 0x000fc400020e0612 */
[----:B------:R0:W-:Y:S01]  /*d010*/  STL [R1+0xd00], R13 ;  /* 0x000d000d01007387 */ /* 0x0001e20000100800 */
[----:B------:R-:W-:-:S03]  /*d020*/  SHF.R.S32.HI R10, RZ, 0x1f, R10 ;  /* 0x0000001fff0a7819 */ /* 0x000fc6000001140a */
[----:B------:R1:W-:Y:S01]  /*d030*/  STL [R1+0xcd4], R12 ;  /* 0x000cd40c01007387 */ /* 0x0003e20000100800 */
[----:B0-----:R-:W-:Y:S01]  /*d040*/  IMAD.X R13, R11, 0x1, R19, P3 ;  /* 0x000000010b0d7824 */ /* 0x001fe200018e0613 */
[C---:B----4-:R-:W-:Y:S02]  /*d050*/  IADD3 R14, P4, PT, R40.reuse, R17, RZ ;  /* 0x00000011280e7210 */ /* 0x050fe40007f9e0ff */
[----:B-1----:R-:W-:-:S03]  /*d060*/  IADD3 R12, P3, PT, R40, R3, RZ ;  /* 0x00000003280c7210 */ /* 0x002fc60007f7e0ff */
[----:B------:R-:W-:Y:S01]  /*d070*/  STL [R1+0xd08], R14 ;  /* 0x000d080e01007387 */ /* 0x000fe20000100800 */
[----:B------:R-:W-:-:S03]  /*d080*/  IMAD.X R11, R11, 0x1, R18, P6 ;  /* 0x000000010b0b7824 */ /* 0x000fc600030e0612 */
[----:B------:R-:W-:Y:S04]  /*d090*/  STL [R1+0xcd8], R13 ;  /* 0x000cd80d01007387 */ /* 0x000fe80000100800 */
[----:B------:R-:W4:Y:S04]  /*d0a0*/  LDL.LU R40, [R1+0x78] ;  /* 0x0000780001287983 */ /* 0x000f280000300800 */
[----:B------:R0:W-:Y:S04]  /*d0b0*/  STL [R1+0xd10], R12 ;  /* 0x000d100c01007387 */ /* 0x0001e80000100800 */
[----:B------:R1:W-:Y:S01]  /*d0c0*/  STL [R1+0xcdc], R11 ;  /* 0x000cdc0b01007387 */ /* 0x0003e20000100800 */
[----:B0-----:R-:W-:Y:S01]  /*d0d0*/  IMAD.X R12, R10, 0x1, R19, P5 ;  /* 0x000000010a0c7824 */ /* 0x001fe200028e0613 */
[----:B-----5:R-:W-:-:S02]  /*d0e0*/  IADD3 R13, P6, PT, R24, R17, RZ ;  /* 0x00000011180d7210 */ /* 0x020fc40007fde0ff */
[----:B-1----:R-:W-:-:S03]  /*d0f0*/  IADD3 R11, P5, PT, R24, R3, RZ ;  /* 0x00000003180b7210 */ /* 0x002fc60007fbe0ff */
[----:B------:R-:W-:Y:S01]  /*d100*/  STL [R1+0xd18], R13 ;  /* 0x000d180d01007387 */ /* 0x000fe20000100800 */
[----:B------:R-:W-:-:S03]  /*d110*/  IMAD.X R10, R10, 0x1, R18, P2 ;  /* 0x000000010a0a7824 */ /* 0x000fc600010e0612 */
[----:B------:R-:W-:Y:S04]  /*d120*/  STL [R1+0xce4], R12 ;  /* 0x000ce40c01007387 */ /* 0x000fe80000100800 */
[----:B------:R-:W5:Y:S04]  /*d130*/  LDL.LU R24, [R1+0x80] ;  /* 0x0000800001187983 */ /* 0x000f680000300800 */
[----:B------:R0:W-:Y:S04]  /*d140*/  STL [R1+0xd20], R11 ;  /* 0x000d200b01007387 */ /* 0x0001e80000100800 */
[----:B------:R1:W-:Y:S01]  /*d150*/  STL [R1+0xcec], R10 ;  /* 0x000cec0a01007387 */ /* 0x0003e20000100800 */
[----:B0-----:R-:W-:Y:S01]  /*d160*/  IMAD.X R11, R9, 0x1, R19, P1 ;  /* 0x00000001090b7824 */ /* 0x001fe200008e0613 */
[----:B------:R-:W-:-:S02]  /*d170*/  IADD3 R12, P2, PT, R23, R17, RZ ;  /* 0x00000011170c7210 */ /* 0x000fc40007f5e0ff */
[----:B-1----:R-:W-:-:S03]  /*d180*/  IADD3 R10, P1, PT, R23, R3, RZ ;  /* 0x00000003170a7210 */ /* 0x002fc60007f3e0ff */
[----:B------:R-:W-:Y:S04]  /*d190*/  STL [R1+0xd28], R12 ;  /* 0x000d280c01007387 */ /* 0x000fe80000100800 */
[----:B------:R0:W-:Y:S04]  /*d1a0*/  STL [R1+0xcf4], R11 ;  /* 0x000cf40b01007387 */ /* 0x0001e80000100800 */
[----:B------:R-:W5:Y:S01]  /*d1b0*/  LDL.LU R23, [R1+0x98] ;  /* 0x0000980001177983 */ /* 0x000f620000300800 */
[----:B------:R-:W-:-:S03]  /*d1c0*/  IMAD.X R9, R9, 0x1, R18, P0 ;  /* 0x0000000109097824 */ /* 0x000fc600000e0612 */
[----:B------:R1:W-:Y:S01]  /*d1d0*/  STL [R1+0xd30], R10 ;  /* 0x000d300a01007387 */ /* 0x0003e20000100800 */
[----:B0-----:R-:W-:-:S03]  /*d1e0*/  IADD3 R11, P0, PT, R43, R17, RZ ;  /* 0x000000112b0b7210 */ /* 0x001fc60007f1e0ff */
[----:B------:R0:W-:Y:S01]  /*d1f0*/  STL [R1+0xcfc], R9 ;  /* 0x000cfc0901007387 */ /* 0x0001e20000100800 */
[----:B-1----:R-:W-:-:S03]  /*d200*/  IMAD.X R10, R8, 0x1, R19, P4 ;  /* 0x00000001080a7824 */ /* 0x002fc600020e0613 */
[----:B------:R-:W-:Y:S04]  /*d210*/  STL [R1+0xd38], R11 ;  /* 0x000d380b01007387 */ /* 0x000fe80000100800 */
[----:B------:R1:W-:Y:S01]  /*d220*/  STL [R1+0xd04], R10 ;  /* 0x000d040a01007387 */ /* 0x0003e20000100800 */
[----:B0-----:R-:W-:-:S03]  /*d230*/  IADD3 R9, P4, PT, R43, R3, RZ ;  /* 0x000000032b097210 */ /* 0x001fc60007f9e0ff */
[----:B------:R-:W5:Y:S01]  /*d240*/  LDL.LU R43, [R1+0xa0] ;  /* 0x0000a000012b7983 */ /* 0x000f620000300800 */
[----:B------:R-:W-:-:S03]  /*d250*/  IMAD.X R8, R8, 0x1, R18, P3 ;  /* 0x0000000108087824 */ /* 0x000fc600018e0612 */
[----:B------:R0:W-:Y:S04]  /*d260*/  STL [R1+0x13c0], R9 ;  /* 0x0013c00901007387 */ /* 0x0001e80000100800 */
[----:B------:R0:W-:Y:S01]  /*d270*/  STL [R1+0xd0c], R8 ;  /* 0x000d0c0801007387 */ /* 0x0001e20000100800 */
[----:B-1----:R-:W-:Y:S01]  /*d280*/  IADD3 R10, P3, PT, R22, R17, RZ ;  /* 0x00000011160a7210 */ /* 0x002fe20007f7e0ff */
[----:B0-----:R-:W-:-:S04]  /*d290*/  IMAD.X R9, R7, 0x1, R19, P6 ;  /* 0x0000000107097824 */ /* 0x001fc800030e0613 */
[----:B------:R-:W-:Y:S01]  /*d2a0*/  STL [R1+0x13cc], R10 ;  /* 0x0013cc0a01007387 */ /* 0x000fe20000100800 */
[----:B------:R-:W-:Y:S01]  /*d2b0*/  IADD3 R8, P6, PT, R22, R3, RZ ;  /* 0x0000000316087210 */ /* 0x000fe20007fde0ff */
[----:B------:R-:W-:Y:S02]  /*d2c0*/  IMAD.X R7, R7, 0x1, R18, P5 ;  /* 0x0000000107077824 */ /* 0x000fe400028e0612 */
[----:B------:R-:W-:Y:S04]  /*d2d0*/  STL [R1+0xd14], R9 ;  /* 0x000d140901007387 */ /* 0x000fe80000100800 */
[----:B------:R-:W5:Y:S04]  /*d2e0*/  LDL.LU R22, [R1+0xa4] ;  /* 0x0000a40001167983 */ /* 0x000f680000300800 */
        /* <DEDUP_REMOVED lines=19> */
[----:B------:R0:W-:Y:S04]  /*d420*/  STL [R1+0x13c8], R6 ;  /* 0x0013c80601007387 */ /* 0x0001e80000100800 */
[----:B------:R1:W-:Y:S01]  /*d430*/  STL [R1+0xd3c], R5 ;  /* 0x000d3c0501007387 */ /* 0x0003e20000100800 */
[----:B0-----:R-:W-:Y:S01]  /*d440*/  IMAD.X R6, R4, 0x1, R19, P3 ;  /* 0x0000000104067824 */ /* 0x001fe200018e0613 */
[C---:B----4-:R-:W-:Y:S02]  /*d450*/  IADD3 R7, P4, PT, R40.reuse, R17, RZ ;  /* 0x0000001128077210 */ /* 0x050fe40007f9e0ff */
[----:B-1----:R-:W-:Y:S01]  /*d460*/  IADD3 R5, P3, PT, R40, R3, RZ ;  /* 0x0000000328057210 */ /* 0x002fe20007f7e0ff */
[----:B------:R-:W-:Y:S02]  /*d470*/  IMAD.X R4, R4, 0x1, R18, P6 ;  /* 0x0000000104047824 */ /* 0x000fe400030e0612 */
[----:B------:R-:W-:Y:S04]  /*d480*/  STL [R1+0x13b8], R7 ;  /* 0x0013b80701007387 */ /* 0x000fe80000100800 */
[----:B------:R-:W-:Y:S04]  /*d490*/  STL [R1+0x13b4], R6 ;  /* 0x0013b40601007387 */ /* 0x000fe80000100800 */
[----:B------:R-:W4:Y:S04]  /*d4a0*/  LDL.LU R40, [R1+0xbc] ;  /* 0x0000bc0001287983 */ /* 0x000f280000300800 */
[----:B------:R0:W-:Y:S01]  /*d4b0*/  STL [R1+0x13bc], R5 ;  /* 0x0013bc0501007387 */ /* 0x0001e20000100800 */
[----:B------:R-:W-:-:S03]  /*d4c0*/  SHF.R.S32.HI R41, RZ, 0x1f, R41 ;  /* 0x0000001fff297819 */ /* 0x000fc60000011429 */
[----:B------:R1:W-:Y:S01]  /*d4d0*/  STL [R1+0xd40], R4 ;  /* 0x000d400401007387 */ /* 0x0003e20000100800 */
[----:B0-----:R-:W-:Y:S01]  /*d4e0*/  IMAD.X R5, R2, 0x1, R19, P5 ;  /* 0x0000000102057824 */ /* 0x001fe200028e0613 */
[C---:B-----5:R-:W-:Y:S02]  /*d4f0*/  IADD3 R6, P6, PT, R24.reuse, R17, RZ ;  /* 0x0000001118067210 */ /* 0x060fe40007fde0ff */
[----:B-1----:R-:W-:-:S03]  /*d500*/  IADD3 R4, P5, PT, R24, R3, RZ ;  /* 0x0000000318047210 */ /* 0x002fc60007fbe0ff */
[----:B------:R-:W-:Y:S01]  /*d510*/  STL [R1+0x13ac], R6 ;  /* 0x0013ac0601007387 */ /* 0x000fe20000100800 */
[----:B------:R-:W-:-:S03]  /*d520*/  IMAD.X R2, R2, 0x1, R18, P2 ;  /* 0x0000000102027824 */ /* 0x000fc600010e0612 */
[----:B------:R0:W-:Y:S04]  /*d530*/  STL [R1+0x13a8], R5 ;  /* 0x0013a80501007387 */ /* 0x0001e80000100800 */
[----:B------:R-:W5:Y:S04]  /*d540*/  LDL.LU R24, [R1+0xc0] ;  /* 0x0000c00001187983 */ /* 0x000f680000300800 */
[----:B------:R1:W-:Y:S01]  /*d550*/  STL [R1+0x13b0], R4 ;  /* 0x0013b00401007387 */ /* 0x0003e20000100800 */
[----:B0-----:R-:W-:-:S03]  /*d560*/  IMAD.X R5, R41, 0x1, R19, P1 ;  /* 0x0000000129057824 */ /* 0x001fc600008e0613 */
[----:B------:R0:W-:Y:S01]  /*d570*/  STL [R1+0xd44], R2 ;  /* 0x000d440201007387 */ /* 0x0001e20000100800 */
[C---:B-1----:R-:W-:Y:S02]  /*d580*/  IADD3 R4, P2, PT, R23.reuse, R17, RZ ;  /* 0x0000001117047210 */ /* 0x042fe40007f5e0ff */
[----:B0-----:R-:W-:-:S03]  /*d590*/  IADD3 R2, P1, PT, R23, R3, RZ ;  /* 0x0000000317027210 */ /* 0x001fc60007f3e0ff */
[----:B------:R0:W-:Y:S01]  /*d5a0*/  STL [R1+0xd64], R4 ;  /* 0x000d640401007387 */ /* 0x0001e20000100800 */
[----:B------:R-:W-:-:S03]  /*d5b0*/  SHF.R.S32.HI R42, RZ, 0x1f, R42 ;  /* 0x0000001fff2a7819 */ /* 0x000fc6000001142a */
[----:B------:R1:W-:Y:S04]  /*d5c0*/  STL [R1+0xd48], R5 ;  /* 0x000d480501007387 */ /* 0x0003e80000100800 */
[----:B------:R-:W5:Y:S01]  /*d5d0*/  LDL.LU R23, [R1+0xc8] ;  /* 0x0000c80001177983 */ /* 0x000f620000300800 */
[----:B0-----:R-:W-:-:S03]  /*d5e0*/  IMAD.X R4, R41, 0x1, R18, P0 ;  /* 0x0000000129047824 */ /* 0x001fc600000e0612 */
[----:B------:R0:W-:Y:S01]  /*d5f0*/  STL [R1+0xd6c], R2 ;  /* 0x000d6c0201007387 */ /* 0x0001e20000100800 */
[----:B-1----:R-:W-:-:S03]  /*d600*/  IMAD.X R5, R42, 0x1, R19, P4 ;  /* 0x000000012a057824 */ /* 0x002fc600020e0613 */
[----:B------:R1:W-:Y:S01]  /*d610*/  STL [R1+0xd4c], R4 ;  /* 0x000d4c0401007387 */ /* 0x0003e20000100800 */
[C---:B0-----:R-:W-:Y:S02]  /*d620*/  IADD3 R2, P0, PT, R43.reuse, R17, RZ ;  /* 0x000000112b027210 */ /* 0x041fe40007f1e0ff */
[----:B------:R-:W-:Y:S02]  /*d630*/  SHF.R.S32.HI R44, RZ, 0x1f, R44 ;  /* 0x0000001fff2c7819 */ /* 0x000fe4000001142c */
[----:B-1----:R-:W-:Y:S01]  /*d640*/  IADD3 R4, P4, PT, R43, R3, RZ ;  /* 0x000000032b047210 */ /* 0x002fe20007f9e0ff */
[----:B------:R0:W-:Y:S04]  /*d650*/  STL [R1+0xd74], R2 ;  /* 0x000d740201007387 */ /* 0x0001e80000100800 */
        /* <DEDUP_REMOVED lines=16> */
[C---:B--2---:R-:W-:Y:S02]  /*d760*/  IADD3 R2, P5, PT, R21.reuse, R17, RZ ;  /* 0x0000001115027210 */ /* 0x044fe40007fbe0ff */
[----:B0-----:R-:W-:-:S03]  /*d770*/  IADD3 R4, P2, PT, R21, R3, RZ ;  /* 0x0000000315047210 */ /* 0x001fc60007f5e0ff */
[----:B------:R0:W-:Y:S04]  /*d780*/  STL [R1+0xd94], R2 ;  /* 0x000d940201007387 */ /* 0x0001e80000100800 */
[----:B------:R3:W-:Y:S04]  /*d790*/  STL [R1+0xd60], R5 ;  /* 0x000d600501007387 */ /* 0x0007e80000100800 */
[----:B------:R-:W2:Y:S01]  /*d7a0*/  LDL.LU R21, [R1+0xe4] ;  /* 0x0000e40001157983 */ /* 0x000ea20000300800 */
[----:B0-----:R-:W-:-:S03]  /*d7b0*/  IMAD.X R2, R45, 0x1, R18, P1 ;  /* 0x000000012d027824 */ /* 0x001fc600008e0612 */
[----:B------:R-:W-:Y:S04]  /*d7c0*/  STL [R1+0xd9c], R4 ;  /* 0x000d9c0401007387 */ /* 0x000fe80000100800 */
[----:B------:R0:W-:Y:S01]  /*d7d0*/  STL [R1+0xd68], R2 ;  /* 0x000d680201007387 */ /* 0x0001e20000100800 */
[----:B---3--:R-:W-:Y:S01]  /*d7e0*/  IADD3 R5, P1, PT, R20, R17, RZ ;  /* 0x0000001114057210 */ /* 0x008fe20007f3e0ff */
[----:B0-----:R-:W-:Y:S01]  /*d7f0*/  IMAD.X R2, R46, 0x1, R19, P0 ;  /* 0x000000012e027824 */ /* 0x001fe200000e0613 */
[----:B------:R-:W-:-:S03]  /*d800*/  IADD3 R4, P0, PT, R20, R3, RZ ;  /* 0x0000000314047210 */ /* 0x000fc60007f1e0ff */
[----:B------:R-:W-:Y:S04]  /*d810*/  STL [R1+0xda4], R5 ;  /* 0x000da40501007387 */ /* 0x000fe80000100800 */
[----:B------:R-:W3:Y:S04]  /*d820*/  LDL.LU R20, [R1+0xfc] ;  /* 0x0000fc0001147983 */ /* 0x000ee80000300800 */
[----:B------:R0:W-:Y:S04]  /*d830*/  STL [R1+0xd70], R2 ;  /* 0x000d700201007387 */ /* 0x0001e80000100800 */
[----:B------:R1:W-:Y:S01]  /*d840*/  STL [R1+0xdac], R4 ;  /* 0x000dac0401007387 */ /* 0x0003e20000100800 */
[----:B0-----:R-:W-:Y:S01]  /*d850*/  IMAD.X R2, R46, 0x1, R18, P4 ;  /* 0x000000012e027824 */ /* 0x001fe200020e0612 */
[----:B----4-:R-:W-:Y:S01]  /*d860*/  IADD3 R5, P4, PT, R40, R17, RZ ;  /* 0x0000001128057210 */ /* 0x010fe20007f9e0ff */
[----:B-1----:R-:W-:-:S03]  /*d870*/  IMAD.X R4, R47, 0x1, R19, P3 ;  /* 0x000000012f047824 */ /* 0x002fc600018e0613 */
[----:B------:R0:W-:Y:S04]  /*d880*/  STL [R1+0xd78], R2 ;  /* 0x000d780201007387 */ /* 0x0001e80000100800 */
[----:B------:R-:W-:Y:S01]  /*d890*/  STL [R1+0xdb4], R5 ;  /* 0x000db40501007387 */ /* 0x000fe20000100800 */
[----:B0-----:R-:W-:-:S03]  /*d8a0*/  IADD3 R2, P3, PT, R40, R3, RZ ;  /* 0x0000000328027210 */ /* 0x001fc60007f7e0ff */
[----:B------:R-:W4:Y:S04]  /*d8b0*/  LDL.LU R40, [R1+0x100] ;  /* 0x0001000001287983 */ /* 0x000f280000300800 */
[----:B------:R0:W-:Y:S04]  /*d8c0*/  STL [R1+0xd80], R4 ;  /* 0x000d800401007387 */ /* 0x0001e80000100800 */
[----:B------:R1:W-:Y:S01]  /*d8d0*/  STL [R1+0xdbc], R2 ;  /* 0x000dbc0201007387 */ /* 0x0003e20000100800 */
[----:B0-----:R-:W-:Y:S01]  /*d8e0*/  IMAD.X R4, R47, 0x1, R18, P6 ;  /* 0x000000012f047824 */ /* 0x001fe200030e0612 */
[----:B-----5:R-:W-:Y:S01]  /*d8f0*/  IADD3 R5, P6, PT, R24, R17, RZ ;  /* 0x0000001118057210 */ /* 0x020fe20007fde0ff */
[----:B-1----:R-:W-:-:S03]  /*d900*/  IMAD.X R2, R48, 0x1, R19, P5 ;  /* 0x0000000130027824 */ /* 0x002fc600028e0613 */
[----:B------:R0:W-:Y:S01]  /*d910*/  STL [R1+0xd88], R4 ;  /* 0x000d880401007387 */ /* 0x0001e20000100800 */
[----:B------:R-:W-:-:S03]  /*d920*/  SHF.R.S32.HI R49, RZ, 0x1f, R49 ;  /* 0x0000001fff317819 */ /* 0x000fc60000011431 */
[----:B------:R-:W-:Y:S01]  /*d930*/  STL [R1+0xdc4], R5 ;  /* 0x000dc40501007387 */ /* 0x000fe20000100800 */
[----:B0-----:R-:W-:-:S03]  /*d940*/  IADD3 R4, P5, PT, R24, R3, RZ ;  /* 0x0000000318047210 */ /* 0x001fc60007fbe0ff */
[----:B------:R-:W5:Y:S04]  /*d950*/  LDL.LU R24, [R1+0x108] ;  /* 0x0001080001187983 */ /* 0x000f680000300800 */
[----:B------:R0:W-:Y:S04]  /*d960*/  STL [R1+0xd90], R2 ;  /* 0x000d900201007387 */ /* 0x0001e80000100800 */
[----:B------:R1:W-:Y:S01]  /*d970*/  STL [R1+0xdcc], R4 ;  /* 0x000dcc0401007387 */ /* 0x0003e20000100800 */
[----:B0-----:R-:W-:Y:S01]  /*d980*/  IMAD.X R2, R48, 0x1, R18, P2 ;  /* 0x0000000130027824 */ /* 0x001fe200010e0612 */
[----:B------:R-:W-:Y:S01]  /*d990*/  IADD3 R5, P2, PT, R23, R17, RZ ;  /* 0x0000001117057210 */ /* 0x000fe20007f5e0ff */
[----:B-1----:R-:W-:-:S03]  /*d9a0*/  IMAD.X R4, R49, 0x1, R19, P1 ;  /* 0x0000000131047824 */ /* 0x002fc600008e0613 */
[----:B------:R0:W-:Y:S04]  /*d9b0*/  STL [R1+0xd98], R2 ;  /* 0x000d980201007387 */ /* 0x0001e80000100800 */
[----:B------:R-:W-:Y:S01]  /*d9c0*/  STL [R1+0xdd4], R5 ;  /* 0x000dd40501007387 */ /* 0x000fe20000100800 */
[----:B0-----:R-:W-:-:S03]  /*d9d0*/  IADD3 R2, P1, PT, R23, R3, RZ ;  /* 0x0000000317027210 */ /* 0x001fc60007f3e0ff */
[----:B------:R-:W5:Y:S01]  /*d9e0*/  LDL.LU R23, [R1+0x110] ;  /* 0x0001100001177983 */ /* 0x000f620000300800 */
[----:B------:R-:W-:-:S03]  /*d9f0*/  SHF.R.S32.HI R50, RZ, 0x1f, R50 ;  /* 0x0000001fff327819 */ /* 0x000fc60000011432 */
[----:B------:R0:W-:Y:S04]  /*da00*/  STL [R1+0xda0], R4 ;  /* 0x000da00401007387 */ /* 0x0001e80000100800 */
[----:B------:R1:W-:Y:S01]  /*da10*/  STL [R1+0xddc], R2 ;  /* 0x000ddc0201007387 */ /* 0x0003e20000100800 */
[----:B0-----:R-:W-:Y:S01]  /*da20*/  IMAD.X R4, R49, 0x1, R18, P0 ;  /* 0x0000000131047824 */ /* 0x001fe200000e0612 */
[----:B------:R-:W-:Y:S01]  /*da30*/  IADD3 R5, P0, PT, R43, R17, RZ ;  /* 0x000000112b057210 */ /* 0x000fe20007f1e0ff */
[----:B-1----:R-:W-:-:S03]  /*da40*/  IMAD.X R2, R50, 0x1, R19, P4 ;  /* 0x0000000132027824 */ /* 0x002fc600020e0613 */
[----:B------:R0:W-:Y:S01]  /*da50*/  STL [R1+0xda8], R4 ;  /* 0x000da80401007387 */ /* 0x0001e20000100800 */
[----:B------:R-:W-:-:S03]  /*da60*/  SHF.R.S32.HI R51, RZ, 0x1f, R51 ;  /* 0x0000001fff337819 */ /* 0x000fc60000011433 */
[----:B------:R1:W-:Y:S01]  /*da70*/  STL [R1+0xde4], R5 ;  /* 0x000de40501007387 */ /* 0x0003e20000100800 */
[----:B0-----:R-:W-:-:S03]  /*da80*/  IADD3 R4, P4, PT, R43, R3, RZ ;  /* 0x000000032b047210 */ /* 0x001fc60007f9e0ff */
[----:B------:R-:W5:Y:S04]  /*da90*/  LDL.LU R43, [R1+0x114] ;  /* 0x00011400012b7983 */ /* 0x000f680000300800 */
[----:B------:R0:W-:Y:S01]  /*daa0*/  STL [R1+0xdb0], R2 ;  /* 0x000db00201007387 */ /* 0x0001e20000100800 */
[----:B-1----:R-:W-:-:S03]  /*dab0*/  IMAD.X R5, R51, 0x1, R19, P6 ;  /* 0x0000000133057824 */ /* 0x002fc600030e0613 */
[----:B------:R1:W-:Y:S01]  /*dac0*/  STL [R1+0xdec], R4 ;  /* 0x000dec0401007387 */ /* 0x0003e20000100800 */
[----:B0-----:R-:W-:Y:S01]  /*dad0*/  IMAD.X R2, R50, 0x1, R18, P3 ;  /* 0x0000000132027824 */ /* 0x001fe200018e0612 */
[----:B-1----:R-:W-:-:S04]  /*dae0*/  IADD3 R4, P3, PT, R22, R17, RZ ;  /* 0x0000001116047210 */ /* 0x002fc80007f7e0ff */
[----:B------:R0:W-:Y:S01]  /*daf0*/  STL [R1+0xdb8], R2 ;  /* 0x000db80201007387 */ /* 0x0001e20000100800 */
[----:B------:R-:W-:-:S03]  /*db00*/  SHF.R.S32.HI R52, RZ, 0x1f, R52 ;  /* 0x0000001fff347819 */ /* 0x000fc60000011434 */
[----:B------:R1:W-:Y:S04]  /*db10*/  STL [R1+0xdf4], R4 ;  /* 0x000df40401007387 */ /* 0x0003e80000100800 */
[----:B------:R-:W-:Y:S01]  /*db20*/  STL [R1+0xdc0], R5 ;  /* 0x000dc00501007387 */ /* 0x000fe20000100800 */
[----:B0-----:R-:W-:-:S03]  /*db30*/  IADD3 R2, P6, PT, R22, R3, RZ ;  /* 0x0000000316027210 */ /* 0x001fc60007fde0ff */
[----:B------:R-:W5:Y:S01]  /*db40*/  LDL.LU R22, [R1+0x11c] ;  /* 0x00011c0001167983 */ /* 0x000f620000300800 */
[----:B-1----:R-:W-:-:S03]  /*db50*/  IMAD.X R4, R51, 0x1, R18, P5 ;  /* 0x0000000133047824 */ /* 0x002fc600028e0612 */
[----:B------:R-:W-:Y:S04]  /*db60*/  STL [R1+0xdfc], R2 ;  /* 0x000dfc0201007387 */ /* 0x000fe80000100800 */
[----:B------:R0:W-:Y:S01]  /*db70*/  STL [R1+0xdc8], R4 ;  /* 0x000dc80401007387 */ /* 0x0001e20000100800 */
[----:B------:R-:W-:Y:S01]  /*db80*/  SHF.R.S32.HI R53, RZ, 0x1f, R53 ;  /* 0x0000001fff357819 */ /* 0x000fe20000011435 */
[----:B0-----:R-:W-:Y:S01]  /*db90*/  IMAD.X R4, R52, 0x1, R19, P2 ;  /* 0x0000000134047824 */ /* 0x001fe200010e0613 */
[C---:B--2---:R-:W-:Y:S02]  /*dba0*/  IADD3 R2, P5, PT, R21.reuse, R17, RZ ;  /* 0x0000001115027210 */ /* 0x044fe40007fbe0ff */
[----:B------:R-:W-:-:S03]  /*dbb0*/  IADD3 R5, P2, PT, R21, R3, RZ ;  /* 0x0000000315057210 */ /* 0x000fc60007f5e0ff */
[----:B------:R0:W-:Y:S04]  /*dbc0*/  STL [R1+0xe04], R2 ;  /* 0x000e040201007387 */ /* 0x0001e80000100800 */
[----:B------:R3:W-:Y:S04]  /*dbd0*/  STL [R1+0xdd0], R4 ;  /* 0x000dd00401007387 */ /* 0x0007e80000100800 */
[----:B------:R-:W-:Y:S01]  /*dbe0*/  STL [R1+0xe0c], R5 ;  /* 0x000e0c0501007387 */ /* 0x000fe20000100800 */
[----:B0-----:R-:W-:-:S03]  /*dbf0*/  IMAD.X R2, R52, 0x1, R18, P1 ;  /* 0x0000000134027824 */ /* 0x001fc600008e0612 */
[----:B------:R-:W2:Y:S04]  /*dc00*/  LDL.LU R21, [R1+0x118] ;  /* 0x0001180001157983 */ /* 0x000ea80000300800 */
[----:B------:R0:W-:Y:S01]  /*dc10*/  STL [R1+0xdd8], R2 ;  /* 0x000dd80201007387 */ /* 0x0001e20000100800 */
[----:B---3--:R-:W-:Y:S01]  /*dc20*/  IADD3 R4, P1, PT, R20, R17, RZ ;  /* 0x0000001114047210 */ /* 0x008fe20007f3e0ff */
[----:B0-----:R-:W-:-:S04]  /*dc30*/  IMAD.X R2, R53, 0x1, R19, P0 ;  /* 0x0000000135027824 */ /* 0x001fc800000e0613 */
[----:B------:R0:W-:Y:S01]  /*dc40*/  STL [R1+0xe14], R4 ;  /* 0x000e140401007387 */ /* 0x0001e20000100800 */
[----:B------:R-:W-:-:S03]  /*dc50*/  IMAD.X R5, R53, 0x1, R18, P4 ;  /* 0x0000000135057824 */ /* 0x000fc600020e0612 */
[----:B------:R4:W-:Y:S01]  /*dc60*/  STL [R1+0xde0], R2 ;  /* 0x000de00201007387 */ /* 0x0009e20000100800 */
[----:B0-----:R-:W-:-:S05]  /*dc70*/  IADD3 R4, P0, PT, R20, R3, RZ ;  /* 0x0000000314047210 */ /* 0x001fca0007f1e0ff */
[----:B------:R0:W-:Y:S04]  /*dc80*/  STL [R1+0xe1c], R4 ;  /* 0x000e1c0401007387 */ /* 0x0001e80000100800 */
[----:B------:R-:W-:Y:S04]  /*dc90*/  STL [R1+0xde8], R5 ;  /* 0x000de80501007387 */ /* 0x000fe80000100800 */
[----:B------:R-:W3:Y:S01]  /*dca0*/  LDL.LU R20, [R1+0x10c] ;  /* 0x00010c0001147983 */ /* 0x000ee20000300800 */
[----:B------:R-:W-:Y:S02]  /*dcb0*/  SHF.R.S32.HI R54, RZ, 0x1f, R54 ;  /* 0x0000001fff367819 */ /* 0x000fe40000011436 */
[----:B----4-:R-:W-:-:S03]  /*dcc0*/  IADD3 R2, P4, PT, R40, R17, RZ ;  /* 0x0000001128027210 */ /* 0x010fc60007f9e0ff */
[----:B0-----:R-:W-:Y:S01]  /*dcd0*/  IMAD.X R4, R54, 0x1, R19, P3 ;  /* 0x0000000136047824 */ /* 0x001fe200018e0613 */
[----:B------:R-:W-:Y:S01]  /*dce0*/  SHF.R.S32.HI R55, RZ, 0x1f, R55 ;  /* 0x0000001fff377819 */ /* 0x000fe20000011437 */
[----:B------:R0:W-:Y:S04]  /*dcf0*/  STL [R1+0xe24], R2 ;  /* 0x000e240201007387 */ /* 0x0001e80000100800 */
[----:B------:R1:W-:Y:S01]  /*dd00*/  STL [R1+0xdf0], R4 ;  /* 0x000df00401007387 */ /* 0x0003e20000100800 */
[----:B0-----:R-:W-:Y:S01]  /*dd10*/  IADD3 R2, P3, PT, R40, R3, RZ ;  /* 0x0000000328027210 */ /* 0x001fe20007f7e0ff */
[----:B-1----:R-:W-:-:S04]  /*dd20*/  IMAD.X R4, R54, 0x1, R18, P6 ;  /* 0x0000000136047824 */ /* 0x002fc800030e0612 */
[----:B------:R0:W-:Y:S04]  /*dd30*/  STL [R1+0xe2c], R2 ;  /* 0x000e2c0201007387 */ /* 0x0001e80000100800 */
[----:B------:R1:W-:Y:S01]  /*dd40*/  STL [R1+0xdf8], R4 ;  /* 0x000df80401007387 */ /* 0x0003e20000100800 */
[----:B------:R-:W-:Y:S01]  /*dd50*/  SHF.R.S32.HI R56, RZ, 0x1f, R56 ;  /* 0x0000001fff387819 */ /* 0x000fe20000011438 */
[----:B0-----:R-:W-:Y:S01]  /*dd60*/  IMAD.X R2, R55, 0x1, R19, P5 ;  /* 0x0000000137027824 */ /* 0x001fe200028e0613 */
[C---:B-----5:R-:W-:Y:S02]  /*dd70*/  IADD3 R5, P6, PT, R24.reuse, R17, RZ ;  /* 0x0000001118057210 */ /* 0x060fe40007fde0ff */
[----:B-1----:R-:W-:-:S03]  /*dd80*/  IADD3 R4, P5, PT, R24, R3, RZ ;  /* 0x0000000318047210 */ /* 0x002fc60007fbe0ff */
[----:B------:R0:W-:Y:S04]  /*dd90*/  STL [R1+0xe34], R5 ;  /* 0x000e340501007387 */ /* 0x0001e80000100800 */
[----:B------:R-:W4:Y:S04]  /*dda0*/  LDL.LU R40, [R1+0x104] ;  /* 0x0001040001287983 */ /* 0x000f280000300800 */
[----:B------:R1:W-:Y:S04]  /*ddb0*/  STL [R1+0xe00], R2 ;  /* 0x000e000201007387 */ /* 0x0003e80000100800 */
[----:B------:R5:W-:Y:S01]  /*ddc0*/  STL [R1+0xe3c], R4 ;  /* 0x000e3c0401007387 */ /* 0x000be20000100800 */
[----:B0-----:R-:W-:-:S02]  /*ddd0*/  IMAD.X R5, R56, 0x1, R19, P1 ;  /* 0x0000000138057824 */ /* 0x001fc400008e0613 */
[----:B-1----:R-:W-:Y:S01]  /*dde0*/  IMAD.X R2, R55, 0x1, R18, P2 ;  /* 0x0000000137027824 */ /* 0x002fe200010e0612 */
[----:B-----5:R-:W-:-:S04]  /*ddf0*/  IADD3 R4, P2, PT, R23, R17, RZ ;  /* 0x0000001117047210 */ /* 0x020fc80007f5e0ff */
[----:B------:R0:W-:Y:S04]  /*de00*/  STL [R1+0xe08], R2 ;  /* 0x000e080201007387 */ /* 0x0001e80000100800 */
[----:B------:R1:W-:Y:S01]  /*de10*/  STL [R1+0xe44], R4 ;  /* 0x000e440401007387 */ /* 0x0003e20000100800 */
[----:B------:R-:W-:Y:S02]  /*de20*/  SHF.R.S32.HI R57, RZ, 0x1f, R57 ;  /* 0x0000001fff397819 */ /* 0x000fe40000011439 */
[----:B0-----:R-:W-:Y:S01]  /*de30*/  IADD3 R2, P1, PT, R23, R3, RZ ;  /* 0x0000000317027210 */ /* 0x001fe20007f3e0ff */
[----:B------:R0:W-:Y:S01]  /*de40*/  STL [R1+0xe10], R5 ;  /* 0x000e100501007387 */ /* 0x0001e20000100800 */
[----:B-1----:R-:W-:-:S03]  /*de50*/  IMAD.X R4, R56, 0x1, R18, P0 ;  /* 0x0000000138047824 */ /* 0x002fc600000e0612 */
[----:B------:R-:W5:Y:S04]  /*de60*/  LDL.LU R27, [R1+0xf8] ;  /* 0x0000f800011b7983 */ /* 0x000f680000300800 */
[----:B------:R1:W-:Y:S04]  /*de70*/  STL [R1+0xe4c], R2 ;  /* 0x000e4c0201007387 */ /* 0x0003e80000100800 */
[----:B------:R1:W-:Y:S01]  /*de80*/  STL [R1+0xe18], R4 ;  /* 0x000e180401007387 */ /* 0x0003e20000100800 */
[----:B0-----:R-:W-:-:S03]  /*de90*/  IMAD.X R5, R57, 0x1, R19, P4 ;  /* 0x0000000139057824 */ /* 0x001fc600020e0613 */
[----:B------:R-:W5:Y:S01]  /*dea0*/  LDL.LU R24, [R1] ;  /* 0x0000000001187983 */ /* 0x000f620000300800 */
[----:B-1----:R-:W-:Y:S01]  /*deb0*/  IADD3 R2, P0, PT, R43, R17, RZ ;  /* 0x000000112b027210 */ /* 0x002fe20007f1e0ff */
[----:B------:R-:W-:-:S04]  /*dec0*/  IMAD.X R4, R57, 0x1, R18, P3 ;  /* 0x0000000139047824 */ /* 0x000fc800018e0612 */
[----:B------:R0:W-:Y:S01]  /*ded0*/  STL [R1+0xe54], R2 ;  /* 0x000e540201007387 */ /* 0x0001e20000100800 */
[----:B------:R-:W-:-:S03]  /*dee0*/  SHF.R.S32.HI R58, RZ, 0x1f, R58 ;  /* 0x0000001fff3a7819 */ /* 0x000fc6000001143a */
[----:B------:R1:W-:Y:S04]  /*def0*/  STL [R1+0xe20], R5 ;  /* 0x000e200501007387 */ /* 0x0003e80000100800 */
[----:B------:R-:W5:Y:S01]  /*df00*/  LDL.LU R23, [R1+0xf4] ;  /* 0x0000f40001177983 */ /* 0x000f620000300800 */
[----:B0-----:R-:W-:-:S05]  /*df10*/  IADD3 R2, P4, PT, R43, R3, RZ ;  /* 0x000000032b027210 */ /* 0x001fca0007f9e0ff */
[----:B------:R0:W-:Y:S01]  /*df20*/  STL [R1+0xe5c], R2 ;  /* 0x000e5c0201007387 */ /* 0x0001e20000100800 */
[----:B-1----:R-:W-:-:S03]  /*df30*/  IMAD.X R5, R58, 0x1, R19, P6 ;  /* 0x000000013a057824 */ /* 0x002fc600030e0613 */
[----:B------:R1:W-:Y:S04]  /*df40*/  STL [R1+0xe28], R4 ;  /* 0x000e280401007387 */ /* 0x0003e80000100800 */
[----:B------:R-:W5:Y:S01]  /*df50*/  LDL.LU R43, [R1+0x4] ;  /* 0x00000400012b7983 */ /* 0x000f620000300800 */
[----:B0-----:R-:W-:Y:S01]  /*df60*/  IADD3 R2, P3, PT, R22, R17, RZ ;  /* 0x0000001116027210 */ /* 0x001fe20007f7e0ff */
[----:B-1----:R-:W-:-:S04]  /*df70*/  IMAD.X R4, R58, 0x1, R18, P5 ;  /* 0x000000013a047824 */ /* 0x002fc800028e0612 */
[----:B------:R0:W-:Y:S01]  /*df80*/  STL [R1+0xe64], R2 ;  /* 0x000e640201007387 */ /* 0x0001e20000100800 */
[----:B------:R-:W-:-:S03]  /*df90*/  SHF.R.S32.HI R59, RZ, 0x1f, R59 ;  /* 0x0000001fff3b7819 */ /* 0x000fc6000001143b */
[----:B------:R1:W-:Y:S04]  /*dfa0*/  STL [R1+0xe30], R5 ;  /* 0x000e300501007387 */ /* 0x0003e80000100800 */
[----:B------:R-:W5:Y:S01]  /*dfb0*/  LDL.LU R38, [R1+0xf0] ;  /* 0x0000f00001267983 */ /* 0x000f620000300800 */
[----:B0-----:R-:W-:-:S05]  /*dfc0*/  IADD3 R2, P6, PT, R22, R3, RZ ;  /* 0x0000000316027210 */ /* 0x001fca0007fde0ff */
[----:B------:R-:W-:Y:S01]  /*dfd0*/  STL [R1+0xe6c], R2 ;  /* 0x000e6c0201007387 */ /* 0x000fe20000100800 */
[----:B-1----:R-:W-:-:S03]  /*dfe0*/  IMAD.X R5, R59, 0x1, R19, P2 ;  /* 0x000000013b057824 */ /* 0x002fc600010e0613 */
[----:B------:R0:W-:Y:S04]  /*dff0*/  STL [R1+0xe38], R4 ;  /* 0x000e380401007387 */ /* 0x0001e80000100800 */
[----:B------:R-:W5:Y:S01]  /*e000*/  LDL.LU R22, [R1+0x8] ;  /* 0x0000080001167983 */ /* 0x000f620000300800 */
[----:B------:R-:W-:Y:S01]  /*e010*/  SHF.R.S32.HI R60, RZ, 0x1f, R60 ;  /* 0x0000001fff3c7819 */ /* 0x000fe2000001143c */
[----:B0-----:R-:W-:Y:S01]  /*e020*/  IMAD.X R4, R59, 0x1, R18, P1 ;  /* 0x000000013b047824 */ /* 0x001fe200008e0612 */
[----:B--2---:R-:W-:-:S05]  /*e030*/  IADD3 R2, P5, PT, R21, R17, RZ ;  /* 0x0000001115027210 */ /* 0x004fca0007fbe0ff */
[----:B------:R0:W-:Y:S04]  /*e040*/  STL [R1+0xe74], R2 ;  /* 0x000e740201007387 */ /* 0x0001e80000100800 */
[----:B------:R1:W-:Y:S04]  /*e050*/  STL [R1+0xe40], R5 ;  /* 0x000e400501007387 */ /* 0x0003e80000100800 */
[----:B------:R-:W2:Y:S01]  /*e060*/  LDL.LU R26, [R1+0xec] ;  /* 0x0000ec00011a7983 */ /* 0x000ea20000300800 */
[----:B0-----:R-:W-:-:S05]  /*e070*/  IADD3 R2, P2, PT, R21, R3, RZ ;  /* 0x0000000315027210 */ /* 0x001fca0007f5e0ff */
[----:B------:R3:W-:Y:S04]  /*e080*/  STL [R1+0xe7c], R2 ;  /* 0x000e7c0201007387 */ /* 0x0007e80000100800 */
[----:B------:R0:W-:Y:S01]  /*e090*/  STL [R1+0xe48], R4 ;  /* 0x000e480401007387 */ /* 0x0001e20000100800 */
[----:B-1----:R-:W-:-:S03]  /*e0a0*/  IMAD.X R5, R60, 0x1, R19, P0 ;  /* 0x000000013c057824 */ /* 0x002fc600000e0613 */
[----:B------:R-:W2:Y:S01]  /*e0b0*/  LDL.LU R21, [R1+0xc] ;  /* 0x00000c0001157983 */ /* 0x000ea20000300800 */
[----:B---3--:R-:W-:Y:S01]  /*e0c0*/  IADD3 R2, P1, PT, R20, R17, RZ ;  /* 0x0000001114027210 */ /* 0x008fe20007f3e0ff */
[----:B0-----:R-:W-:-:S04]  /*e0d0*/  IMAD.X R4, R60, 0x1, R18, P4 ;  /* 0x000000013c047824 */ /* 0x001fc800020e0612 */
[----:B------:R0:W-:Y:S04]  /*e0e0*/  STL [R1+0xe84], R2 ;  /* 0x000e840201007387 */ /* 0x0001e80000100800 */
[----:B------:R1:W-:Y:S04]  /*e0f0*/  STL [R1+0xe50], R5 ;  /* 0x000e500501007387 */ /* 0x0003e80000100800 */
[----:B------:R-:W3:Y:S01]  /*e100*/  LDL.LU R39, [R1+0xe8] ;  /* 0x0000e80001277983 */ /* 0x000ee20000300800 */
[----:B0-----:R-:W-:-:S05]  /*e110*/  IADD3 R2, P0, PT, R20, R3, RZ ;  /* 0x0000000314027210 */ /* 0x001fca0007f1e0ff */
[----:B------:R-:W-:Y:S04]  /*e120*/  STL [R1+0xe8c], R2 ;  /* 0x000e8c0201007387 */ /* 0x000fe80000100800 */
[----:B------:R0:W-:Y:S04]  /*e130*/  STL [R1+0xe58], R4 ;  /* 0x000e580401007387 */ /* 0x0001e80000100800 */
[----:B------:R-:W3:Y:S01]  /*e140*/  LDL.LU R20, [R1+0x10] ;  /* 0x0000100001147983 */ /* 0x000ee20000300800 */
[----:B------:R-:W-:-:S05]  /*e150*/  SHF.R.S32.HI R61, RZ, 0x1f, R61 ;  /* 0x0000001fff3d7819 */ /* 0x000fca000001143d */
[C---:B-1----:R-:W-:Y:S02]  /*e160*/  IMAD.X R5, R61.reuse, 0x1, R19, P3 ;  /* 0x000000013d057824 */ /* 0x042fe400018e0613 */
[----:B0-----:R-:W-:Y:S01]  /*e170*/  IMAD.X R4, R61, 0x1, R18, P6 ;  /* 0x000000013d047824 */ /* 0x001fe200030e0612 */
[----:B----4-:R-:W-:-:S05]  /*e180*/  IADD3 R2, P4, PT, R40, R17, RZ ;  /* 0x0000001128027210 */ /* 0x010fca0007f9e0ff */
[----:B------:R0:W-:Y:S04]  /*e190*/  STL [R1+0xe94], R2 ;  /* 0x000e940201007387 */ /* 0x0001e80000100800 */
[----:B------:R-:W-:Y:S04]  /*e1a0*/  STL [R1+0xe60], R5 ;  /* 0x000e600501007387 */ /* 0x000fe80000100800 */
[----:B------:R-:W4:Y:S01]  /*e1b0*/  LDL.LU R25, [R1+0xe0] ;  /* 0x0000e00001197983 */ /* 0x000f220000300800 */
[----:B0-----:R-:W-:-:S05]  /*e1c0*/  IADD3 R2, P3, PT, R40, R3, RZ ;  /* 0x0000000328027210 */ /* 0x001fca0007f7e0ff */
[----:B------:R5:W-:Y:S04]  /*e1d0*/  STL [R1+0xe9c], R2 ;  /* 0x000e9c0201007387 */ /* 0x000be80000100800 */
[----:B------:R0:W-:Y:S04]  /*e1e0*/  STL [R1+0xe68], R4 ;  /* 0x000e680401007387 */ /* 0x0001e80000100800 */
[----:B------:R-:W4:Y:S01]  /*e1f0*/  LDL.LU R40, [R1+0x14] ;  /* 0x0000140001287983 */ /* 0x000f220000300800 */
[----:B-----5:R-:W-:-:S05]  /*e200*/  IADD3 R2, P6, PT, R27, R17, RZ ;  /* 0x000000111b027210 */ /* 0x020fca0007fde0ff */
[----:B------:R1:W-:Y:S01]  /*e210*/  STL [R1+0xea4], R2 ;  /* 0x000ea40201007387 */ /* 0x0003e20000100800 */
[C---:B------:R-:W-:Y:S02]  /*e220*/  IMAD.X R5, R24.reuse, 0x1, R19, P5 ;  /* 0x0000000118057824 */ /* 0x040fe400028e0613 */
[----:B0-----:R-:W-:Y:S01]  /*e230*/  IMAD.X R4, R24, 0x1, R18, P2 ;  /* 0x0000000118047824 */ /* 0x001fe200010e0612 */
[----:B-1----:R-:W-:Y:S02]  /*e240*/  IADD3 R2, P5, PT, R27, R3, RZ ;  /* 0x000000031b027210 */ /* 0x002fe40007fbe0ff */
[----:B------:R-:W-:Y:S04]  /*e250*/  STL [R1+0xe70], R5 ;  /* 0x000e700501007387 */ /* 0x000fe80000100800 */
[----:B------:R-:W5:Y:S04]  /*e260*/  LDL.LU R27, [R1+0xd8] ;  /* 0x0000d800011b7983 */ /* 0x000f680000300800 */
[----:B------:R0:W-:Y:S04]  /*e270*/  STL [R1+0xeac], R2 ;  /* 0x000eac0201007387 */ /* 0x0001e80000100800 */
[----:B------:R1:W-:Y:S04]  /*e280*/  STL [R1+0xe78], R4 ;  /* 0x000e780401007387 */ /* 0x0003e80000100800 */
[----:B------:R-:W5:Y:S01]  /*e290*/  LDL.LU R24, [R1+0x18] ;  /* 0x0000180001187983 */ /* 0x000f620000300800 */
[----:B0-----:R-:W-:-:S05]  /*e2a0*/  IADD3 R2, P2, PT, R23, R17, RZ ;  /* 0x0000001117027210 */ /* 0x001fca0007f5e0ff */
[----:B------:R0:W-:Y:S01]  /*e2b0*/  STL [R1+0xeb4], R2 ;  /* 0x000eb40201007387 */ /* 0x0001e20000100800 */
[C-C-:B------:R-:W-:Y:S02]  /*e2c0*/  IMAD.X R5, R43.reuse, 0x1, R19.reuse, P1 ;  /* 0x000000012b057824 */ /* 0x140fe400008e0613 */
[----:B-1----:R-:W-:Y:S01]  /*e2d0*/  IMAD.X R4, R43, 0x1, R18, P0 ;  /* 0x000000012b047824 */ /* 0x002fe200000e0612 */
[----:B0-----:R-:W-:Y:S02]  /*e2e0*/  IADD3 R2, P1, PT, R23, R3, RZ ;  /* 0x0000000317027210 */ /* 0x001fe40007f3e0ff */
[----:B------:R-:W-:Y:S04]  /*e2f0*/  STL [R1+0xe80], R5 ;  /* 0x000e800501007387 */ /* 0x000fe80000100800 */
[----:B------:R-:W5:Y:S04]  /*e300*/  LDL.LU R23, [R1+0xd4] ;  /* 0x0000d40001177983 */ /* 0x000f680000300800 */
[----:B------:R0:W-:Y:S04]  /*e310*/  STL [R1+0xebc], R2 ;  /* 0x000ebc0201007387 */ /* 0x0001e80000100800 */
[----:B------:R1:W-:Y:S04]  /*e320*/  STL [R1+0xe88], R4 ;  /* 0x000e880401007387 */ /* 0x0003e80000100800 */
[----:B------:R-:W5:Y:S01]  /*e330*/  LDL.LU R43, [R1+0x1c] ;  /* 0x00001c00012b7983 */ /* 0x000f620000300800 */
[----:B0-----:R-:W-:Y:S01]  /*e340*/  IADD3 R2, P0, PT, R38, R17, RZ ;  /* 0x0000001126027210 */ /* 0x001fe20007f1e0ff */
[----:B------:R-:W-:-:S04]  /*e350*/  IMAD.X R5, R22, 0x1, R19, P4 ;  /* 0x0000000116057824 */ /* 0x000fc800020e0613 */
[----:B------:R0:W-:Y:S01]  /*e360*/  STL [R1+0xec4], R2 ;  /* 0x000ec40201007387 */ /* 0x0001e20000100800 */
[----:B-1----:R-:W-:-:S03]  /*e370*/  IMAD.X R4, R22, 0x1, R18, P3 ;  /* 0x0000000116047824 */ /* 0x002fc600018e0612 */
[----:B------:R-:W-:Y:S01]  /*e380*/  STL [R1+0xe90], R5 ;  /* 0x000e900501007387 */ /* 0x000fe20000100800 */
[----:B0-----:R-:W-:-:S03]  /*e390*/  IADD3 R2, P4, PT, R38, R3, RZ ;  /* 0x0000000326027210 */ /* 0x001fc60007f9e0ff */
[----:B------:R-:W5:Y:S04]  /*e3a0*/  LDL.LU R38, [R1+0xcc] ;  /* 0x0000cc0001267983 */ /* 0x000f680000300800 */
[----:B------:R2:W-:Y:S04]  /*e3b0*/  STL [R1+0xecc], R2 ;  /* 0x000ecc0201007387 */ /* 0x0005e80000100800 */
[----:B------:R-:W-:Y:S04]  /*e3c0*/  STL [R1+0xe98], R4 ;  /* 0x000e980401007387 */ /* 0x000fe80000100800 */
[----:B------:R-:W5:Y:S01]  /*e3d0*/  LDL.LU R22, [R1+0x20] ;  /* 0x0000200001167983 */ /* 0x000f620000300800 */
[----:B--2---:R-:W-:-:S05]  /*e3e0*/  IADD3 R2, P3, PT, R26, R17, RZ ;  /* 0x000000111a027210 */ /* 0x004fca0007f7e0ff */
[----:B------:R0:W-:Y:S01]  /*e3f0*/  STL [R1+0xed4], R2 ;  /* 0x000ed40201007387 */ /* 0x0001e20000100800 */
[C---:B------:R-:W-:Y:S01]  /*e400*/  IMAD.X R5, R21.reuse, 0x1, R19, P6 ;  /* 0x0000000115057824 */ /* 0x040fe200030e0613 */
[----:B0-----:R-:W-:Y:S01]  /*e410*/  IADD3 R2, P6, PT, R26, R3, RZ ;  /* 0x000000031a027210 */ /* 0x001fe20007fde0ff */
[----:B------:R-:W-:-:S03]  /*e420*/  IMAD.X R4, R21, 0x1, R18, P5 ;  /* 0x0000000115047824 */ /* 0x000fc600028e0612 */
[----:B------:R-:W-:Y:S04]  /*e430*/  STL [R1+0xea0], R5 ;  /* 0x000ea00501007387 */ /* 0x000fe80000100800 */
[----:B------:R-:W2:Y:S04]  /*e440*/  LDL.LU R26, [R1+0xc4] ;  /* 0x0000c400011a7983 */ /* 0x000ea80000300800 */
[----:B------:R3:W-:Y:S04]  /*e450*/  STL [R1+0xedc], R2 ;  /* 0x000edc0201007387 */ /* 0x0007e80000100800 */
[----:B------:R-:W-:Y:S04]  /*e460*/  STL [R1+0xea8], R4 ;  /* 0x000ea80401007387 */ /* 0x000fe80000100800 */
[----:B------:R-:W2:Y:S01]  /*e470*/  LDL.LU R21, [R1+0x24] ;  /* 0x0000240001157983 */ /* 0x000ea20000300800 */
[----:B---3--:R-:W-:-:S05]  /*e480*/  IADD3 R2, P5, PT, R39, R17, RZ ;  /* 0x0000001127027210 */ /* 0x008fca0007fbe0ff */
[----:B------:R0:W-:Y:S01]  /*e490*/  STL [R1+0xee4], R2 ;  /* 0x000ee40201007387 */ /* 0x0001e20000100800 */
[C---:B------:R-:W-:Y:S01]  /*e4a0*/  IMAD.X R5, R20.reuse, 0x1, R19, P2 ;  /* 0x0000000114057824 */ /* 0x040fe200010e0613 */
[----:B0-----:R-:W-:Y:S01]  /*e4b0*/  IADD3 R2, P2, PT, R39, R3, RZ ;  /* 0x0000000327027210 */ /* 0x001fe20007f5e0ff */
[----:B------:R-:W-:-:S03]  /*e4c0*/  IMAD.X R4, R20, 0x1, R18, P1 ;  /* 0x0000000114047824 */ /* 0x000fc600008e0612 */
[----:B------:R-:W-:Y:S04]  /*e4d0*/  STL [R1+0xeb0], R5 ;  /* 0x000eb00501007387 */ /* 0x000fe80000100800 */
[----:B------:R-:W3:Y:S04]  /*e4e0*/  LDL.LU R39, [R1+0xb8] ;  /* 0x0000b80001277983 */ /* 0x000ee80000300800 */
[----:B------:R4:W-:Y:S04]  /*e4f0*/  STL [R1+0xeec], R2 ;  /* 0x000eec0201007387 */ /* 0x0009e80000100800 */
[----:B------:R-:W-:Y:S04]  /*e500*/  STL [R1+0xeb8], R4 ;  /* 0x000eb80401007387 */ /* 0x000fe80000100800 */
[----:B------:R-:W3:Y:S01]  /*e510*/  LDL.LU R20, [R1+0x28] ;  /* 0x0000280001147983 */ /* 0x000ee20000300800 */
[----:B----4-:R-:W-:-:S05]  /*e520*/  IADD3 R2, P1, PT, R25, R17, RZ ;  /* 0x0000001119027210 */ /* 0x010fca0007f3e0ff */
[----:B------:R0:W-:Y:S01]  /*e530*/  STL [R1+0xef4], R2 ;  /* 0x000ef40201007387 */ /* 0x0001e20000100800 */
[C---:B------:R-:W-:Y:S01]  /*e540*/  IMAD.X R5, R40.reuse, 0x1, R19, P0 ;  /* 0x0000000128057824 */ /* 0x040fe200000e0613 */
[----:B0-----:R-:W-:Y:S01]  /*e550*/  IADD3 R2, P0, PT, R25, R3, RZ ;  /* 0x0000000319027210 */ /* 0x001fe20007f1e0ff */
[----:B------:R-:W-:-:S03]  /*e560*/  IMAD.X R4, R40, 0x1, R18, P4 ;  /* 0x0000000128047824 */ /* 0x000fc600020e0612 */
[----:B------:R-:W-:Y:S04]  /*e570*/  STL [R1+0xec0], R5 ;  /* 0x000ec00501007387 */ /* 0x000fe80000100800 */
[----:B------:R-:W4:Y:S04]  /*e580*/  LDL.LU R25, [R1+0xb4] ;  /* 0x0000b40001197983 */ /* 0x000f280000300800 */
        /* <DEDUP_REMOVED lines=15> */
[C---:B------:R-:W-:Y:S02]  /*e680*/  IMAD.X R5, R43.reuse, 0x1, R19, P5 ;  /* 0x000000012b057824 */ /* 0x040fe400028e0613 */
[----:B-1----:R-:W-:Y:S01]  /*e690*/  IMAD.X R4, R43, 0x1, R18, P2 ;  /* 0x000000012b047824 */ /* 0x002fe200010e0612 */
[----:B0-----:R-:W-:Y:S02]  /*e6a0*/  IADD3 R2, P5, PT, R23, R3, RZ ;  /* 0x0000000317027210 */ /* 0x001fe40007fbe0ff */
        /* <DEDUP_REMOVED lines=15> */
[----:B--2---:R-:W-:-:S05]  /*e7a0*/  IADD3 R2, P0, PT, R26, R17, RZ ;  /* 0x000000111a027210 */ /* 0x004fca0007f1e0ff */
[----:B------:R1:W-:Y:S01]  /*e7b0*/  STL [R1+0xf34], R2 ;  /* 0x000f340201007387 */ /* 0x0003e20000100800 */
[C---:B------:R-:W-:Y:S02]  /*e7c0*/  IMAD.X R5, R21.reuse, 0x1, R19, P4 ;  /* 0x0000000115057824 */ /* 0x040fe400020e0613 */
[----:B0-----:R-:W-:Y:S01]  /*e7d0*/  IMAD.X R4, R21, 0x1, R18, P3 ;  /* 0x0000000115047824 */ /* 0x001fe200018e0612 */
[----:B-1----:R-:W-:Y:S02]  /*e7e0*/  IADD3 R2, P4, PT, R26, R3, RZ ;  /* 0x000000031a027210 */ /* 0x002fe40007f9e0ff */
[----:B------:R-:W-:Y:S04]  /*e7f0*/  STL [R1+0xf00], R5 ;  /* 0x000f000501007387 */ /* 0x000fe80000100800 */
[----:B------:R-:W2:Y:S04]  /*e800*/  LDL.LU R26, [R1+0x90] ;  /* 0x00009000011a7983 */ /* 0x000ea80000300800 */
[----:B------:R3:W-:Y:S04]  /*e810*/  STL [R1+0xf3c], R2 ;  /* 0x000f3c0201007387 */ /* 0x0007e80000100800 */
[----:B------:R0:W-:Y:S04]  /*e820*/  STL [R1+0xf08], R4 ;  /* 0x000f080401007387 */ /* 0x0001e80000100800 */
[----:B------:R-:W2:Y:S01]  /*e830*/  LDL.LU R21, [R1+0x5c] ;  /* 0x00005c0001157983 */ /* 0x000ea20000300800 */
[----:B---3--:R-:W-:-:S05]  /*e840*/  IADD3 R2, P3, PT, R39, R17, RZ ;  /* 0x0000001127027210 */ /* 0x008fca0007f7e0ff */
[----:B------:R1:W-:Y:S01]  /*e850*/  STL [R1+0xf44], R2 ;  /* 0x000f440201007387 */ /* 0x0003e20000100800 */
[C---:B------:R-:W-:Y:S02]  /*e860*/  IMAD.X R5, R20.reuse, 0x1, R19, P6 ;  /* 0x0000000114057824 */ /* 0x040fe400030e0613 */
[----:B0-----:R-:W-:Y:S01]  /*e870*/  IMAD.X R4, R20, 0x1, R18, P5 ;  /* 0x0000000114047824 */ /* 0x001fe200028e0612 */
[----:B-1----:R-:W-:Y:S02]  /*e880*/  IADD3 R2, P6, PT, R39, R3, RZ ;  /* 0x0000000327027210 */ /* 0x002fe40007fde0ff */
[----:B------:R-:W-:Y:S04]  /*e890*/  STL [R1+0xf10], R5 ;  /* 0x000f100501007387 */ /* 0x000fe80000100800 */
[----:B------:R-:W3:Y:S04]  /*e8a0*/  LDL.LU R39, [R1+0x8c] ;  /* 0x00008c0001277983 */ /* 0x000ee80000300800 */
[----:B------:R4:W-:Y:S04]  /*e8b0*/  STL [R1+0xf4c], R2 ;  /* 0x000f4c0201007387 */ /* 0x0009e80000100800 */
[----:B------:R0:W-:Y:S04]  /*e8c0*/  STL [R1+0xf18], R4 ;  /* 0x000f180401007387 */ /* 0x0001e80000100800 */
[----:B------:R-:W3:Y:S01]  /*e8d0*/  LDL.LU R20, [R1+0x60] ;  /* 0x0000600001147983 */ /* 0x000ee20000300800 */
[----:B----4-:R-:W-:-:S05]  /*e8e0*/  IADD3 R2, P5, PT, R25, R17, RZ ;  /* 0x0000001119027210 */ /* 0x010fca0007fbe0ff */
[----:B------:R1:W-:Y:S01]  /*e8f0*/  STL [R1+0xf54], R2 ;  /* 0x000f540201007387 */ /* 0x0003e20000100800 */
[C---:B------:R-:W-:Y:S02]  /*e900*/  IMAD.X R5, R40.reuse, 0x1, R19, P2 ;  /* 0x0000000128057824 */ /* 0x040fe400010e0613 */
[----:B0-----:R-:W-:Y:S01]  /*e910*/  IMAD.X R4, R40, 0x1, R18, P1 ;  /* 0x0000000128047824 */ /* 0x001fe200008e0612 */
[----:B-1----:R-:W-:Y:S02]  /*e920*/  IADD3 R2, P2, PT, R25, R3, RZ ;  /* 0x0000000319027210 */ /* 0x002fe40007f5e0ff */
        /* <DEDUP_REMOVED lines=263> */
[----:B------:R-:W-:Y:S04]  /*f9a0*/  STL [R1+0x10c8], R4 ;  /* 0x0010c80401007387 */ /* 0x000fe80000100800 */
[----:B------:R-:W5:Y:S01]  /*f9b0*/  LDL.LU R43, [R1+0x21c] ;  /* 0x00021c00012b7983 */ /* 0x000f620000300800 */
[----:B0-----:R-:W-:-:S05]  /*f9c0*/  IADD3 R2, P3, PT, R38, R17, RZ ;  /* 0x0000001126027210 */ /* 0x001fca0007f7e0ff */
[----:B------:R0:W-:Y:S01]  /*f9d0*/  STL [R1+0x1104], R2 ;  /* 0x0011040201007387 */ /* 0x0001e20000100800 */
[----:B------:R-:W-:Y:S01]  /*f9e0*/  IMAD.X R5, R22, 0x1, R19, P6 ;  /* 0x0000000116057824 */ /* 0x000fe200030e0613 */
[----:B0-----:R-:W-:Y:S01]  /*f9f0*/  IADD3 R2, P6, PT, R38, R3, RZ ;  /* 0x0000000326027210 */ /* 0x001fe20007fde0ff */
[----:B------:R-:W-:-:S03]  /*fa00*/  IMAD.X R4, R22, 0x1, R18, P5 ;  /* 0x0000000116047824 */ /* 0x000fc600028e0612 */
        /* <DEDUP_REMOVED lines=57> */
[----:B-1----:R-:W-:Y:S01]  /*fda0*/  IMAD.X R4, R22, 0x1, R19, P4 ;  /* 0x0000000116047824 */ /* 0x002fe200020e0613 */
[----:B0-----:R-:W-:Y:S02]  /*fdb0*/  IADD3 R2, P4, PT, R38, R3, RZ ;  /* 0x0000000326027210 */ /* 0x001fe40007f9e0ff */
[----:B------:R-:W5:Y:S04]  /*fdc0*/  LDL.LU R38, [R1+0x1dc] ;  /* 0x0001dc0001267983 */ /* 0x000f680000300800 */
[----:B------:R0:W-:Y:S04]  /*fdd0*/  STL [R1+0x1130], R4 ;  /* 0x0011300401007387 */ /* 0x0001e80000100800 */
[----:B------:R2:W-:Y:S01]  /*fde0*/  STL [R1+0x116c], R2 ;  /* 0x00116c0201007387 */ /* 0x0005e20000100800 */
[----:B0-----:R-:W-:-:S03]  /*fdf0*/  IMAD.X R4, R22, 0x1, R18, P3 ;  /* 0x0000000116047824 */ /* 0x001fc600018e0612 */
[----:B------:R-:W5:Y:S04]  /*fe00*/  LDL.LU R22, [R1+0x268] ;  /* 0x0002680001167983 */ /* 0x000f680000300800 */
[----:B------:R0:W-:Y:S01]  /*fe10*/  STL [R1+0x1138], R4 ;  /* 0x0011380401007387 */ /* 0x0001e20000100800 */
        /* <DEDUP_REMOVED lines=32> */
[C---:B------:R-:W-:Y:S01]  /*10020*/  IMAD.X R5, R24.reuse, 0x1, R19, P3 ;  /* 0x0000000118057824 */ /* 0x040fe200018e0613 */
[----:B0-----:R-:W-:Y:S01]  /*10030*/  IADD3 R4, P3, PT, R27, R3, RZ ;  /* 0x000000031b047210 */ /* 0x001fe20007f7e0ff */
[----:B-1----:R-:W-:-:S03]  /*10040*/  IMAD.X R2, R24, 0x1, R18, P6 ;  /* 0x0000000118027824 */ /* 0x002fc600030e0612 */
        /* <DEDUP_REMOVED lines=8> */
[----:B------:R-:W-:Y:S01]  /*100d0*/  IADD3 R5, P5, PT, R23, R3, RZ ;  /* 0x0000000317057210 */ /* 0x000fe20007fbe0ff */
[----:B0-----:R-:W-:-:S03]  /*100e0*/  IMAD.X R4, R43, 0x1, R18, P2 ;  /* 0x000000012b047824 */ /* 0x001fc600010e0612 */
[----:B------:R0:W-:Y:S04]  /*100f0*/  STL [R1+0x1180], R2 ;  /* 0x0011800201007387 */ /* 0x0001e80000100800 */
[----:B------:R1:W-:Y:S04]  /*10100*/  STL [R1+0x11bc], R5 ;  /* 0x0011bc0501007387 */ /* 0x0003e80000100800 */
[----:B------:R-:W5:Y:S01]  /*10110*/  LDL.LU R23, [R1+0x1f8] ;  /* 0x0001f80001177983 */ /* 0x000f620000300800 */
[----:B0-----:R-:W-:-:S03]  /*10120*/  IADD3 R2, P2, PT, R38, R17, RZ ;  /* 0x0000001126027210 */ /* 0x001fc60007f5e0ff */
[----:B------:R-:W-:Y:S04]  /*10130*/  STL [R1+0x1188], R4 ;  /* 0x0011880401007387 */ /* 0x000fe80000100800 */
[----:B------:R-:W5:Y:S04]  /*10140*/  LDL.LU R43, [R1+0x29c] ;  /* 0x00029c00012b7983 */ /* 0x000f680000300800 */
[----:B------:R0:W-:Y:S01]  /*10150*/  STL [R1+0x11c4], R2 ;  /* 0x0011c40201007387 */ /* 0x0001e20000100800 */
[----:B-1----:R-:W-:Y:S01]  /*10160*/  IMAD.X R5, R22, 0x1, R19, P1 ;  /* 0x0000000116057824 */ /* 0x002fe200008e0613 */
        /* <DEDUP_REMOVED lines=19> */
[C---:B------:R-:W-:Y:S01]  /*102a0*/  IMAD.X R5, R20.reuse, 0x1, R19, P6 ;  /* 0x0000000114057824 */ /* 0x040fe200030e0613 */
[----:B0-----:R-:W-:Y:S01]  /*102b0*/  IADD3 R4, P6, PT, R39, R3, RZ ;  /* 0x0000000327047210 */ /* 0x001fe20007fde0ff */
[----:B-1----:R-:W-:-:S03]  /*102c0*/  IMAD.X R2, R20, 0x1, R18, P5 ;  /* 0x0000000114027824 */ /* 0x002fc600028e0612 */
[----:B------:R-:W-:Y:S04]  /*102d0*/  STL [R1+0x11b0], R5 ;  /* 0x0011b00501007387 */ /* 0x000fe80000100800 */
[----:B------:R-:W3:Y:S04]  /*102e0*/  LDL.LU R39, [R1+0x20c] ;  /* 0x00020c0001277983 */ /* 0x000ee80000300800 */
[----:B------:R4:W-:Y:S04]  /*102f0*/  STL [R1+0x11ec], R4 ;  /* 0x0011ec0401007387 */ /* 0x0009e80000100800 */
[----:B------:R0:W-:Y:S04]  /*10300*/  STL [R1+0x11b8], R2 ;  /* 0x0011b80201007387 */ /* 0x0001e80000100800 */
[----:B------:R-:W3:Y:S01]  /*10310*/  LDL.LU R20, [R1+0x2b0] ;  /* 0x0002b00001147983 */ /* 0x000ee20000300800 */
[----:B----4-:R-:W-:-:S05]  /*10320*/  IADD3 R4, P5, PT, R25, R17, RZ ;  /* 0x0000001119047210 */ /* 0x010fca0007fbe0ff */
[----:B------:R1:W-:Y:S01]  /*10330*/  STL [R1+0x11f4], R4 ;  /* 0x0011f40401007387 */ /* 0x0003e20000100800 */
[C---:B0-----:R-:W-:Y:S01]  /*10340*/  IMAD.X R2, R40.reuse, 0x1, R19, P2 ;  /* 0x0000000128027824 */ /* 0x041fe200010e0613 */
[----:B-1----:R-:W-:Y:S02]  /*10350*/  IADD3 R4, P2, PT, R25, R3, RZ ;  /* 0x0000000319047210 */ /* 0x002fe40007f5e0ff */
[----:B------:R-:W4:Y:S04]  /*10360*/  LDL.LU R25, [R1+0x214] ;  /* 0x0002140001197983 */ /* 0x000f280000300800 */
[----:B------:R0:W-:Y:S04]  /*10370*/  STL [R1+0x11c0], R2 ;  /* 0x0011c00201007387 */ /* 0x0001e80000100800 */
[----:B------:R5:W-:Y:S01]  /*10380*/  STL [R1+0x11fc], R4 ;  /* 0x0011fc0401007387 */ /* 0x000be20000100800 */
[----:B0-----:R-:W-:-:S03]  /*10390*/  IMAD.X R2, R40, 0x1, R18, P1 ;  /* 0x0000000128027824 */ /* 0x001fc600008e0612 */
[----:B------:R-:W4:Y:S04]  /*103a0*/  LDL.LU R40, [R1+0x2b4] ;  /* 0x0002b40001287983 */ /* 0x000f280000300800 */
[----:B------:R0:W-:Y:S01]  /*103b0*/  STL [R1+0x11c8], R2 ;  /* 0x0011c80201007387 */ /* 0x0001e20000100800 */
[----:B-----5:R-:W-:-:S05]  /*103c0*/  IADD3 R4, P1, PT, R27, R17, RZ ;  /* 0x000000111b047210 */ /* 0x020fca0007f3e0ff */
[----:B------:R1:W-:Y:S01]  /*103d0*/  STL [R1+0x1204], R4 ;  /* 0x0012040401007387 */ /* 0x0003e20000100800 */
[C---:B0-----:R-:W-:Y:S01]  /*103e0*/  IMAD.X R2, R24.reuse, 0x1, R19, P0 ;  /* 0x0000000118027824 */ /* 0x041fe200000e0613 */
[----:B-1----:R-:W-:Y:S02]  /*103f0*/  IADD3 R4, P0, PT, R27, R3, RZ ;  /* 0x000000031b047210 */ /* 0x002fe40007f1e0ff */
[----:B------:R-:W5:Y:S04]  /*10400*/  LDL.LU R27, [R1+0x218] ;  /* 0x00021800011b7983 */ /* 0x000f680000300800 */
[----:B------:R0:W-:Y:S04]  /*10410*/  STL [R1+0x11d0], R2 ;  /* 0x0011d00201007387 */ /* 0x0001e80000100800 */
[----:B------:R1:W-:Y:S01]  /*10420*/  STL [R1+0x120c], R4 ;  /* 0x00120c0401007387 */ /* 0x0003e20000100800 */
[----:B0-----:R-:W-:-:S03]  /*10430*/  IMAD.X R2, R24, 0x1, R18, P4 ;  /* 0x0000000118027824 */ /* 0x001fc600020e0612 */
[----:B------:R-:W5:Y:S01]  /*10440*/  LDL.LU R24, [R1+0x2b8] ;  /* 0x0002b80001187983 */ /* 0x000f620000300800 */
[----:B------:R-:W-:-:S03]  /*10450*/  IADD3 R5, P4, PT, R23, R17, RZ ;  /* 0x0000001117057210 */ /* 0x000fc60007f9e0ff */
[----:B------:R0:W-:Y:S04]  /*10460*/  STL [R1+0x11d8], R2 ;  /* 0x0011d80201007387 */ /* 0x0001e80000100800 */
[----:B------:R-:W-:Y:S01]  /*10470*/  STL [R1+0x1214], R5 ;  /* 0x0012140501007387 */ /* 0x000fe20000100800 */
[----:B-1----:R-:W-:Y:S01]  /*10480*/  IMAD.X R4, R43, 0x1, R19, P3 ;  /* 0x000000012b047824 */ /* 0x002fe200018e0613 */
[----:B0-----:R-:W-:Y:S02]  /*10490*/  IADD3 R2, P3, PT, R23, R3, RZ ;  /* 0x0000000317027210 */ /* 0x001fe40007f7e0ff */
[----:B------:R-:W5:Y:S04]  /*104a0*/  LDL.LU R23, [R1+0x220] ;  /* 0x0002200001177983 */ /* 0x000f680000300800 */
[----:B------:R0:W-:Y:S04]  /*104b0*/  STL [R1+0x11e0], R4 ;  /* 0x0011e00401007387 */ /* 0x0001e80000100800 */
[----:B------:R1:W-:Y:S01]  /*104c0*/  STL [R1+0x121c], R2 ;  /* 0x00121c0201007387 */ /* 0x0003e20000100800 */
[----:B0-----:R-:W-:-:S03]  /*104d0*/  IMAD.X R4, R43, 0x1, R18, P6 ;  /* 0x000000012b047824 */ /* 0x001fc600030e0612 */
[----:B------:R-:W5:Y:S01]  /*104e0*/  LDL.LU R43, [R1+0x2bc] ;  /* 0x0002bc00012b7983 */ /* 0x000f620000300800 */
[----:B-1----:R-:W-:-:S03]  /*104f0*/  IADD3 R2, P6, PT, R38, R17, RZ ;  /* 0x0000001126027210 */ /* 0x002fc60007fde0ff */
[----:B------:R0:W-:Y:S04]  /*10500*/  STL [R1+0x11e8], R4 ;  /* 0x0011e80401007387 */ /* 0x0001e80000100800 */
[----:B------:R1:W-:Y:S01]  /*10510*/  STL [R1+0x1224], R2 ;  /* 0x0012240201007387 */ /* 0x0003e20000100800 */
[----:B0-----:R-:W-:Y:S01]  /*10520*/  IMAD.X R4, R22, 0x1, R19, P5 ;  /* 0x0000000116047824 */ /* 0x001fe200028e0613 */
[----:B-1----:R-:W-:Y:S02]  /*10530*/  IADD3 R2, P5, PT, R38, R3, RZ ;  /* 0x0000000326027210 */ /* 0x002fe40007fbe0ff */
        /* <DEDUP_REMOVED lines=8> */
[C---:B------:R-:W-:Y:S01]  /*105c0*/  IMAD.X R5, R21.reuse, 0x1, R19, P1 ;  /* 0x0000000115057824 */ /* 0x040fe200008e0613 */
[----:B0-----:R-:W-:Y:S01]  /*105d0*/  IADD3 R4, P1, PT, R26, R3, RZ ;  /* 0x000000031a047210 */ /* 0x001fe20007f3e0ff */
[----:B-1----:R-:W-:-:S03]  /*105e0*/  IMAD.X R2, R21, 0x1, R18, P0 ;  /* 0x0000000115027824 */ /* 0x002fc600000e0612 */
[----:B------:R-:W-:Y:S04]  /*105f0*/  STL [R1+0x1200], R5 ;  /* 0x0012000501007387 */ /* 0x000fe80000100800 */
[----:B------:R-:W2:Y:S04]  /*10600*/  LDL.LU R21, [R1+0x22c] ;  /* 0x00022c0001157983 */ /* 0x000ea80000300800 */
[----:B------:R3:W-:Y:S04]  /*10610*/  STL [R1+0x123c], R4 ;  /* 0x00123c0401007387 */ /* 0x0007e80000100800 */
[----:B------:R0:W-:Y:S04]  /*10620*/  STL [R1+0x1208], R2 ;  /* 0x0012080201007387 */ /* 0x0001e80000100800 */
[----:B------:R-:W2:Y:S01]  /*10630*/  LDL.LU R26, [R1+0x2c4] ;  /* 0x0002c400011a7983 */ /* 0x000ea20000300800 */
[----:B---3--:R-:W-:-:S05]  /*10640*/  IADD3 R4, P0, PT, R39, R17, RZ ;  /* 0x0000001127047210 */ /* 0x008fca0007f1e0ff */
[----:B------:R1:W-:Y:S01]  /*10650*/  STL [R1+0x1244], R4 ;  /* 0x0012440401007387 */ /* 0x0003e20000100800 */
[C---:B0-----:R-:W-:Y:S01]  /*10660*/  IMAD.X R2, R20.reuse, 0x1, R19, P4 ;  /* 0x0000000114027824 */ /* 0x041fe200020e0613 */
[----:B------:R-:W-:Y:S01]  /*10670*/  IADD3 R5, P4, PT, R39, R3, RZ ;  /* 0x0000000327057210 */ /* 0x000fe20007f9e0ff */
[----:B-1----:R-:W-:-:S03]  /*10680*/  IMAD.X R4, R20, 0x1, R18, P3 ;  /* 0x0000000114047824 */ /* 0x002fc600018e0612 */
[----:B------:R4:W-:Y:S04]  /*10690*/  STL [R1+0x1210], R2 ;  /* 0x0012100201007387 */ /* 0x0009e80000100800 */
[----:B------:R-:W-:Y:S04]  /*106a0*/  STL [R1+0x124c], R5 ;  /* 0x00124c0501007387 */ /* 0x000fe80000100800 */
[----:B------:R-:W3:Y:S04]  /*106b0*/  LDL.LU R20, [R1+0x234] ;  /* 0x0002340001147983 */ /* 0x000ee80000300800 */
[----:B------:R0:W-:Y:S04]  /*106c0*/  STL [R1+0x1218], R4 ;  /* 0x0012180401007387 */ /* 0x0001e80000100800 */
[----:B------:R-:W3:Y:S01]  /*106d0*/  LDL.LU R39, [R1+0x2c8] ;  /* 0x0002c80001277983 */ /* 0x000ee20000300800 */
[----:B----4-:R-:W-:-:S05]  /*106e0*/  IADD3 R2, P3, PT, R25, R17, RZ ;  /* 0x0000001119027210 */ /* 0x010fca0007f7e0ff */
[----:B------:R1:W-:Y:S01]  /*106f0*/  STL [R1+0x1254], R2 ;  /* 0x0012540201007387 */ /* 0x0003e20000100800 */
[C---:B0-----:R-:W-:Y:S01]  /*10700*/  IMAD.X R4, R40.reuse, 0x1, R19, P6 ;  /* 0x0000000128047824 */ /* 0x041fe200030e0613 */
[----:B------:R-:W-:Y:S01]  /*10710*/  IADD3 R5, P6, PT, R25, R3, RZ ;  /* 0x0000000319057210 */ /* 0x000fe20007fde0ff */
[----:B-1----:R-:W-:-:S03]  /*10720*/  IMAD.X R2, R40, 0x1, R18, P5 ;  /* 0x0000000128027824 */ /* 0x002fc600028e0612 */
[----:B------:R5:W-:Y:S04]  /*10730*/  STL [R1+0x1220], R4 ;  /* 0x0012200401007387 */ /* 0x000be80000100800 */
[----:B------:R-:W-:Y:S04]  /*10740*/  STL [R1+0x125c], R5 ;  /* 0x00125c0501007387 */ /* 0x000fe80000100800 */
[----:B------:R-:W4:Y:S04]  /*10750*/  LDL.LU R25, [R1+0x238] ;  /* 0x0002380001197983 */ /* 0x000f280000300800 */
[----:B------:R0:W-:Y:S01]  /*10760*/  STL [R1+0x1228], R2 ;  /* 0x0012280201007387 */ /* 0x0001e20000100800 */
[----:B-----5:R-:W-:-:S05]  /*10770*/  IADD3 R4, P5, PT, R27, R17, RZ ;  /* 0x000000111b047210 */ /* 0x020fca0007fbe0ff */
[----:B------:R1:W-:Y:S04]  /*10780*/  STL [R1+0x1264], R4 ;  /* 0x0012640401007387 */ /* 0x0003e80000100800 */
[----:B------:R-:W5:Y:S01]  /*10790*/  LDL.LU R40, [R1+0x2cc] ;  /* 0x0002cc0001287983 */ /* 0x000f620000300800 */
[C---:B0-----:R-:W-:Y:S01]  /*107a0*/  IMAD.X R2, R24.reuse, 0x1, R19, P2 ;  /* 0x0000000118027824 */ /* 0x041fe200010e0613 */
[----:B------:R-:W-:Y:S01]  /*107b0*/  IADD3 R5, P2, PT, R27, R3, RZ ;  /* 0x000000031b057210 */ /* 0x000fe20007f5e0ff */
[----:B-1----:R-:W-:-:S03]  /*107c0*/  IMAD.X R4, R24, 0x1, R18, P1 ;  /* 0x0000000118047824 */ /* 0x002fc600008e0612 */
[----:B------:R0:W-:Y:S04]  /*107d0*/  STL [R1+0x1230], R2 ;  /* 0x0012300201007387 */ /* 0x0001e80000100800 */
[----:B------:R-:W-:Y:S04]  /*107e0*/  STL [R1+0x126c], R5 ;  /* 0x00126c0501007387 */ /* 0x000fe80000100800 */
[----:B------:R-:W5:Y:S01]  /*107f0*/  LDL.LU R24, [R1+0x240] ;  /* 0x0002400001187983 */ /* 0x000f620000300800 */
[----:B0-----:R-:W-:-:S03]  /*10800*/  IADD3 R2, P1, PT, R23, R17, RZ ;  /* 0x0000001117027210 */ /* 0x001fc60007f3e0ff */
[----:B------:R0:W-:Y:S04]  /*10810*/  STL [R1+0x1238], R4 ;  /* 0x0012380401007387 */ /* 0x0001e80000100800 */
[----:B------:R-:W5:Y:S04]  /*10820*/  LDL.LU R37, [R1+0x2d0] ;  /* 0x0002d00001257983 */ /* 0x000f680000300800 */
[----:B------:R1:W-:Y:S01]  /*10830*/  STL [R1+0x1274], R2 ;  /* 0x0012740201007387 */ /* 0x0003e20000100800 */
[C---:B0-----:R-:W-:Y:S02]  /*10840*/  IMAD.X R4, R43.reuse, 0x1, R18, P4 ;  /* 0x000000012b047824 */ /* 0x041fe400020e0612 */
[----:B-1----:R-:W-:Y:S01]  /*10850*/  IMAD.X R2, R43, 0x1, R19, P0 ;  /* 0x000000012b027824 */ /* 0x002fe200000e0613 */
[----:B------:R-:W-:-:S04]  /*10860*/  IADD3 R5, P0, PT, R23, R3, RZ ;  /* 0x0000000317057210 */ /* 0x000fc80007f1e0ff */
[----:B------:R0:W-:Y:S04]  /*10870*/  STL [R1+0x1240], R2 ;  /* 0x0012400201007387 */ /* 0x0001e80000100800 */
[----:B------:R-:W-:Y:S04]  /*10880*/  STL [R1+0x127c], R5 ;  /* 0x00127c0501007387 */ /* 0x000fe80000100800 */
[----:B------:R-:W5:Y:S01]  /*10890*/  LDL.LU R23, [R1+0x248] ;  /* 0x0002480001177983 */ /* 0x000f620000300800 */
[----:B0-----:R-:W-:-:S03]  /*108a0*/  IADD3 R2, P4, PT, R38, R17, RZ ;  /* 0x0000001126027210 */ /* 0x001fc60007f9e0ff */
[----:B------:R0:W-:Y:S04]  /*108b0*/  STL [R1+0x1248], R4 ;  /* 0x0012480401007387 */ /* 0x0001e80000100800 */
[----:B------:R-:W5:Y:S04]  /*108c0*/  LDL.LU R43, [R1+0x2d4] ;  /* 0x0002d400012b7983 */ /* 0x000f680000300800 */
[----:B------:R1:W-:Y:S04]  /*108d0*/  STL [R1+0x1284], R2 ;  /* 0x0012840201007387 */ /* 0x0003e80000100800 */
[----:B------:R-:W5:Y:S01]  /*108e0*/  LDL.LU R27, [R1+0x24c] ;  /* 0x00024c00011b7983 */ /* 0x000f620000300800 */
[----:B0-----:R-:W-:Y:S01]  /*108f0*/  IMAD.X R4, R22, 0x1, R19, P3 ;  /* 0x0000000116047824 */ /* 0x001fe200018e0613 */
[----:B-1----:R-:W-:-:S04]  /*10900*/  IADD3 R2, P3, PT, R38, R3, RZ ;  /* 0x0000000326027210 */ /* 0x002fc80007f7e0ff */
[----:B------:R0:W-:Y:S04]  /*10910*/  STL [R1+0x1250], R4 ;  /* 0x0012500401007387 */ /* 0x0001e80000100800 */
[----:B------:R2:W-:Y:S01]  /*10920*/  STL [R1+0x128c], R2 ;  /* 0x00128c0201007387 */ /* 0x0005e20000100800 */
[----:B0-----:R-:W-:-:S03]  /*10930*/  IMAD.X R4, R22, 0x1, R18, P6 ;  /* 0x0000000116047824 */ /* 0x001fc600030e0612 */
[----:B------:R-:W5:Y:S04]  /*10940*/  LDL.LU R22, [R1+0x2d8] ;  /* 0x0002d80001167983 */ /* 0x000f680000300800 */
[----:B------:R0:W-:Y:S01]  /*10950*/  STL [R1+0x1258], R4 ;  /* 0x0012580401007387 */ /* 0x0001e20000100800 */
[----:B--2---:R-:W-:-:S05]  /*10960*/  IADD3 R2, P6, PT, R21, R17, RZ ;  /* 0x0000001115027210 */ /* 0x004fca0007fde0ff */
[----:B------:R1:W-:Y:S01]  /*10970*/  STL [R1+0x1294], R2 ;  /* 0x0012940201007387 */ /* 0x0003e20000100800 */
[C---:B0-----:R-:W-:Y:S01]  /*10980*/  IMAD.X R4, R26.reuse, 0x1, R19, P5 ;  /* 0x000000011a047824 */ /* 0x041fe200028e0613 */
[----:B-1----:R-:W-:Y:S02]  /*10990*/  IADD3 R2, P5, PT, R21, R3, RZ ;  /* 0x0000000315027210 */ /* 0x002fe40007fbe0ff */
[----:B------:R-:W2:Y:S04]  /*109a0*/  LDL.LU R21, [R1+0x254] ;  /* 0x0002540001157983 */ /* 0x000ea80000300800 */
[----:B------:R-:W-:Y:S04]  /*109b0*/  STL [R1+0x1260], R4 ;  /* 0x0012600401007387 */ /* 0x000fe80000100800 */
[----:B------:R-:W2:Y:S04]  /*109c0*/  LDL.LU R38, [R1+0x2dc] ;  /* 0x0002dc0001267983 */ /* 0x000ea80000300800 */
[----:B------:R0:W-:Y:S02]  /*109d0*/  STL [R1+0x129c], R2 ;  /* 0x00129c0201007387 */ /* 0x0001e40000100800 */
[----:B0-----:R-:W-:Y:S01]  /*109e0*/  IMAD.X R2, R26, 0x1, R18, P2 ;  /* 0x000000011a027824 */ /* 0x001fe200010e0612 */
[----:B---3--:R-:W-:-:S04]  /*109f0*/  IADD3 R5, P2, PT, R20, R17, RZ ;  /* 0x0000001114057210 */ /* 0x008fc80007f5e0ff */
[----:B------:R0:W-:Y:S04]  /*10a00*/  STL [R1+0x1268], R2 ;  /* 0x0012680201007387 */ /* 0x0001e80000100800 */
[----:B------:R-:W-:Y:S01]  /*10a10*/  STL [R1+0x12a4], R5 ;  /* 0x0012a40501007387 */ /* 0x000fe20000100800 */
[----:B------:R-:W-:-:S03]  /*10a20*/  IMAD.X R4, R39, 0x1, R19, P1 ;  /* 0x0000000127047824 */ /* 0x000fc600008e0613 */
[----:B------:R-:W3:Y:S01]  /*10a30*/  LDL.LU R26, [R1+0x258] ;  /* 0x00025800011a7983 */ /* 0x000ee20000300800 */
[----:B0-----:R-:W-:-:S03]  /*10a40*/  IADD3 R2, P1, PT, R20, R3, RZ ;  /* 0x0000000314027210 */ /* 0x001fc60007f3e0ff */
[----:B------:R-:W-:Y:S04]  /*10a50*/  STL [R1+0x1270], R4 ;  /* 0x0012700401007387 */ /* 0x000fe80000100800 */
[----:B------:R-:W3:Y:S04]  /*10a60*/  LDL.LU R20, [R1+0x2e0] ;  /* 0x0002e00001147983 */ /* 0x000ee80000300800 */
[----:B------:R0:W-:Y:S02]  /*10a70*/  STL [R1+0x12ac], R2 ;  /* 0x0012ac0201007387 */ /* 0x0001e40000100800 */
[----:B0-----:R-:W-:-:S02]  /*10a80*/  IMAD.X R2, R39, 0x1, R18, P0 ;  /* 0x0000000127027824 */ /* 0x001fc400000e0612 */
[----:B------:R-:W3:Y:S04]  /*10a90*/  LDL.LU R39, [R1+0x260] ;  /* 0x0002600001277983 */ /* 0x000ee80000300800 */
[----:B------:R5:W-:Y:S01]  /*10aa0*/  STL [R1+0x1278], R2 ;  /* 0x0012780201007387 */ /* 0x000be20000100800 */
[----:B----4-:R-:W-:-:S05]  /*10ab0*/  IADD3 R4, P0, PT, R25, R17, RZ ;  /* 0x0000001119047210 */ /* 0x010fca0007f1e0ff */
[----:B------:R0:W-:Y:S01]  /*10ac0*/  STL [R1+0x12b4], R4 ;  /* 0x0012b40401007387 */ /* 0x0001e20000100800 */
[C---:B-----5:R-:W-:Y:S01]  /*10ad0*/  IMAD.X R2, R40.reuse, 0x1, R19, P4 ;  /* 0x0000000128027824 */ /* 0x060fe200020e0613 */
[----:B0-----:R-:W-:Y:S02]  /*10ae0*/  IADD3 R4, P4, PT, R25, R3, RZ ;  /* 0x0000000319047210 */ /* 0x001fe40007f9e0ff */
[----:B------:R-:W4:Y:S04]  /*10af0*/  LDL.LU R25, [R1+0x2e4] ;  /* 0x0002e40001197983 */ /* 0x000f280000300800 */
[----:B------:R0:W-:Y:S04]  /*10b00*/  STL [R1+0x1280], R2 ;  /* 0x0012800201007387 */ /* 0x0001e80000100800 */
[----:B------:R1:W-:Y:S01]  /*10b10*/  STL [R1+0x12bc], R4 ;  /* 0x0012bc0401007387 */ /* 0x0003e20000100800 */
[----:B0-----:R-:W-:Y:S01]  /*10b20*/  IMAD.X R2, R40, 0x1, R18, P3 ;  /* 0x0000000128027824 */ /* 0x001fe200018e0612 */
[----:B------:R-:W-:-:S04]  /*10b30*/  IADD3 R5, P3, PT, R24, R17, RZ ;  /* 0x0000001118057210 */ /* 0x000fc80007f7e0ff */
[----:B------:R0:W-:Y:S04]  /*10b40*/  STL [R1+0x1288], R2 ;  /* 0x0012880201007387 */ /* 0x0001e80000100800 */
[----:B------:R5:W-:Y:S04]  /*10b50*/  STL [R1+0x12c4], R5 ;  /* 0x0012c40501007387 */ /* 0x000be80000100800 */
[----:B------:R-:W4:Y:S01]  /*10b60*/  LDL.LU R40, [R1+0x264] ;  /* 0x0002640001287983 */ /* 0x000f220000300800 */
[----:B-1----:R-:W-:Y:S01]  /*10b70*/  IMAD.X R4, R37, 0x1, R19, P6 ;  /* 0x0000000125047824 */ /* 0x002fe200030e0613 */
[----:B0-----:R-:W-:-:S04]  /*10b80*/  IADD3 R2, P6, PT, R24, R3, RZ ;  /* 0x0000000318027210 */ /* 0x001fc80007fde0ff */
[----:B------:R0:W-:Y:S01]  /*10b90*/  STL [R1+0x1290], R4 ;  /* 0x0012900401007387 */ /* 0x0001e20000100800 */
[----:B-----5:R-:W-:-:S03]  /*10ba0*/  IMAD.X R5, R37, 0x1, R18, P5 ;  /* 0x0000000125057824 */ /* 0x020fc600028e0612 */
[----:B------:R-:W5:Y:S04]  /*10bb0*/  LDL.LU R24, [R1+0x2e8] ;  /* 0x0002e80001187983 */ /* 0x000f680000300800 */
[----:B------:R1:W-:Y:S04]  /*10bc0*/  STL [R1+0x12cc], R2 ;  /* 0x0012cc0201007387 */ /* 0x0003e80000100800 */
[----:B------:R0:W-:Y:S02]  /*10bd0*/  STL [R1+0x1298], R5 ;  /* 0x0012980501007387 */ /* 0x0001e40000100800 */
[----:B0-----:R-:W-:-:S05]  /*10be0*/  IADD3 R4, P5, PT, R23, R17, RZ ;  /* 0x0000001117047210 */ /* 0x001fca0007fbe0ff */
[----:B------:R0:W-:Y:S01]  /*10bf0*/  STL [R1+0x12d4], R4 ;  /* 0x0012d40401007387 */ /* 0x0001e20000100800 */
[----:B-1----:R-:W-:Y:S01]  /*10c00*/  IMAD.X R2, R43, 0x1, R19, P2 ;  /* 0x000000012b027824 */ /* 0x002fe200010e0613 */
[----:B------:R-:W-:-:S04]  /*10c10*/  IADD3 R5, P2, PT, R23, R3, RZ ;  /* 0x0000000317057210 */ /* 0x000fc80007f5e0ff */
[----:B------:R1:W-:Y:S01]  /*10c20*/  STL [R1+0x12a0], R2 ;  /* 0x0012a00201007387 */ /* 0x0003e20000100800 */
[----:B0-----:R-:W-:-:S03]  /*10c30*/  IMAD.X R4, R43, 0x1, R18, P1 ;  /* 0x000000012b047824 */ /* 0x001fc600008e0612 */
[----:B------:R0:W-:Y:S04]  /*10c40*/  STL [R1+0x12dc], R5 ;  /* 0x0012dc0501007387 */ /* 0x0001e80000100800 */
[----:B------:R-:W5:Y:S01]  /*10c50*/  LDL.LU R23, [R1+0x26c] ;  /* 0x00026c0001177983 */ /* 0x000f620000300800 */
[----:B-1----:R-:W-:-:S03]  /*10c60*/  IADD3 R2, P1, PT, R27, R17, RZ ;  /* 0x000000111b027210 */ /* 0x002fc60007f3e0ff */
[----:B------:R1:W-:Y:S04]  /*10c70*/  STL [R1+0x12a8], R4 ;  /* 0x0012a80401007387 */ /* 0x0003e80000100800 */
[----:B------:R-:W5:Y:S01]  /*10c80*/  LDL.LU R43, [R1+0x2ec] ;  /* 0x0002ec00012b7983 */ /* 0x000f620000300800 */
[----:B0-----:R-:W-:-:S03]  /*10c90*/  IMAD.X R5, R22, 0x1, R19, P0 ;  /* 0x0000000116057824 */ /* 0x001fc600000e0613 */
[----:B------:R0:W-:Y:S01]  /*10ca0*/  STL [R1+0x12e4], R2 ;  /* 0x0012e40201007387 */ /* 0x0001e20000100800 */
[----:B-1----:R-:W-:-:S03]  /*10cb0*/  IADD3 R4, P0, PT, R27, R3, RZ ;  /* 0x000000031b047210 */ /* 0x002fc60007f1e0ff */
[----:B------:R2:W-:Y:S01]  /*10cc0*/  STL [R1+0x12b0], R5 ;  /* 0x0012b00501007387 */ /* 0x0005e20000100800 */
[----:B0-----:R-:W-:-:S03]  /*10cd0*/  IMAD.X R2, R22, 0x1, R18, P4 ;  /* 0x0000000116027824 */ /* 0x001fc600020e0612 */
[----:B------:R0:W-:Y:S04]  /*10ce0*/  STL [R1+0x12ec], R4 ;  /* 0x0012ec0401007387 */ /* 0x0001e80000100800 */
[----:B------:R1:W-:Y:S01]  /*10cf0*/  STL [R1+0x12b8], R2 ;  /* 0x0012b80201007387 */ /* 0x0003e20000100800 */
[----:B--2---:R-:W-:-:S05]  /*10d00*/  IADD3 R5, P4, PT, R21, R17, RZ ;  /* 0x0000001115057210 */ /* 0x004fca0007f9e0ff */
[----:B------:R2:W-:Y:S01]  /*10d10*/  STL [R1+0x12f4], R5 ;  /* 0x0012f40501007387 */ /* 0x0005e20000100800 */
[----:B0-----:R-:W-:-:S03]  /*10d20*/  IMAD.X R4, R38, 0x1, R19, P3 ;  /* 0x0000000126047824 */ /* 0x001fc600018e0613 */
[----:B------:R-:W5:Y:S01]  /*10d30*/  LDL.LU R22, [R1+0x274] ;  /* 0x0002740001167983 */ /* 0x000f620000300800 */
[----:B-1----:R-:W-:-:S03]  /*10d40*/  IADD3 R2, P3, PT, R21, R3, RZ ;  /* 0x0000000315027210 */ /* 0x002fc60007f7e0ff */
[----:B------:R3:W-:Y:S01]  /*10d50*/  STL [R1+0x12c0], R4 ;  /* 0x0012c00401007387 */ /* 0x0007e20000100800 */
[----:B--2---:R-:W-:-:S03]  /*10d60*/  IMAD.X R5, R38, 0x1, R18, P6 ;  /* 0x0000000126057824 */ /* 0x004fc600030e0612 */
[----:B------:R-:W2:Y:S04]  /*10d70*/  LDL.LU R21, [R1+0x2f0] ;  /* 0x0002f00001157983 */ /* 0x000ea80000300800 */
[----:B------:R0:W-:Y:S04]  /*10d80*/  STL [R1+0x12fc], R2 ;  /* 0x0012fc0201007387 */ /* 0x0001e80000100800 */
[----:B------:R1:W-:Y:S01]  /*10d90*/  STL [R1+0x12c8], R5 ;  /* 0x0012c80501007387 */ /* 0x0003e20000100800 */
[----:B---3--:R-:W-:Y:S01]  /*10da0*/  IADD3 R4, P6, PT, R26, R17, RZ ;  /* 0x000000111a047210 */ /* 0x008fe20007fde0ff */
[----:B0-----:R-:W-:Y:S01]  /*10db0*/  IMAD.X R2, R20, 0x1, R19, P5 ;  /* 0x0000000114027824 */ /* 0x001fe200028e0613 */
[----:B-1----:R-:W-:-:S03]  /*10dc0*/  IADD3 R5, P5, PT, R26, R3, RZ ;  /* 0x000000031a057210 */ /* 0x002fc60007fbe0ff */
[----:B------:R0:W-:Y:S04]  /*10dd0*/  STL [R1+0x1304], R4 ;  /* 0x0013040401007387 */ /* 0x0001e80000100800 */
[----:B------:R1:W-:Y:S04]  /*10de0*/  STL [R1+0x12d0], R2 ;  /* 0x0012d00201007387 */ /* 0x0003e80000100800 */
[----:B------:R4:W-:Y:S01]  /*10df0*/  STL [R1+0x130c], R5 ;  /* 0x00130c0501007387 */ /* 0x0009e20000100800 */
[----:B0-----:R-:W-:-:S03]  /*10e00*/  IMAD.X R4, R20, 0x1, R18, P2 ;  /* 0x0000000114047824 */ /* 0x001fc600010e0612 */
[----:B------:R-:W3:Y:S04]  /*10e10*/  LDL.LU R20, [R1+0x278] ;  /* 0x0002780001147983 */ /* 0x000ee80000300800 */
[----:B------:R0:W-:Y:S04]  /*10e20*/  STL [R1+0x12d8], R4 ;  /* 0x0012d80401007387 */ /* 0x0001e80000100800 */
[----:B------:R-:W3:Y:S01]  /*10e30*/  LDL.LU R29, [R1+0x2f4] ;  /* 0x0002f400011d7983 */ /* 0x000ee20000300800 */
[----:B-1----:R-:W-:-:S05]  /*10e40*/  IADD3 R2, P2, PT, R39, R17, RZ ;  /* 0x0000001127027210 */ /* 0x002fca0007f5e0ff */
[----:B------:R1:W-:Y:S01]  /*10e50*/  STL [R1+0x1314], R2 ;  /* 0x0013140201007387 */ /* 0x0003e20000100800 */
[----:B----4-:R-:W-:Y:S01]  /*10e60*/  IMAD.X R5, R25, 0x1, R19, P1 ;  /* 0x0000000119057824 */ /* 0x010fe200008e0613 */
[----:B0-----:R-:W-:Y:S01]  /*10e70*/  IADD3 R4, P1, PT, R39, R3, RZ ;  /* 0x0000000327047210 */ /* 0x001fe20007f3e0ff */
[----:B-1----:R-:W-:-:S03]  /*10e80*/  IMAD.X R2, R25, 0x1, R18, P0 ;  /* 0x0000000119027824 */ /* 0x002fc600000e0612 */
[----:B------:R-:W-:Y:S04]  /*10e90*/  STL [R1+0x12e0], R5 ;  /* 0x0012e00501007387 */ /* 0x000fe80000100800 */
[----:B------:R-:W4:Y:S04]  /*10ea0*/  LDL.LU R36, [R1+0x280] ;  /* 0x0002800001247983 */ /* 0x000f280000300800 */
[----:B------:R0:W-:Y:S04]  /*10eb0*/  STL [R1+0x131c], R4 ;  /* 0x00131c0401007387 */ /* 0x0001e80000100800 */
[----:B------:R-:W4:Y:S04]  /*10ec0*/  LDL.LU R28, [R1+0x2f8] ;  /* 0x0002f800011c7983 */ /* 0x000f280000300800 */
[----:B------:R5:W-:Y:S04]  /*10ed0*/  STL [R1+0x12e8], R2 ;  /* 0x0012e80201007387 */ /* 0x000be80000100800 */
[----:B------:R-:W4:Y:S01]  /*10ee0*/  LDL.LU R37, [R1+0x284] ;  /* 0x0002840001257983 */ /* 0x000f220000300800 */
[----:B0-----:R-:W-:-:S05]  /*10ef0*/  IADD3 R4, P0, PT, R40, R17, RZ ;  /* 0x0000001128047210 */ /* 0x001fca0007f1e0ff */
[----:B------:R0:W-:Y:S04]  /*10f00*/  STL [R1+0x1324], R4 ;  /* 0x0013240401007387 */ /* 0x0001e80000100800 */
[----:B------:R-:W4:Y:S01]  /*10f10*/  LDL.LU R27, [R1+0x2fc] ;  /* 0x0002fc00011b7983 */ /* 0x000f220000300800 */
[----:B-----5:R-:W-:Y:S01]  /*10f20*/  IMAD.X R2, R24, 0x1, R19, P4 ;  /* 0x0000000118027824 */ /* 0x020fe200020e0613 */
[----:B0-----:R-:W-:-:S04]  /*10f30*/  IADD3 R4, P4, PT, R40, R3, RZ ;  /* 0x0000000328047210 */ /* 0x001fc80007f9e0ff */
[----:B------:R0:W-:Y:S04]  /*10f40*/  STL [R1+0x12f0], R2 ;  /* 0x0012f00201007387 */ /* 0x0001e80000100800 */
[----:B------:R-:W5:Y:S04]  /*10f50*/  LDL.LU R38, [R1+0x28c] ;  /* 0x00028c0001267983 */ /* 0x000f680000300800 */
[----:B------:R1:W-:Y:S01]  /*10f60*/  STL [R1+0x132c], R4 ;  /* 0x00132c0401007387 */ /* 0x0003e20000100800 */
[----:B0-----:R-:W-:-:S03]  /*10f70*/  IMAD.X R2, R24, 0x1, R18, P3 ;  /* 0x0000000118027824 */ /* 0x001fc600018e0612 */
[----:B------:R-:W5:Y:S04]  /*10f80*/  LDL.LU R26, [R1+0x300] ;  /* 0x00030000011a7983 */ /* 0x000f680000300800 */
[----:B------:R0:W-:Y:S04]  /*10f90*/  STL [R1+0x12f8], R2 ;  /* 0x0012f80201007387 */ /* 0x0001e80000100800 */
[----:B------:R-:W5:Y:S01]  /*10fa0*/  LDL.LU R39, [R1+0x294] ;  /* 0x0002940001277983 */ /* 0x000f620000300800 */
[----:B-1----:R-:W-:-:S05]  /*10fb0*/  IADD3 R4, P3, PT, R23, R17, RZ ;  /* 0x0000001117047210 */ /* 0x002fca0007f7e0ff */
[----:B------:R1:W-:Y:S01]  /*10fc0*/  STL [R1+0x1334], R4 ;  /* 0x0013340401007387 */ /* 0x0003e20000100800 */
[----:B0-----:R-:W-:-:S03]  /*10fd0*/  IMAD.X R2, R43, 0x1, R19, P6 ;  /* 0x000000012b027824 */ /* 0x001fc600030e0613 */
[----:B------:R-:W5:Y:S01]  /*10fe0*/  LDL.LU R25, [R1+0x304] ;  /* 0x0003040001197983 */ /* 0x000f620000300800 */
[----:B-1----:R-:W-:-:S03]  /*10ff0*/  IADD3 R4, P6, PT, R23, R3, RZ ;  /* 0x0000000317047210 */ /* 0x002fc60007fde0ff */
        /* <DEDUP_REMOVED lines=9> */
[----:B--2---:R-:W-:-:S03]  /*11090*/  IMAD.X R2, R21, 0x1, R19, P2 ;  /* 0x0000000115027824 */ /* 0x004fc600010e0613 */
[----:B------:R-:W2:Y:S01]  /*110a0*/  LDL.LU R43, [R1+0x30c] ;  /* 0x00030c00012b7983 */ /* 0x000ea20000300800 */
[----:B0-----:R-:W-:-:S03]  /*110b0*/  IADD3 R4, P2, PT, R22, R3, RZ ;  /* 0x0000000316047210 */ /* 0x001fc60007f5e0ff */
[----:B------:R0:W-:Y:S04]  /*110c0*/  STL [R1+0x1310], R2 ;  /* 0x0013100201007387 */ /* 0x0001e80000100800 */
[----:B------:R-:W2:Y:S04]  /*110d0*/  LDL.LU R22, [R1+0x2a8] ;  /* 0x0002a80001167983 */ /* 0x000ea80000300800 */
[----:B------:R1:W-:Y:S01]  /*110e0*/  STL [R1+0x134c], R4 ;  /* 0x00134c0401007387 */ /* 0x0003e20000100800 */
[----:B0-----:R-:W-:-:S03]  /*110f0*/  IMAD.X R2, R21, 0x1, R18, P1 ;  /* 0x0000000115027824 */ /* 0x001fc600008e0612 */
[----:B------:R-:W2:Y:S04]  /*11100*/  LDL.LU R21, [R1+0x310] ;  /* 0x0003100001157983 */ /* 0x000ea80000300800 */
[----:B------:R0:W-:Y:S01]  /*11110*/  STL [R1+0x1318], R2 ;  /* 0x0013180201007387 */ /* 0x0001e20000100800 */
[----:B---3--:R-:W-:-:S05]  /*11120*/  IADD3 R5, P1, PT, R20, R17, RZ ;  /* 0x0000001114057210 */ /* 0x008fca0007f3e0ff */
[----:B------:R-:W-:Y:S01]  /*11130*/  STL [R1+0x1354], R5 ;  /* 0x0013540501007387 */ /* 0x000fe20000100800 */
[C---:B-1----:R-:W-:Y:S01]  /*11140*/  IMAD.X R4, R29.reuse, 0x1, R19, P0 ;  /* 0x000000011d047824 */ /* 0x042fe200000e0613 */
[----:B0-----:R-:W-:Y:S02]  /*11150*/  IADD3 R2, P0, PT, R20, R3, RZ ;  /* 0x0000000314027210 */ /* 0x001fe40007f1e0ff */
[----:B------:R-:W3:Y:S04]  /*11160*/  LDL.LU R20, [R1+0x314] ;  /* 0x0003140001147983 */ /* 0x000ee80000300800 */
[----:B------:R0:W-:Y:S04]  /*11170*/  STL [R1+0x1320], R4 ;  /* 0x0013200401007387 */ /* 0x0001e80000100800 */
[----:B------:R4:W-:Y:S01]  /*11180*/  STL [R1+0x135c], R2 ;  /* 0x00135c0201007387 */ /* 0x0009e20000100800 */
[----:B0-----:R-:W-:-:S05]  /*11190*/  IMAD.X R4, R29, 0x1, R18, P4 ;  /* 0x000000011d047824 */ /* 0x001fca00020e0612 */
[----:B------:R0:W-:Y:S01]  /*111a0*/  STL [R1+0x1328], R4 ;  /* 0x0013280401007387 */ /* 0x0001e20000100800 */
[----:B----4-:R-:W-:Y:S01]  /*111b0*/  IADD3 R2, P4, PT, R36, R17, RZ ;  /* 0x0000001124027210 */ /* 0x010fe20007f9e0ff */
[----:B------:R-:W-:Y:S01]  /*111c0*/  IMAD.X R5, R28, 0x1, R19, P3 ;  /* 0x000000011c057824 */ /* 0x000fe200018e0613 */
[----:B0-----:R-:W-:-:S03]  /*111d0*/  IADD3 R4, P3, PT, R36, R3, RZ ;  /* 0x0000000324047210 */ /* 0x001fc60007f7e0ff */
[----:B------:R0:W-:Y:S04]  /*111e0*/  STL [R1+0x1364], R2 ;  /* 0x0013640201007387 */ /* 0x0001e80000100800 */
[----:B------:R1:W-:Y:S04]  /*111f0*/  STL [R1+0x1330], R5 ;  /* 0x0013300501007387 */ /* 0x0003e80000100800 */
[----:B------:R4:W-:Y:S01]  /*11200*/  STL [R1+0x136c], R4 ;  /* 0x00136c0401007387 */ /* 0x0009e20000100800 */
[----:B0-----:R-:W-:Y:S01]  /*11210*/  IMAD.X R2, R28, 0x1, R18, P6 ;  /* 0x000000011c027824 */ /* 0x001fe200030e0612 */
[----:B-1----:R-:W-:-:S04]  /*11220*/  IADD3 R5, P6, PT, R37, R17, RZ ;  /* 0x0000001125057210 */ /* 0x002fc80007fde0ff */
[----:B------:R0:W-:Y:S01]  /*11230*/  STL [R1+0x1338], R2 ;  /* 0x0013380201007387 */ /* 0x0001e20000100800 */
[----:B----4-:R-:W-:-:S03]  /*11240*/  IMAD.X R4, R27, 0x1, R19, P5 ;  /* 0x000000011b047824 */ /* 0x010fc600028e0613 */
[----:B------:R1:W-:Y:S04]  /*11250*/  STL [R1+0x1374], R5 ;  /* 0x0013740501007387 */ /* 0x0003e80000100800 */
[----:B------:R5:W-:Y:S01]  /*11260*/  STL [R1+0x1340], R4 ;  /* 0x0013400401007387 */ /* 0x000be20000100800 */
[----:B0-----:R-:W-:Y:S01]  /*11270*/  IADD3 R2, P5, PT, R37, R3, RZ ;  /* 0x0000000325027210 */ /* 0x001fe20007fbe0ff */
[----:B-1----:R-:W-:-:S04]  /*11280*/  IMAD.X R5, R27, 0x1, R18, P2 ;  /* 0x000000011b057824 */ /* 0x002fc800010e0612 */
[----:B------:R0:W-:Y:S01]  /*11290*/  STL [R1+0x137c], R2 ;  /* 0x00137c0201007387 */ /* 0x0001e20000100800 */
[----:B-----5:R-:W-:-:S03]  /*112a0*/  IADD3 R4, P2, PT, R38, R17, RZ ;  /* 0x0000001126047210 */ /* 0x020fc60007f5e0ff */
        /* <DEDUP_REMOVED lines=8> */
[----:B0-----:R-:W-:-:S05]  /*11330*/  IADD3 R2, P0, PT, R39, R17, RZ ;  /* 0x0000001127027210 */ /* 0x001fca0007f1e0ff */
[----:B------:R0:W-:Y:S01]  /*11340*/  STL [R1+0x1390], R2 ;  /* 0x0013900201007387 */ /* 0x0001e20000100800 */
[----:B-1----:R-:W-:Y:S01]  /*11350*/  IMAD.X R5, R25, 0x1, R19, P4 ;  /* 0x0000000119057824 */ /* 0x002fe200020e0613 */
[----:B----4-:R-:W-:Y:S01]  /*11360*/  IADD3 R4, P4, PT, R39, R3, RZ ;  /* 0x0000000327047210 */ /* 0x010fe20007f9e0ff */
[----:B0-----:R-:W-:-:S03]  /*11370*/  IMAD.X R2, R25, 0x1, R18, P3 ;  /* 0x0000000119027824 */ /* 0x001fc600018e0612 */
[----:B------:R0:W-:Y:S04]  /*11380*/  STL [R1+0x1360], R5 ;  /* 0x0013600501007387 */ /* 0x0001e80000100800 */
[----:B------:R1:W-:Y:S01]  /*11390*/  STL [R1+0x1394], R4 ;  /* 0x0013940401007387 */ /* 0x0003e20000100800 */
[----:B0-----:R-:W-:-:S03]  /*113a0*/  IADD3 R5, P3, PT, R40, R17, RZ ;  /* 0x0000001128057210 */ /* 0x001fc60007f7e0ff */
[----:B------:R0:W-:Y:S01]  /*113b0*/  STL [R1+0x1368], R2 ;  /* 0x0013680201007387 */ /* 0x0001e20000100800 */
[----:B-1----:R-:W-:-:S03]  /*113c0*/  IMAD.X R4, R24, 0x1, R19, P6 ;  /* 0x0000000118047824 */ /* 0x002fc600030e0613 */
[----:B------:R1:W-:Y:S04]  /*113d0*/  STL [R1+0x1398], R5 ;  /* 0x0013980501007387 */ /* 0x0003e80000100800 */
[----:B------:R4:W-:Y:S01]  /*113e0*/  STL [R1+0x1370], R4 ;  /* 0x0013700401007387 */ /* 0x0009e20000100800 */
[----:B0-----:R-:W-:Y:S01]  /*113f0*/  IADD3 R2, P6, PT, R40, R3, RZ ;  /* 0x0000000328027210 */ /* 0x001fe20007fde0ff */
[----:B-1----:R-:W-:-:S04]  /*11400*/  IMAD.X R5, R24, 0x1, R18, P5 ;  /* 0x0000000118057824 */ /* 0x002fc800028e0612 */
[----:B------:R2:W-:Y:S01]  /*11410*/  STL [R1+0x139c], R2 ;  /* 0x00139c0201007387 */ /* 0x0005e20000100800 */
[----:B----4-:R-:W-:-:S03]  /*11420*/  IADD3 R4, P5, PT, R23, R17, RZ ;  /* 0x0000001117047210 */ /* 0x010fc60007fbe0ff */
[----:B------:R0:W-:Y:S04]  /*11430*/  STL [R1+0x1378], R5 ;  /* 0x0013780501007387 */ /* 0x0001e80000100800 */
[----:B------:R1:W-:Y:S01]  /*11440*/  STL [R1+0x13a0], R4 ;  /* 0x0013a00401007387 */ /* 0x0003e20000100800 */
[----:B------:R-:W-:Y:S01]  /*11450*/  SHF.R.S32.HI R0, RZ, 0x1f, R0 ;  /* 0x0000001fff007819 */ /* 0x000fe20000011400 */
[----:B--2---:R-:W-:Y:S01]  /*11460*/  IMAD.X R2, R43, 0x1, R19, P2 ;  /* 0x000000012b027824 */ /* 0x004fe200010e0613 */
[----:B0-----:R-:W-:Y:S01]  /*11470*/  IADD3 R5, P2, PT, R23, R3, RZ ;  /* 0x0000000317057210 */ /* 0x001fe20007f5e0ff */
[----:B-1----:R-:W-:-:S03]  /*11480*/  IMAD.X R4, R43, 0x1, R18, P1 ;  /* 0x000000012b047824 */ /* 0x002fc600008e0612 */
[----:B------:R0:W-:Y:S04]  /*11490*/  STL [R1+0x1380], R2 ;  /* 0x0013800201007387 */ /* 0x0001e80000100800 */
[----:B------:R1:W-:Y:S04]  /*114a0*/  STL [R1+0x13a4], R5 ;  /* 0x0013a40501007387 */ /* 0x0003e80000100800 */
[----:B------:R2:W-:Y:S01]  /*114b0*/  STL [R1+0x1388], R4 ;  /* 0x0013880401007387 */ /* 0x0005e20000100800 */
[----:B0-----:R-:W-:Y:S01]  /*114c0*/  IADD3 R2, P1, PT, R22, R17, RZ ;  /* 0x0000001116027210 */ /* 0x001fe20007f3e0ff */
[----:B-1----:R-:W-:-:S04]  /*114d0*/  IMAD.X R5, R21, 0x1, R19, P0 ;  /* 0x0000000115057824 */ /* 0x002fc800000e0613 */
[----:B------:R0:W-:Y:S01]  /*114e0*/  STL [R1+0xcc0], R2 ;  /* 0x000cc00201007387 */ /* 0x0001e20000100800 */
[----:B--2---:R-:W-:Y:S01]  /*114f0*/  IADD3 R4, P0, PT, R22, R3, RZ ;  /* 0x0000000316047210 */ /* 0x004fe20007f1e0ff */
[----:B------:R-:W-:Y:S02]  /*11500*/  IMAD.X R3, R21, 0x1, R18, P4 ;  /* 0x0000000115037824 */ /* 0x000fe400020e0612 */
[----:B------:R-:W-:Y:S04]  /*11510*/  STL [R1+0xcbc], R5 ;  /* 0x000cbc0501007387 */ /* 0x000fe80000100800 */
[----:B------:R-:W-:Y:S01]  /*11520*/  STL [R1+0xcb8], R4 ;  /* 0x000cb80401007387 */ /* 0x000fe20000100800 */
[----:B0-----:R-:W-:-:S03]  /*11530*/  SHF.R.S32.HI R2, RZ, 0x1f, R22 ;  /* 0x0000001fff027819 */ /* 0x001fc60000011416 */
[----:B------:R0:W-:Y:S02]  /*11540*/  STL [R1+0xca4], R3 ;  /* 0x000ca40301007387 */ /* 0x0001e40000100800 */
[--C-:B0-----:R-:W-:Y:S02]  /*11550*/  IMAD.X R3, R0, 0x1, R19.reuse, P5 ;  /* 0x0000000100037824 */ /* 0x101fe400028e0613 */
[C---:B---3--:R-:W-:Y:S02]  /*11560*/  IMAD.X R4, R20.reuse, 0x1, R19, P3 ;  /* 0x0000000114047824 */ /* 0x048fe400018e0613 */
[----:B------:R-:W-:-:S03]  /*11570*/  IMAD.X R5, R20, 0x1, R18, P6 ;  /* 0x0000000114057824 */ /* 0x000fc600030e0612 */
[----:B------:R0:W-:Y:S04]  /*11580*/  STL [R1+0xca8], R4 ;  /* 0x000ca80401007387 */ /* 0x0001e80000100800 */
[----:B------:R-:W-:Y:S01]  /*11590*/  STL [R1+0xcac], R5 ;  /* 0x000cac0501007387 */ /* 0x000fe20000100800 */
[----:B0-----:R-:W-:-:S03]  /*115a0*/  IMAD.X R4, R0, 0x1, R18, P2 ;  /* 0x0000000100047824 */ /* 0x001fc600010e0612 */
[----:B------:R-:W2:Y:S04]  /*115b0*/  LDL.LU R0, [R1+0x1568] ;  /* 0x0015680001007983 */ /* 0x000ea80000300800 */
[----:B------:R0:W-:Y:S04]  /*115c0*/  STL [R1+0xcb0], R3 ;  /* 0x000cb00301007387 */ /* 0x0001e80000100800 */
[----:B------:R-:W-:Y:S01]  /*115d0*/  STL [R1+0xcb4], R4 ;  /* 0x000cb40401007387 */ /* 0x000fe20000100800 */
[C---:B0-----:R-:W-:Y:S02]  /*115e0*/  IMAD.X R3, R2.reuse, 0x1, R19, P1 ;  /* 0x0000000102037824 */ /* 0x041fe400008e0613 */
[----:B------:R-:W-:-:S03]  /*115f0*/  IMAD.X R2, R2, 0x1, R18, P0 ;  /* 0x0000000102027824 */ /* 0x000fc600000e0612 */
[----:B------:R0:W-:Y:S04]  /*11600*/  STL [R1+0xca0], R3 ;  /* 0x000ca00301007387 */ /* 0x0001e80000100800 */
[----:B------:R1:W-:Y:S04]  /*11610*/  STL [R1+0x8ac], R2 ;  /* 0x0008ac0201007387 */ /* 0x0003e80000100800 */
        /* <DEDUP_REMOVED lines=241> */
[----:B------:R-:W0:Y:S04]  /*12530*/  LDL R43, [R1+0x79c] ;  /* 0x00079c00012b7983 */ /* 0x000e280000100800 */
[----:B------:R-:W1:Y:S04]  /*12540*/  LDL R22, [R1+0x794] ;  /* 0x0007940001167983 */ /* 0x000e680000100800 */
[----:B------:R-:W-:Y:S04]  /*12550*/  STL [R1+0x170], RZ ;  /* 0x000170ff01007387 */ /* 0x000fe80000100800 */
[----:B------:R-:W-:Y:S04]  /*12560*/  STL [R1+0x174], RZ ;  /* 0x000174ff01007387 */ /* 0x000fe80000100800 */
[----:B------:R-:W-:Y:S04]  /*12570*/  STL [R1+0x178], RZ ;  /* 0x000178ff01007387 */ /* 0x000fe80000100800 */
[----:B------:R-:W-:Y:S04]  /*12580*/  STL [R1+0x17c], RZ ;  /* 0x00017cff01007387 */ /* 0x000fe80000100800 */
[----:B------:R-:W3:Y:S04]  /*12590*/  LDL R21, [R1+0x798] ;  /* 0x0007980001157983 */ /* 0x000ee80000100800 */
[----:B------:R-:W4:Y:S01]  /*125a0*/  LDL R20, [R1+0x790] ;  /* 0x0007900001147983 */ /* 0x000f220000100800 */
[----:B------:R-:W-:-:S03]  /*125b0*/  UIMAD UR56, UR9, 0x3f, URZ ;  /* 0x0000003f093878a4 */ /* 0x000fc6000f8e02ff */
[----:B------:R-:W-:Y:S04]  /*125c0*/  STL [R1+0x120], RZ ;  /* 0x000120ff01007387 */ /* 0x000fe80000100800 */
[----:B------:R-:W-:Y:S04]  /*125d0*/  STL [R1+0x124], RZ ;  /* 0x000124ff01007387 */ /* 0x000fe80000100800 */
[----:B------:R-:W-:Y:S01]  /*125e0*/  STL [R1+0x128], RZ ;  /* 0x000128ff01007387 */ /* 0x000fe20000100800 */
[----:B------:R-:W-:-:S03]  /*125f0*/  UIMAD UR60, UR9, 0x3e, URZ ;  /* 0x0000003e093c78a4 */ /* 0x000fc6000f8e02ff */
[----:B------:R-:W-:Y:S04]  /*12600*/  STL [R1+0x12c], RZ ;  /* 0x00012cff01007387 */ /* 0x000fe80000100800 */
[----:B------:R-:W-:Y:S04]  /*12610*/  STL [R1+0xd0], RZ ;  /* 0x0000d0ff01007387 */ /* 0x000fe80000100800 */
[----:B------:R-:W-:Y:S04]  /*12620*/  STL [R1+0xd4], RZ ;  /* 0x0000d4ff01007387 */ /* 0x000fe80000100800 */
[----:B------:R-:W-:Y:S04]  /*12630*/  STL [R1+0xd8], RZ ;  /* 0x0000d8ff01007387 */ /* 0x000fe80000100800 */
[----:B------:R-:W-:Y:S04]  /*12640*/  STL [R1+0xdc], RZ ;  /* 0x0000dcff01007387 */ /* 0x000fe80000100800 */
[----:B------:R-:W-:Y:S01]  /*12650*/  STL [R1+0x80], RZ ;  /* 0x000080ff01007387 */ /* 0x000fe20000100800 */
[----:B------:R-:W-:-:S03]  /*12660*/  UIMAD UR64, UR9, 0x3d, URZ ;  /* 0x0000003d094078a4 */ /* 0x000fc6000f8e02ff */
[----:B------:R-:W-:Y:S04]  /*12670*/  STL [R1+0x84], RZ ;  /* 0x000084ff01007387 */ /* 0x000fe80000100800 */
[----:B------:R-:W-:Y:S01]  /*12680*/  STL [R1+0x88], RZ ;  /* 0x000088ff01007387 */ /* 0x000fe20000100800 */
[----:B------:R-:W-:Y:S02]  /*12690*/  UIMAD UR68, UR9, 0x3c, URZ ;  /* 0x0000003c094478a4 */ /* 0x000fe4000f8e02ff */
[----:B------:R-:W-:Y:S02]  /*126a0*/  USHF.R.S32.HI UR72, URZ, 0x1f, UR56 ;  /* 0x0000001fff487899 */ /* 0x000fe40008011438 */
[----:B------:R-:W-:Y:S02]  /*126b0*/  UIMAD UR75, UR9, 0x3b, URZ ;  /* 0x0000003b094b78a4 */ /* 0x000fe4000f8e02ff */
[----:B------:R-:W-:-:S02]  /*126c0*/  USHF.R.S32.HI UR76, URZ, 0x1f, UR60 ;  /* 0x0000001fff4c7899 */ /* 0x000fc4000801143c */
[----:B------:R-:W-:Y:S02]  /*126d0*/  UIMAD UR46, UR9, 0x3a, URZ ;  /* 0x0000003a092e78a4 */ /* 0x000fe4000f8e02ff */
[----:B------:R-:W-:Y:S02]  /*126e0*/  USHF.R.S32.HI UR48, URZ, 0x1f, UR64 ;  /* 0x0000001fff307899 */ /* 0x000fe40008011440 */
[----:B------:R-:W-:Y:S02]  /*126f0*/  UIMAD UR50, UR9, 0x39, URZ ;  /* 0x00000039093278a4 */ /* 0x000fe4000f8e02ff */
[----:B------:R-:W-:Y:S02]  /*12700*/  USHF.R.S32.HI UR52, URZ, 0x1f, UR68 ;  /* 0x0000001fff347899 */ /* 0x000fe40008011444 */
[----:B------:R-:W-:Y:S02]  /*12710*/  UIMAD UR54, UR9, 0x38, URZ ;  /* 0x00000038093678a4 */ /* 0x000fe4000f8e02ff */
[----:B------:R-:W-:-:S02]  /*12720*/  UIMAD UR58, UR9, 0x37, URZ ;  /* 0x00000037093a78a4 */ /* 0x000fc4000f8e02ff */
[----:B------:R-:W-:Y:S02]  /*12730*/  UIMAD UR62, UR9, 0x36, URZ ;  /* 0x00000036093e78a4 */ /* 0x000fe4000f8e02ff */
[----:B------:R-:W-:Y:S02]  /*12740*/  UIMAD UR66, UR9, 0x35, URZ ;  /* 0x00000035094278a4 */ /* 0x000fe4000f8e02ff */
[----:B------:R-:W-:Y:S02]  /*12750*/  UIMAD UR70, UR9, 0x34, URZ ;  /* 0x00000034094678a4 */ /* 0x000fe4000f8e02ff */
[----:B------:R-:W-:Y:S02]  /*12760*/  UIMAD UR74, UR9, 0x33, URZ ;  /* 0x00000033094a78a4 */ /* 0x000fe4000f8e02ff */
[----:B------:R-:W-:Y:S02]  /*12770*/  UIMAD UR44, UR9, 0x32, URZ ;  /* 0x00000032092c78a4 */ /* 0x000fe4000f8e02ff */
[----:B------:R-:W-:-:S02]  /*12780*/  USHF.R.S32.HI UR77, URZ, 0x1f, UR66 ;  /* 0x0000001fff4d7899 */ /* 0x000fc40008011442 */
[----:B------:R-:W-:Y:S02]  /*12790*/  UIMAD UR45, UR9, 0x31, URZ ;  /* 0x00000031092d78a4 */ /* 0x000fe4000f8e02ff */
[----:B------:R-:W-:Y:S02]  /*127a0*/  UIMAD UR47, UR9, 0x30, URZ ;  /* 0x00000030092f78a4 */ /* 0x000fe4000f8e02ff */
[----:B------:R-:W-:Y:S02]  /*127b0*/  UIMAD UR49, UR9, 0x2f, URZ ;  /* 0x0000002f093178a4 */ /* 0x000fe4000f8e02ff */
[----:B------:R-:W-:Y:S01]  /*127c0*/  UIMAD UR51, UR9, 0x2e, URZ ;  /* 0x0000002e093378a4 */ /* 0x000fe2000f8e02ff */
[----:B0-----:R-:W-:Y:S02]  /*127d0*/  IADD3 R3, P2, PT, R43, UR56, RZ ;  /* 0x000000382b037c10 */ /* 0x001fe4000ff5e0ff */
[----:B-1----:R-:W-:-:S03]  /*127e0*/  IADD3 R2, P1, PT, R22, UR56, RZ ;  /* 0x0000003816027c10 */ /* 0x002fc6000ff3e0ff */
[----:B------:R0:W-:Y:S04]  /*127f0*/  STL [R1+0x8b4], R3 ;  /* 0x0008b40301007387 */ /* 0x0001e80000100800 */
[----:B------:R1:W-:Y:S01]  /*12800*/  STL [R1+0x8bc], R2 ;  /* 0x0008bc0201007387 */ /* 0x0003e20000100800 */
[----:B0-----:R-:W-:Y:S02]  /*12810*/  IADD3 R3, P0, PT, R43, UR60, RZ ;  /* 0x0000003c2b037c10 */ /* 0x001fe4000ff1e0ff */
[----:B-1----:R-:W-:-:S03]  /*12820*/  IADD3 R2, P3, PT, R22, UR60, RZ ;  /* 0x0000003c16027c10 */ /* 0x002fc6000ff7e0ff */
[----:B------:R0:W-:Y:S04]  /*12830*/  STL [R1+0x8c4], R3 ;  /* 0x0008c40301007387 */ /* 0x0001e80000100800 */
[----:B------:R1:W-:Y:S01]  /*12840*/  STL [R1+0x8cc], R2 ;  /* 0x0008cc0201007387 */ /* 0x0003e20000100800 */
[----:B0-----:R-:W-:Y:S02]  /*12850*/  IADD3 R3, P4, PT, R43, UR64, RZ ;  /* 0x000000402b037c10 */ /* 0x001fe4000ff9e0ff */
[----:B-1----:R-:W-:-:S03]  /*12860*/  IADD3 R2, P5, PT, R22, UR64, RZ ;  /* 0x0000004016027c10 */ /* 0x002fc6000ffbe0ff */
[----:B------:R-:W-:Y:S01]  /*12870*/  STL [R1+0x8d4], R3 ;  /* 0x0008d40301007387 */ /* 0x000fe20000100800 */
[----:B------:R-:W-:-:S03]  /*12880*/  IADD3 R4, P6, PT, R43, UR68, RZ ;  /* 0x000000442b047c10 */ /* 0x000fc6000ffde0ff */
[----:B------:R3:W-:Y:S04]  /*12890*/  STL [R1+0x8dc], R2 ;  /* 0x0008dc0201007387 */ /* 0x0007e80000100800 */
[----:B------:R-:W-:Y:S01]  /*128a0*/  STL [R1+0x8e4], R4 ;  /* 0x0008e40401007387 */ /* 0x000fe20000100800 */
[----:B---3--:R-:W-:Y:S02]  /*128b0*/  IADD3.X R2, PT, PT, R21, UR72, RZ, P2, !PT ;  /* 0x0000004815027c10 */ /* 0x008fe400097fe4ff */
[----:B------:R-:W-:-:S03]  /*128c0*/  IADD3 R3, P2, PT, R22, UR68, RZ ;  /* 0x0000004416037c10 */ /* 0x000fc6000ff5e0ff */
[----:B------:R4:W-:Y:S04]  /*128d0*/  STL [R1+0x8b0], R2 ;  /* 0x0008b00201007387 */ /* 0x0009e80000100800 */
[----:B------:R-:W-:Y:S01]  /*128e0*/  STL [R1+0x8ec], R3 ;  /* 0x0008ec0301007387 */ /* 0x000fe20000100800 */
[----:B----4-:R-:W-:Y:S02]  /*128f0*/  IADD3.X R2, PT, PT, R20, UR72, RZ, P1, !PT ;  /* 0x0000004814027c10 */ /* 0x010fe40008ffe4ff */
[----:B------:R-:W-:-:S03]  /*12900*/  IADD3 R4, P1, PT, R43, UR75, RZ ;  /* 0x0000004b2b047c10 */ /* 0x000fc6000ff3e0ff */
[----:B------:R0:W-:Y:S04]  /*12910*/  STL [R1+0x8b8], R2 ;  /* 0x0008b80201007387 */ /* 0x0001e80000100800 */
[----:B------:R-:W-:Y:S01]  /*12920*/  STL [R1+0x8f4], R4 ;  /* 0x0008f40401007387 */ /* 0x000fe20000100800 */
[----:B0-----:R-:W-:Y:S02]  /*12930*/  IADD3.X R2, PT, PT, R21, UR76, RZ, P0, !PT ;  /* 0x0000004c15027c10 */ /* 0x001fe400087fe4ff */
        /* <DEDUP_REMOVED lines=13> */
[----:B------:R0:W-:Y:S01]  /*12a10*/  STL [R1+0x8d8], R2 ;  /* 0x0008d80201007387 */ /* 0x0001e20000100800 */
[----:B------:R-:W-:-:S03]  /*12a20*/  USHF.R.S32.HI UR56, URZ, 0x1f, UR75 ;  /* 0x0000001fff387899 */ /* 0x000fc6000801144b */
        /* <DEDUP_REMOVED lines=97> */
[----:B------:R-:W-:-:S03]  /*13040*/  UIMAD UR53, UR9, 0x2d, URZ ;  /* 0x0000002d093578a4 */ /* 0x000fc6000f8e02ff */
[----:B------:R-:W-:Y:S01]  /*13050*/  STL [R1+0x9c4], R4 ;  /* 0x0009c40401007387 */ /* 0x000fe20000100800 */
[----:B0-----:R-:W-:Y:S01]  /*13060*/  IADD3.X R2, PT, PT, R21, UR52, RZ, P2, !PT ;  /* 0x0000003415027c10 */ /* 0x001fe200097fe4ff */
[----:B------:R-:W-:Y:S01]  /*13070*/  USHF.R.S32.HI UR54, URZ, 0x1f, UR47 ;  /* 0x0000001fff367899 */ /* 0x000fe2000801142f */
        /* <DEDUP_REMOVED lines=110> */
[----:B------:R0:W-:Y:S01]  /*13760*/  STL [R1+0xa40], R2 ;  /* 0x000a400201007387 */ /* 0x0001e20000100800 */
[----:B------:R-:W-:-:S03]  /*13770*/  USHF.R.S32.HI UR76, URZ, 0x1f, UR71 ;  /* 0x0000001fff4c7899 */ /* 0x000fc60008011447 */
[----:B------:R1:W-:Y:S01]  /*13780*/  STL [R1+0xa7c], R3 ;  /* 0x000a7c0301007387 */ /* 0x0003e20000100800 */
[----:B0-----:R-:W-:Y:S02]  /*13790*/  IADD3.X R2, PT, PT, R20, UR74, RZ, P0, !PT ;  /* 0x0000004a14027c10 */ /* 0x001fe400087fe4ff */
[----:B-1----:R-:W-:-:S03]  /*137a0*/  IADD3.X R3, PT, PT, R21, UR75, RZ, P3, !PT ;  /* 0x0000004b15037c10 */ /* 0x002fc60009ffe4ff */
[----:B------:R0:W-:Y:S01]  /*137b0*/  STL [R1+0xa48], R2 ;  /* 0x000a480201007387 */ /* 0x0001e20000100800 */
[----:B------:R-:W-:-:S03]  /*137c0*/  UIMAD UR10, UR9, 0x22, URZ ;  /* 0x00000022090a78a4 */ /* 0x000fc6000f8e02ff */
[----:B------:R1:W-:Y:S01]  /*137d0*/  STL [R1+0xa50], R3 ;  /* 0x000a500301007387 */ /* 0x0003e20000100800 */
[----:B0-----:R-:W-:Y:S02]  /*137e0*/  IADD3.X R2, PT, PT, R20, UR75, RZ, P4, !PT ;  /* 0x0000004b14027c10 */ /* 0x001fe4000a7fe4ff */
[----:B-1----:R-:W-:-:S03]  /*137f0*/  IADD3.X R3, PT, PT, R21, UR76, RZ, P5, !PT ;  /* 0x0000004c15037c10 */ /* 0x002fc6000affe4ff */
[----:B------:R0:W-:Y:S01]  /*13800*/  STL [R1+0xa58], R2 ;  /* 0x000a580201007387 */ /* 0x0001e20000100800 */
[----:B------:R-:W-:-:S03]  /*13810*/  UIMAD UR11, UR9, 0x21, URZ ;  /* 0x00000021090b78a4 */ /* 0x000fc6000f8e02ff */
[----:B------:R1:W-:Y:S01]  /*13820*/  STL [R1+0xa60], R3 ;  /* 0x000a600301007387 */ /* 0x0003e20000100800 */
[----:B0-----:R-:W-:-:S05]  /*13830*/  IADD3.X R2, PT, PT, R20, UR76, RZ, P6, !PT ;  /* 0x0000004c14027c10 */ /* 0x001fca000b7fe4ff */
[----:B------:R0:W-:Y:S01]  /*13840*/  STL [R1+0xa68], R2 ;  /* 0x000a680201007387 */ /* 0x0001e20000100800 */
[----:B-1----:R-:W-:Y:S01]  /*13850*/  IADD3 R3, P4, PT, R22, UR10, RZ ;  /* 0x0000000a16037c10 */ /* 0x002fe2000ff9e0ff */
[----:B------:R-:W-:Y:S02]  /*13860*/  USHF.L.U32 UR12, UR9, 0x5, URZ ;  /* 0x00000005090c7899 */ /* 0x000fe400080006ff */
[----:B------:R-:W-:Y:S01]  /*13870*/  STL [R1+0x8c], RZ ;  /* 0x00008cff01007387 */ /* 0x000fe20000100800 */
[----:B0-----:R-:W-:Y:S01]  /*13880*/  IADD3 R2, P0, PT, R43, UR10, RZ ;  /* 0x0000000a2b027c10 */ /* 0x001fe2000ff1e0ff */
[----:B------:R-:W-:-:S04]  /*13890*/  USHF.R.S32.HI UR44, URZ, 0x1f, UR73 ;  /* 0x0000001fff2c7899 */ /* 0x000fc80008011449 */
[----:B------:R0:W-:Y:S01]  /*138a0*/  STL [R1+0xa84], R2 ;  /* 0x000a840201007387 */ /* 0x0001e20000100800 */
[----:B--2---:R-:W-:Y:S02]  /*138b0*/  LOP3.LUT R4, R0, 0x20, RZ, 0x3c, !PT ;  /* 0x0000002000047812 */ /* 0x004fe400078e3cff */
[----:B------:R-:W-:Y:S01]  /*138c0*/  IADD3 R4, P6, PT, R22, UR11, RZ ;  /* 0x0000000b16047c10 */ /* 0x000fe2000ffde0ff */
[----:B------:R1:W-:Y:S01]  /*138d0*/  STL [R1+0xa8c], R3 ;  /* 0x000a8c0301007387 */ /* 0x0003e20000100800 */
[C---:B0-----:R-:W-:Y:S02]  /*138e0*/  LOP3.LUT R2, R0.reuse, 0x10, RZ, 0x3c, !PT ;  /* 0x0000001000027812 */ /* 0x041fe400078e3cff */
[C---:B------:R-:W-:Y:S02]  /*138f0*/  IADD3 R2, P3, PT, R43.reuse, UR11, RZ ;  /* 0x0000000b2b027c10 */ /* 0x040fe4000ff7e0ff */
[----:B-1----:R-:W-:Y:S01]  /*13900*/  LOP3.LUT R3, R0, 0x30, RZ, 0x3c, !PT ;  /* 0x0000003000037812 */ /* 0x002fe200078e3cff */
[----:B------:R-:W-:Y:S01]  /*13910*/  UIMAD UR13, UR9, 0x1f, URZ ;  /* 0x0000001f090d78a4 */ /* 0x000fe2000f8e02ff */
[----:B------:R-:W-:Y:S01]  /*13920*/  IADD3 R3, P5, PT, R43, UR12, RZ ;  /* 0x0000000c2b037c10 */ /* 0x000fe2000ffbe0ff */
[----:B------:R0:W-:Y:S01]  /*13930*/  STL [R1+0xa94], R2 ;  /* 0x000a940201007387 */ /* 0x0001e20000100800 */
[----:B------:R-:W-:-:S03]  /*13940*/  USHF.R.S32.HI UR45, URZ, 0x1f, UR10 ;  /* 0x0000001fff2d7899 */ /* 0x000fc6000801140a */
[----:B------:R1:W-:Y:S01]  /*13950*/  STL [R1+0xa9c], R4 ;  /* 0x000a9c0401007387 */ /* 0x0003e20000100800 */
[----:B0-----:R-:W-:-:S03]  /*13960*/  IADD3.X R2, PT, PT, R21, UR44, RZ, P2, !PT ;  /* 0x0000002c15027c10 */ /* 0x001fc600097fe4ff */
[----:B------:R0:W-:Y:S01]  /*13970*/  STL [R1+0xaa4], R3 ;  /* 0x000aa40301007387 */ /* 0x0001e20000100800 */
[----:B-1----:R-:W-:-:S03]  /*13980*/  IADD3 R4, P2, PT, R22, UR12, RZ ;  /* 0x0000000c16047c10 */ /* 0x002fc6000ff5e0ff */
[----:B------:R1:W-:Y:S01]  /*13990*/  STL [R1+0xa70], R2 ;  /* 0x000a700201007387 */ /* 0x0003e20000100800 */
[----:B------:R-:W-:Y:S01]  /*139a0*/  UIMAD UR14, UR9, 0x1e, URZ ;  /* 0x0000001e090e78a4 */ /* 0x000fe2000f8e02ff */
[----:B0-----:R-:W-:Y:S02]  /*139b0*/  IADD3.X R3, PT, PT, R20, UR44, RZ, P1, !PT ;  /* 0x0000002c14037c10 */ /* 0x001fe40008ffe4ff */
[----:B------:R0:W-:Y:S01]  /*139c0*/  STL [R1+0xaac], R4 ;  /* 0x000aac0401007387 */ /* 0x0001e20000100800 */
[----:B-1----:R-:W-:-:S03]  /*139d0*/  IADD3 R2, P1, PT, R43, UR13, RZ ;  /* 0x0000000d2b027c10 */ /* 0x002fc6000ff3e0ff */
[----:B------:R1:W-:Y:S01]  /*139e0*/  STL [R1+0xa78], R3 ;  /* 0x000a780301007387 */ /* 0x0003e20000100800 */
[----:B------:R-:W-:-:S03]  /*139f0*/  USHF.R.S32.HI UR46, URZ, 0x1f, UR11 ;  /* 0x0000001fff2e7899 */ /* 0x000fc6000801140b */
[----:B------:R2:W-:Y:S01]  /*13a00*/  STL [R1+0xab4], R2 ;  /* 0x000ab40201007387 */ /* 0x0005e20000100800 */
[----:B0-----:R-:W-:Y:S02]  /*13a10*/  IADD3.X R4, PT, PT, R21, UR45, RZ, P0, !PT ;  /* 0x0000002d15047c10 */ /* 0x001fe400087fe4ff */
[----:B-1----:R-:W-:-:S03]  /*13a20*/  IADD3 R3, P0, PT, R22, UR13, RZ ;  /* 0x0000000d16037c10 */ /* 0x002fc6000ff1e0ff */
[----:B------:R0:W-:Y:S01]  /*13a30*/  STL [R1+0xa80], R4 ;  /* 0x000a800401007387 */ /* 0x0001e20000100800 */
[----:B--2---:R-:W-:-:S03]  /*13a40*/  IADD3.X R2, PT, PT, R20, UR45, RZ, P4, !PT ;  /* 0x0000002d14027c10 */ /* 0x004fc6000a7fe4ff */
[----:B------:R1:W-:Y:S01]  /*13a50*/  STL [R1+0xabc], R3 ;  /* 0x000abc0301007387 */ /* 0x0003e20000100800 */
[----:B------:R-:W-:Y:S02]  /*13a60*/  UIMAD UR15, UR9, 0x1d, URZ ;  /* 0x0000001d090f78a4 */ /* 0x000fe4000f8e02ff */
[----:B------:R-:W-:Y:S01]  /*13a70*/  USHF.R.S32.HI UR47, URZ, 0x1f, UR12 ;  /* 0x0000001fff2f7899 */ /* 0x000fe2000801140c */
[----:B------:R2:W-:Y:S01]  /*13a80*/  STL [R1+0xa88], R2 ;  /* 0x000a880201007387 */ /* 0x0005e20000100800 */
[----:B0-----:R-:W-:Y:S02]  /*13a90*/  IADD3 R4, P4, PT, R43, UR14, RZ ;  /* 0x0000000e2b047c10 */ /* 0x001fe4000ff9e0ff */
[----:B-1----:R-:W-:-:S03]  /*13aa0*/  IADD3.X R3, PT, PT, R21, UR46, RZ, P3, !PT ;  /* 0x0000002e15037c10 */ /* 0x002fc60009ffe4ff */
[----:B------:R0:W-:Y:S01]  /*13ab0*/  STL [R1+0xac4], R4 ;  /* 0x000ac40401007387 */ /* 0x0001e20000100800 */
[----:B--2---:R-:W-:-:S03]  /*13ac0*/  IADD3 R2, P3, PT, R22, UR14, RZ ;  /* 0x0000000e16027c10 */ /* 0x004fc6000ff7e0ff */
[----:B------:R1:W-:Y:S01]  /*13ad0*/  STL [R1+0xa90], R3 ;  /* 0x000a900301007387 */ /* 0x0003e20000100800 */
[----:B------:R-:W-:-:S03]  /*13ae0*/  UIMAD UR16, UR9, 0x1c, URZ ;  /* 0x0000001c091078a4 */ /* 0x000fc6000f8e02ff */
[----:B------:R2:W-:Y:S01]  /*13af0*/  STL [R1+0xacc], R2 ;  /* 0x000acc0201007387 */ /* 0x0005e20000100800 */
[----:B0-----:R-:W-:Y:S02]  /*13b00*/  IADD3.X R4, PT, PT, R20, UR46, RZ, P6, !PT ;  /* 0x0000002e14047c10 */ /* 0x001fe4000b7fe4ff */
[----:B-1----:R-:W-:-:S03]  /*13b10*/  IADD3 R3, P6, PT, R43, UR15, RZ ;  /* 0x0000000f2b037c10 */ /* 0x002fc6000ffde0ff */
[----:B------:R0:W-:Y:S01]  /*13b20*/  STL [R1+0xa98], R4 ;  /* 0x000a980401007387 */ /* 0x0001e20000100800 */
[----:B--2---:R-:W-:Y:S01]  /*13b30*/  IADD3.X R2, PT, PT, R21, UR47, RZ, P5, !PT ;  /* 0x0000002f15027c10 */ /* 0x004fe2000affe4ff */
[----:B------:R-:W-:Y:S02]  /*13b40*/  USHF.R.S32.HI UR48, URZ, 0x1f, UR13 ;  /* 0x0000001fff307899 */ /* 0x000fe4000801140d */
[----:B------:R1:W-:Y:S04]  /*13b50*/  STL [R1+0xad4], R3 ;  /* 0x000ad40301007387 */ /* 0x0003e80000100800 */
[----:B------:R2:W-:Y:S01]  /*13b60*/  STL [R1+0xaa0], R2 ;  /* 0x000aa00201007387 */ /* 0x0005e20000100800 */
[----:B0-----:R-:W-:Y:S02]  /*13b70*/  IADD3 R4, P5, PT, R22, UR15, RZ ;  /* 0x0000000f16047c10 */ /* 0x001fe4000ffbe0ff */
[----:B-1----:R-:W-:-:S03]  /*13b80*/  IADD3.X R3, PT, PT, R20, UR47, RZ, P2, !PT ;  /* 0x0000002f14037c10 */ /* 0x002fc600097fe4ff */
[----:B------:R0:W-:Y:S01]  /*13b90*/  STL [R1+0xadc], R4 ;  /* 0x000adc0401007387 */ /* 0x0001e20000100800 */
[----:B--2---:R-:W-:Y:S01]  /*13ba0*/  IADD3 R2, P2, PT, R43, UR16, RZ ;  /* 0x000000102b027c10 */ /* 0x004fe2000ff5e0ff */
[----:B------:R-:W-:Y:S02]  /*13bb0*/  UIMAD UR17, UR9, 0x1b, URZ ;  /* 0x0000001b091178a4 */ /* 0x000fe4000f8e02ff */
        /* <DEDUP_REMOVED lines=106> */
[----:B------:R-:W-:-:S03]  /*14260*/  USHF.L.U32 UR28, UR9, 0x4, URZ ;  /* 0x00000004091c7899 */ /* 0x000fc600080006ff */
        /* <DEDUP_REMOVED lines=81> */
[----:B------:R-:W-:Y:S02]  /*14780*/  USHF.L.U32 UR36, UR9, 0x3, URZ ;  /* 0x0000000309247899 */ /* 0x000fe400080006ff */
        /* <DEDUP_REMOVED lines=66> */
[----:B------:R1:W-:Y:S04]  /*14bb0*/  STL [R1+0xc40], R3 ;  /* 0x000c400301007387 */ /* 0x0003e80000100800 */
        /* <DEDUP_REMOVED lines=12> */
[----:B------:R-:W-:Y:S02]  /*14c80*/  USHF.R.S32.HI UR76, URZ, 0x1f, UR41 ;  /* 0x0000001fff4c7899 */ /* 0x000fe40008011429 */
        /* <DEDUP_REMOVED lines=8> */
[----:B------:R-:W-:-:S03]  /*14d10*/  USHF.R.S32.HI UR43, URZ, 0x1f, UR9 ;  /* 0x0000001fff2b7899 */ /* 0x000fc60008011409 */
[----:B------:R2:W-:Y:S01]  /*14d20*/  STL [R1+0xc68], R2 ;  /* 0x000c680201007387 */ /* 0x0005e20000100800 */
[----:B0-----:R-:W-:Y:S02]  /*14d30*/  IADD3.X R4, PT, PT, R21, UR76, RZ, P1, !PT ;  /* 0x0000004c15047c10 */ /* 0x001fe40008ffe4ff */
[----:B-1----:R-:W-:-:S03]  /*14d40*/  IADD3.X R3, PT, PT, R20, UR76, RZ, P0, !PT ;  /* 0x0000004c14037c10 */ /* 0x002fc600087fe4ff */
[----:B------:R0:W-:Y:S01]  /*14d50*/  STL [R1+0xc70], R4 ;  /* 0x000c700401007387 */ /* 0x0001e20000100800 */
[----:B--2---:R-:W-:-:S03]  /*14d60*/  IADD3.X R2, PT, PT, R21, UR77, RZ, P4, !PT ;  /* 0x0000004d15027c10 */ /* 0x004fc6000a7fe4ff */
[----:B------:R1:W-:Y:S04]  /*14d70*/  STL [R1+0xc78], R3 ;  /* 0x000c780301007387 */ /* 0x0003e80000100800 */
[----:B------:R2:W-:Y:S01]  /*14d80*/  STL [R1+0xc80], R2 ;  /* 0x000c800201007387 */ /* 0x0005e20000100800 */
[C---:B0-----:R-:W-:Y:S02]  /*14d90*/  IADD3.X R4, PT, PT, R20.reuse, UR77, RZ, P3, !PT ;  /* 0x0000004d14047c10 */ /* 0x041fe40009ffe4ff */
[----:B-1----:R-:W-:Y:S02]  /*14da0*/  IADD3.X R3, PT, PT, R21, UR43, RZ, P6, !PT ;  /* 0x0000002b15037c10 */ /* 0x002fe4000b7fe4ff */
[----:B--2---:R-:W-:Y:S01]  /*14db0*/  IADD3.X R2, PT, PT, R20, UR43, RZ, P5, !PT ;  /* 0x0000002b14027c10 */ /* 0x004fe2000affe4ff */
[----:B------:R0:W-:Y:S04]  /*14dc0*/  STL [R1+0xc88], R4 ;  /* 0x000c880401007387 */ /* 0x0001e80000100800 */
[----:B------:R0:W-:Y:S04]  /*14dd0*/  STL [R1+0xc98], R2 ;  /* 0x000c980201007387 */ /* 0x0001e80000100800 */
[----:B------:R0:W-:Y:S01]  /*14de0*/  STL [R1+0xc90], R3 ;  /* 0x000c900301007387 */ /* 0x0001e20000100800 */
[----:B------:R-:W-:-:S04]  /*14df0*/  USHF.R.S32.HI UR8, URZ, 0x1f, UR5 ;  /* 0x0000001fff087899 */ /* 0x000fc80008011405 */
[----:B------:R-:W-:Y:S02]  /*14e00*/  ULEA.HI UR5, UR8, UR5, URZ, 0x6 ;  /* 0x0000000508057291 */ /* 0x000fe4000f8f30ff */
[----:B------:R-:W-:Y:S02]  /*14e10*/  USHF.L.U32 UR8, UR9, 0x6, URZ ;  /* 0x0000000609087899 */ /* 0x000fe400080006ff */
[----:B------:R-:W-:Y:S02]  /*14e20*/  USHF.R.S32.HI UR5, URZ, 0x6, UR5 ;  /* 0x00000006ff057899 */ /* 0x000fe40008011405 */
[----:B0-----:R-:W-:-:S12]  /*14e30*/  USHF.R.S32.HI UR10, URZ, 0x1f, UR8 ;  /* 0x0000001fff0a7899 */ /* 0x001fd80008011408 */
.L_x_1:
[----:B------:R0:W-:Y:S01]  /*14e40*/  STL [R1+0x1fd0], R22 ;  /* 0x001fd01601007387 */ /* 0x0001e20000100800 */
[----:B-1----:R-:W1:Y:S03]  /*14e50*/  LDC R2, c[0x0][0x3a0] ;  /* 0x0000e800ff027b82 */ /* 0x002e660000000800 */
[----:B------:R-:W2:Y:S04]  /*14e60*/  LDL R5, [R1+0x790] ;  /* 0x0007900001057983 */ /* 0x000ea80000100800 */
[----:B------:R-:W2:Y:S04]  /*14e70*/  LDL R4, [R1+0x794] ;  /* 0x0007940001047983 */ /* 0x000ea80000100800 */
[----:B0-----:R-:W1:Y:S04]  /*14e80*/  LDL R22, [R1+0x860] ;  /* 0x0008600001167983 */ /* 0x001e680000100800 */
[----:B------:R0:W-:Y:S02]  /*14e90*/  STL [R1+0x1fcc], R25 ;  /* 0x001fcc1901007387 */ /* 0x0001e40000100800 */
[----:B0-----:R-:W-:-:S02]  /*14ea0*/  PRMT R25, RZ, 0x7610, R25 ;  /* 0x00007610ff197816 */ /* 0x001fc40000000019 */
        /* <DEDUP_REMOVED lines=19> */
[----:B------:R-:W-:Y:S01]  /*14fe0*/  STL [R1+0x1f7c], R46 ;  /* 0x001f7c2e01007387 */ /* 0x000fe20000100800 */
[----:B-1----:R-:W-:-:S05]  /*14ff0*/  IMAD R2, R22, -0x40, R2 ;  /* 0xffffffc016027824 */ /* 0x002fca00078e0202 */
[----:B------:R-:W-:-:S13]  /*15000*/  ISETP.GT.AND P0, PT, R2, RZ, PT ;  /* 0x000000ff0200720c */ /* 0x000fda0003f04270 */
[----:B--2---:R-:W2:Y:S04]  /*15010*/  @P0 LDG.E.U8 R25, desc[UR6][R4.64] ;  /* 0x0000000604190981 */ /* 0x004ea8000c1e1100 */
        /* <DEDUP_REMOVED lines=22> */
[----:B-----5:R-:W-:Y:S04]  /*15180*/  STL [R1+0x1c1c], R0 ;  /* 0x001c1c0001007387 */ /* 0x020fe80000100800 */
        /* <DEDUP_REMOVED lines=86> */
[----:B------:R-:W3:Y:S04]  /*156f0*/  LDL.LU R22, [R1+0x1fd0] ;  /* 0x001fd00001167983 */ /* 0x000ee80000300800 */
[----:B--2---:R0:W-:Y:S04]  /*15700*/  STL [R1+0x518], R25 ;  /* 0x0005181901007387 */ /* 0x0041e80000100800 */
[----:B0-----:R-:W2:Y:S04]  /*15710*/  LDL.LU R25, [R1+0x1fcc] ;  /* 0x001fcc0001197983 */ /* 0x001ea80000300800 */
[----:B------:R-:W4:Y:S04]  /*15720*/  LDL R4, [R1+0x798] ;  /* 0x0007980001047983 */ /* 0x000f280000100800 */
[----:B------:R-:W4:Y:S01]  /*15730*/  LDL R5, [R1+0x79c] ;  /* 0x00079c0001057983 */ /* 0x000f220000100800 */
[----:B------:R-:W-:-:S02]  /*15740*/  PRMT R24, RZ, 0x7610, R24 ;  /* 0x00007610ff187816 */ /* 0x000fc40000000018 */
[----:B----4-:R-:W-:-:S04]  /*15750*/  @P0 LOP3.LUT R5, R5, R4, RZ, 0x3c, !PT ;  /* 0x0000000405050212 */ /* 0x010fc800078e3cff */
[----:B------:R-:W-:-:S04]  /*15760*/  @P0 LOP3.LUT R4, R5, R4, RZ, 0x3c, !PT ;  /* 0x0000000405040212 */ /* 0x000fc800078e3cff */
[----:B------:R-:W-:-:S05]  /*15770*/  @P0 LOP3.LUT R5, R5, R4, RZ, 0x3c, !PT ;  /* 0x0000000405050212 */ /* 0x000fca00078e3cff */
[----:B------:R-:W4:Y:S01]  /*15780*/  @P0 LDG.E.U8 R24, desc[UR6][R4.64] ;  /* 0x0000000604180981 */ /* 0x000f22000c1e1100 */
[----:B------:R-:W-:-:S03]  /*15790*/  ISETP.GT.AND P1, PT, R2, 0x1, PT ;  /* 0x000000010200780c */ /* 0x000fc60003f24270 */
[----:B----4-:R0:W-:Y:S04]  /*157a0*/  STL [R1+0x514], R24 ;  /* 0x0005141801007387 */ /* 0x0101e80000100800 */
[----:B0-----:R-:W4:Y:S04]  /*157b0*/  LDL.LU R24, [R1+0x1fc8] ;  /* 0x001fc80001187983 */ /* 0x001f280000300800 */
[----:B------:R-:W2:Y:S04]  /*157c0*/  LDL R4, [R1+0xc98] ;  /* 0x000c980001047983 */ /* 0x000ea80000100800 */
[----:B------:R-:W2:Y:S01]  /*157d0*/  LDL R5, [R1+0xc9c] ;  /* 0x000c9c0001057983 */ /* 0x000ea20000100800 */
[----:B------:R-:W-:-:S02]  /*157e0*/  PRMT R23, RZ, 0x7610, R23 ;  /* 0x00007610ff177816 */ /* 0x000fc40000000017 */
[----:B--2---:R-:W-:-:S04]  /*157f0*/  @P1 LOP3.LUT R5, R5, R4, RZ, 0x3c, !PT ;  /* 0x0000000405051212 */ /* 0x004fc800078e3cff */
[----:B------:R-:W-:-:S04]  /*15800*/  @P1 LOP3.LUT R4, R5, R4, RZ, 0x3c, !PT ;  /* 0x0000000405041212 */ /* 0x000fc800078e3cff */
[----:B------:R-:W-:-:S05]  /*15810*/  @P1 LOP3.LUT R5, R5, R4, RZ, 0x3c, !PT ;  /* 0x0000000405051212 */ /* 0x000fca00078e3cff */
[----:B------:R-:W2:Y:S04]  /*15820*/  @P1 LDG.E.U8 R23, desc[UR6][R4.64] ;  /* 0x0000000604171981 */ /* 0x000ea8000c1e1100 */
[----:B--2---:R0:W-:Y:S04]  /*15830*/  STL [R1+0x510], R23 ;  /* 0x0005101701007387 */ /* 0x0041e80000100800 */
[----:B0-----:R-:W2:Y:S04]  /*15840*/  LDL.LU R23, [R1+0x1fc4] ;  /* 0x001fc40001177983 */ /* 0x001ea80000300800 */
[----:B------:R-:W2:Y:S04]  /*15850*/  LDL R4, [R1+0xc90] ;  /* 0x000c900001047983 */ /* 0x000ea80000100800 */
[----:B------:R-:W2:Y:S01]  /*15860*/  LDL R5, [R1+0xc94] ;  /* 0x000c940001057983 */ /* 0x000ea20000100800 */
[----:B------:R-:W-:-:S02]  /*15870*/  PRMT R20, RZ, 0x7610, R20 ;  /* 0x00007610ff147816 */ /* 0x000fc40000000014 */
[----:B--2---:R-:W-:-:S04]  /*15880*/  @P1 LOP3.LUT R5, R5, R4, RZ, 0x3c, !PT ;  /* 0x0000000405051212 */ /* 0x004fc800078e3cff */
[----:B------:R-:W-:-:S04]  /*15890*/  @P1 LOP3.LUT R4, R5, R4, RZ, 0x3c, !PT ;  /* 0x0000000405041212 */ /* 0x000fc800078e3cff */
[----:B------:R-:W-:-:S05]  /*158a0*/  @P1 LOP3.LUT R5, R5, R4, RZ, 0x3c, !PT ;  /* 0x0000000405051212 */ /* 0x000fca00078e3cff */
[----:B------:R-:W2:Y:S01]  /*158b0*/  @P1 LDG.E.U8 R20, desc[UR6][R4.64] ;  /* 0x0000000604141981 */ /* 0x000ea2000c1e1100 */
[----:B------:R-:W-:-:S03]  /*158c0*/  ISETP.GT.AND P2, PT, R2, 0x2, PT ;  /* 0x000000020200780c */ /* 0x000fc60003f44270 */
        /* <DEDUP_REMOVED lines=321> */
[----:B------:R0:W2:Y:S04]  /*16ce0*/  @P0 LDG.E.U8 R10, desc[UR6][R4.64] ;  /* 0x00000006040a0981 */ /* 0x0000a8000c1e1100 */
[----:B------:R-:W0:Y:S04]  /*16cf0*/  LDL R4, [R1+0xb78] ;  /* 0x000b780001047983 */ /* 0x000e280000100800 */
[----:B------:R-:W0:Y:S01]  /*16d00*/  LDL R5, [R1+0xb7c] ;  /* 0x000b7c0001057983 */ /* 0x000e220000100800 */
[----:B------:R-:W-:Y:S02]  /*16d10*/  ISETP.GT.AND P1, PT, R2, 0x13, PT ;  /* 0x000000130200780c */ /* 0x000fe40003f24270 */
[----:B------:R-:W-:-:S11]  /*16d20*/  PRMT R49, RZ, 0x7610, R49 ;  /* 0x00007610ff317816 */ /* 0x000fd60000000031 */
[----:B0-----:R-:W-:-:S04]  /*16d30*/  @P1 LOP3.LUT R5, R5, R4, RZ, 0x3c, !PT ;  /* 0x0000000405051212 */ /* 0x001fc800078e3cff */
[----:B------:R-:W-:-:S04]  /*16d40*/  @P1 LOP3.LUT R4, R5, R4, RZ, 0x3c, !PT ;  /* 0x0000000405041212 */ /* 0x000fc800078e3cff */
[----:B------:R-:W-:-:S05]  /*16d50*/  @P1 LOP3.LUT R5, R5, R4, RZ, 0x3c, !PT ;  /* 0x0000000405051212 */ /* 0x000fca00078e3cff */
[----:B------:R-:W3:Y:S04]  /*16d60*/  @P1 LDG.E.U8 R49, desc[UR6][R4.64] ;  /* 0x0000000604311981 */ /* 0x000ee8000c1e1100 */
[----:B--2---:R0:W-:Y:S04]  /*16d70*/  STL [R1+0xc4], R10 ;  /* 0x0000c40a01007387 */ /* 0x0041e80000100800 */
[----:B0-----:R-:W2:Y:S04]  /*16d80*/  LDL R10, [R1+0xb5c] ;  /* 0x000b5c00010a7983 */ /* 0x001ea80000100800 */
[----:B---3--:R0:W-:Y:S04]  /*16d90*/  STL [R1+0xc0], R49 ;  /* 0x0000c03101007387 */ /* 0x0081e80000100800 */
[----:B0-----:R-:W3:Y:S04]  /*16da0*/  LDL.LU R49, [R1+0x1f38] ;  /* 0x001f380001317983 */ /* 0x001ee80000300800 */
        /* <DEDUP_REMOVED lines=22> */
[----:B------:R-:W-:Y:S02]  /*16f10*/  ISETP.GT.AND P0, PT, R2, 0x15, PT ;  /* 0x000000150200780c */ /* 0x000fe40003f04270 */
[----:B--2---:R-:W-:-:S04]  /*16f20*/  @P2 LOP3.LUT R5, R5, R4, RZ, 0x3c, !PT ;  /* 0x0000000405052212 */ /* 0x004fc800078e3cff */
[----:B------:R-:W-:-:S04]  /*16f30*/  @P2 LOP3.LUT R4, R5, R4, RZ, 0x3c, !PT ;  /* 0x0000000405042212 */ /* 0x000fc800078e3cff */
[----:B------:R-:W-:-:S05]  /*16f40*/  @P2 LOP3.LUT R5, R5, R4, RZ, 0x3c, !PT ;  /* 0x0000000405052212 */ /* 0x000fca00078e3cff */
[----:B------:R0:W2:Y:S04]  /*16f50*/  @P2 LDG.E.U8 R26, desc[UR6][R4.64] ;  /* 0x00000006041a2981 */ /* 0x0000a8000c1e1100 */
[----:B------:R-:W3:Y:S01]  /*16f60*/  LDL R5, [R1+0xb58] ;  /* 0x000b580001057983 */ /* 0x000ee20000100800 */
[----:B------:R-:W-:Y:S01]  /*16f70*/  PRMT R9, RZ, 0x7610, R9 ;  /* 0x00007610ff097816 */ /* 0x000fe20000000009 */
[----:B0-----:R-:W-:Y:S02]  /*16f80*/  @P0 IMAD.MOV.U32 R4, RZ, RZ, R10 ;  /* 0x000000ffff040224 */ /* 0x001fe400078e000a */
[----:B--2---:R0:W-:Y:S01]  /*16f90*/  STL [R1+0xa4], R26 ;  /* 0x0000a41a01007387 */ /* 0x0041e20000100800 */
[----:B------:R-:W-:-:S03]  /*16fa0*/  PRMT R55, RZ, 0x7610, R55 ;  /* 0x00007610ff377816 */ /* 0x000fc60000000037 */
[----:B------:R-:W2:Y:S04]  /*16fb0*/  LDL R10, [R1+0xb30] ;  /* 0x000b3000010a7983 */ /* 0x000ea80000100800 */
[----:B---3--:R1:W3:Y:S04]  /*16fc0*/  @P0 LDG.E.U8 R9, desc[UR6][R4.64] ;  /* 0x0000000604090981 */ /* 0x0082e8000c1e1100 */
[----:B0-----:R-:W2:Y:S04]  /*16fd0*/  LDL R26, [R1+0xb3c] ;  /* 0x000b3c00011a7983 */ /* 0x001ea80000100800 */
[----:B------:R-:W1:Y:S04]  /*16fe0*/  LDL R4, [R1+0xb50] ;  /* 0x000b500001047983 */ /* 0x000e680000100800 */
[----:B------:R-:W1:Y:S02]  /*16ff0*/  LDL R5, [R1+0xb54] ;  /* 0x000b540001057983 */ /* 0x000e640000100800 */
[----:B-1----:R-:W-:-:S04]  /*17000*/  @P0 LOP3.LUT R5, R5, R4, RZ, 0x3c, !PT ;  /* 0x0000000405050212 */ /* 0x002fc800078e3cff */
[----:B------:R-:W-:-:S04]  /*17010*/  @P0 LOP3.LUT R4, R5, R4, RZ, 0x3c, !PT ;  /* 0x0000000405040212 */ /* 0x000fc800078e3cff */
[----:B------:R-:W-:-:S05]  /*17020*/  @P0 LOP3.LUT R5, R5, R4, RZ, 0x3c, !PT ;  /* 0x0000000405050212 */ /* 0x000fca00078e3cff */
[----:B------:R-:W2:Y:S04]  /*17030*/  @P0 LDG.E.U8 R55, desc[UR6][R4.64] ;  /* 0x0000000604370981 */ /* 0x000ea8000c1e1100 */
[----:B---3--:R0:W-:Y:S04]  /*17040*/  STL [R1+0xa0], R9 ;  /* 0x0000a00901007387 */ /* 0x0081e80000100800 */
[----:B0-----:R-:W3:Y:S04]  /*17050*/  LDL R9, [R1+0xb34] ;  /* 0x000b340001097983 */ /* 0x001ee80000100800 */
[----:B--2---:R0:W-:Y:S04]  /*17060*/  STL [R1+0x6c], R55 ;  /* 0x00006c3701007387 */ /* 0x0041e80000100800 */
[----:B0-----:R-:W2:Y:S04]  /*17070*/  LDL.LU R55, [R1+0x1f2c] ;  /* 0x001f2c0001377983 */ /* 0x001ea80000300800 */
[----:B------:R-:W2:Y:S04]  /*17080*/  LDL R4, [R1+0xb48] ;  /* 0x000b480001047983 */ /* 0x000ea80000100800 */
[----:B------:R-:W2:Y:S01]  /*17090*/  LDL R5, [R1+0xb4c] ;  /* 0x000b4c0001057983 */ /* 0x000ea20000100800 */
[----:B------:R-:W-:-:S02]  /*170a0*/  ISETP.GT.AND P1, PT, R2, 0x16, PT ;  /* 0x000000160200780c */ /* 0x000fc40003f24270 */
[----:B------:R-:W-:-:S11]  /*170b0*/  PRMT R30, RZ, 0x7610, R30 ;  /* 0x00007610ff1e7816 */ /* 0x000fd6000000001e */
[----:B--2---:R-:W-:-:S04]  /*170c0*/  @P1 LOP3.LUT R5, R5, R4, RZ, 0x3c, !PT ;  /* 0x0000000405051212 */ /* 0x004fc800078e3cff */
[----:B------:R-:W-:-:S04]  /*170d0*/  @P1 LOP3.LUT R4, R5, R4, RZ, 0x3c, !PT ;  /* 0x0000000405041212 */ /* 0x000fc800078e3cff */
[----:B------:R-:W-:-:S05]  /*170e0*/  @P1 LOP3.LUT R5, R5, R4, RZ, 0x3c, !PT ;  /* 0x0000000405051212 */ /* 0x000fca00078e3cff */
[----:B------:R0:W2:Y:S04]  /*170f0*/  @P1 LDG.E.U8 R30, desc[UR6][R4.64] ;  /* 0x00000006041e1981 */ /* 0x0000a8000c1e1100 */
[----:B------:R-:W0:Y:S04]  /*17100*/  LDL R4, [R1+0xb40] ;  /* 0x000b400001047983 */ /* 0x000e280000100800 */
[----:B------:R-:W0:Y:S01]  /*17110*/  LDL R5, [R1+0xb44] ;  /* 0x000b440001057983 */ /* 0x000e220000100800 */
[----:B------:R-:W-:Y:S02]  /*17120*/  PRMT R56, RZ, 0x7610, R56 ;  /* 0x00007610ff387816 */ /* 0x000fe40000000038 */
[----:B0-----:R-:W-:-:S04]  /*17130*/  @P1 LOP3.LUT R5, R5, R4, RZ, 0x3c, !PT ;  /* 0x0000000405051212 */ /* 0x001fc800078e3cff */
[----:B------:R-:W-:-:S04]  /*17140*/  @P1 LOP3.LUT R4, R5, R4, RZ, 0x3c, !PT ;  /* 0x0000000405041212 */ /* 0x000fc800078e3cff */
[----:B------:R-:W-:-:S05]  /*17150*/  @P1 LOP3.LUT R5, R5, R4, RZ, 0x3c, !PT ;  /* 0x0000000405051212 */ /* 0x000fca00078e3cff */
[----:B------:R-:W3:Y:S04]  /*17160*/  @P1 LDG.E.U8 R56, desc[UR6][R4.64] ;  /* 0x0000000604381981 */ /* 0x000ee8000c1e1100 */
[----:B--2---:R0:W-:Y:S04]  /*17170*/  STL [R1+0x68], R30 ;  /* 0x0000681e01007387 */ /* 0x0041e80000100800 */
[----:B0-----:R-:W2:Y:S01]  /*17180*/  LDL R30, [R1+0xb2c] ;  /* 0x000b2c00011e7983 */ /* 0x001ea20000100800 */
[----:B------:R-:W-:-:S03]  /*17190*/  ISETP.GT.AND P2, PT, R2, 0x17, PT ;  /* 0x000000170200780c */ /* 0x000fc60003f44270 */
[----:B---3--:R0:W-:Y:S04]  /*171a0*/  STL [R1+0x64], R56 ;  /* 0x0000643801007387 */ /* 0x0081e80000100800 */
[----:B0-----:R-:W3:Y:S04]  /*171b0*/  LDL.LU R56, [R1+0x1f28] ;  /* 0x001f280001387983 */ /* 0x001ee80000300800 */
[----:B------:R-:W2:Y:S01]  /*171c0*/  LDL R5, [R1+0xb38] ;  /* 0x000b380001057983 */ /* 0x000ea20000100800 */
[----:B------:R-:W-:Y:S01]  /*171d0*/  PRMT R31, RZ, 0x7610, R31 ;  /* 0x00007610ff1f7816 */ /* 0x000fe2000000001f */
[----:B------:R-:W-:Y:S01]  /*171e0*/  @P2 IMAD.MOV.U32 R4, RZ, RZ, R26 ;  /* 0x000000ffff042224 */ /* 0x000fe200078e001a */
[----:B------:R-:W-:Y:S01]  /*171f0*/  PRMT R8, RZ, 0x7610, R8 ;  /* 0x00007610ff087816 */ /* 0x000fe20000000008 */
[----:B------:R-:W3:Y:S01]  /*17200*/  LDL R26, [R1+0xb24] ;  /* 0x000b2400011a7983 */ /* 0x000ee20000100800 */
[----:B------:R-:W-:-:S03]  /*17210*/  ISETP.GT.AND P0, PT, R2, 0x18, PT ;  /* 0x000000180200780c */ /* 0x000fc60003f04270 */
[----:B--2---:R0:W2:Y:S02]  /*17220*/  @P2 LDG.E.U8 R31, desc[UR6][R4.64] ;  /* 0x00000006041f2981 */ /* 0x0040a4000c1e1100 */
[----:B0-----:R-:W-:Y:S02]  /*17230*/  @P2 IMAD.MOV.U32 R4, RZ, RZ, R9 ;  /* 0x000000ffff042224 */ /* 0x001fe400078e0009 */
[----:B------:R-:W-:Y:S01]  /*17240*/  @P2 IMAD.MOV.U32 R5, RZ, RZ, R10 ;  /* 0x000000ffff052224 */ /* 0x000fe200078e000a */
[----:B------:R-:W-:Y:S01]  /*17250*/  PRMT R29, RZ, 0x7610, R29 ;  /* 0x00007610ff1d7816 */ /* 0x000fe2000000001d */
[----:B------:R-:W3:Y:S04]  /*17260*/  LDL R10, [R1+0xb18] ;  /* 0x000b1800010a7983 */ /* 0x000ee80000100800 */
[----:B------:R0:W3:Y:S04]  /*17270*/  @P2 LDG.E.U8 R8, desc[UR6][R4.64] ;  /* 0x0000000604082981 */ /* 0x0000e8000c1e1100 */
[----:B------:R-:W4:Y:S04]  /*17280*/  LDL R9, [R1+0xb1c] ;  /* 0x000b1c0001097983 */ /* 0x000f280000100800 */
[----:B------:R-:W4:Y:S01]  /*17290*/  LDL R5, [R1+0xb28] ;  /* 0x000b280001057983 */ /* 0x000f220000100800 */
[----:B0-----:R-:W-:-:S03]  /*172a0*/  @P0 IMAD.MOV.U32 R4, RZ, RZ, R30 ;  /* 0x000000ffff040224 */ /* 0x001fc600078e001e */
[----:B--2---:R0:W-:Y:S04]  /*172b0*/  STL [R1+0x60], R31 ;  /* 0x0000601f01007387 */ /* 0x0041e80000100800 */
[----:B0-----:R-:W2:Y:S04]  /*172c0*/  LDL R31, [R1+0xb10] ;  /* 0x000b1000011f7983 */ /* 0x001ea80000100800 */
[----:B---3--:R0:W-:Y:S01]  /*172d0*/  STL [R1+0x5c], R8 ;  /* 0x00005c0801007387 */ /* 0x0081e20000100800 */
[----:B------:R-:W-:Y:S02]  /*172e0*/  PRMT R21, RZ, 0x7610, R21 ;  /* 0x00007610ff157816 */ /* 0x000fe40000000015 */
[----:B------:R-:W-:Y:S01]  /*172f0*/  ISETP.GT.AND P1, PT, R2, 0x19, PT ;  /* 0x000000190200780c */ /* 0x000fe20003f24270 */
[----:B------:R-:W3:Y:S04]  /*17300*/  LDL R30, [R1+0xb08] ;  /* 0x000b0800011e7983 */ /* 0x000ee80000100800 */
[----:B----4-:R1:W4:Y:S04]  /*17310*/  @P0 LDG.E.U8 R29, desc[UR6][R4.64] ;  /* 0x00000006041d0981 */ /* 0x010328000c1e1100 */
[----:B0-----:R-:W2:Y:S04]  /*17320*/  LDL R8, [R1+0xb14] ;  /* 0x000b140001087983 */ /* 0x001ea80000100800 */
[----:B------:R-:W2:Y:S01]  /*17330*/  LDL R5, [R1+0xb20] ;  /* 0x000b200001057983 */ /* 0x000ea20000100800 */
[----:B-1----:R-:W-:Y:S01]  /*17340*/  @P0 IMAD.MOV.U32 R4, RZ, RZ, R26 ;  /* 0x000000ffff040224 */ /* 0x002fe200078e001a */
[----:B------:R-:W-:-:S02]  /*17350*/  PRMT R57, RZ, 0x7610, R57 ;  /* 0x00007610ff397816 */ /* 0x000fc40000000039 */
[----:B------:R-:W-:Y:S02]  /*17360*/  PRMT R7, RZ, 0x7610, R7 ;  /* 0x00007610ff077816 */ /* 0x000fe40000000007 */
[----:B--2---:R0:W2:Y:S02]  /*17370*/  @P0 LDG.E.U8 R21, desc[UR6][R4.64] ;  /* 0x0000000604150981 */ /* 0x0040a4000c1e1100 */
[----:B0-----:R-:W-:Y:S02]  /*17380*/  @P1 IMAD.MOV.U32 R4, RZ, RZ, R9 ;  /* 0x000000ffff041224 */ /* 0x001fe400078e0009 */
[----:B------:R-:W-:-:S05]  /*17390*/  @P1 IMAD.MOV.U32 R5, RZ, RZ, R10 ;  /* 0x000000ffff051224 */ /* 0x000fca00078e000a */
[----:B------:R0:W3:Y:S04]  /*173a0*/  @P1 LDG.E.U8 R57, desc[UR6][R4.64] ;  /* 0x0000000604391981 */ /* 0x0000e8000c1e1100 */
[----:B----4-:R1:W-:Y:S04]  /*173b0*/  STL [R1+0x58], R29 ;  /* 0x0000581d01007387 */ /* 0x0103e80000100800 */
[----:B------:R-:W4:Y:S01]  /*173c0*/  LDL R26, [R1+0xb00] ;  /* 0x000b0000011a7983 */ /* 0x000f220000100800 */
[----:B0-----:R-:W-:Y:S02]  /*173d0*/  @P1 IMAD.MOV.U32 R4, RZ, RZ, R8 ;  /* 0x000000ffff041224 */ /* 0x001fe400078e0008 */
[----:B------:R-:W-:Y:S01]  /*173e0*/  @P1 IMAD.MOV.U32 R5, RZ, RZ, R31 ;  /* 0x000000ffff051224 */ /* 0x000fe200078e001f */
[----:B-1----:R-:W4:Y:S04]  /*173f0*/  LDL R29, [R1+0xb0c] ;  /* 0x000b0c00011d7983 */ /* 0x002f280000100800 */
[----:B------:R3:W4:Y:S04]  /*17400*/  @P1 LDG.E.U8 R7, desc[UR6][R4.64] ;  /* 0x0000000604071981 */ /* 0x000728000c1e1100 */
[----:B--2---:R0:W-:Y:S01]  /*17410*/  STL [R1+0x54], R21 ;  /* 0x0000541501007387 */ /* 0x0041e20000100800 */
[----:B------:R-:W-:-:S03]  /*17420*/  ISETP.GT.AND P2, PT, R2, 0x1a, PT ;  /* 0x0000001a0200780c */ /* 0x000fc60003f44270 */
[----:B------:R-:W2:Y:S04]  /*17430*/  LDL R10, [R1+0xaf8] ;  /* 0x000af800010a7983 */ /* 0x000ea80000100800 */
[----:B------:R-:W2:Y:S04]  /*17440*/  LDL R9, [R1+0xafc] ;  /* 0x000afc0001097983 */ /* 0x000ea80000100800 */
[----:B0-----:R-:W2:Y:S01]  /*17450*/  LDL R21, [R1+0xb04] ;  /* 0x000b040001157983 */ /* 0x001ea20000100800 */
[----:B------:R-:W-:Y:S01]  /*17460*/  PRMT R28, RZ, 0x7610, R28 ;  /* 0x00007610ff1c7816 */ /* 0x000fe2000000001c */
[----:B---3--:R-:W-:-:S02]  /*17470*/  @P2 IMAD.MOV.U32 R5, RZ, RZ, R30 ;  /* 0x000000ffff052224 */ /* 0x008fc400078e001e */
[----:B------:R0:W-:Y:S04]  /*17480*/  STL [R1+0x50], R57 ;  /* 0x0000503901007387 */ /* 0x0001e80000100800 */
[----:B0-----:R-:W3:Y:S04]  /*17490*/  LDL.LU R57, [R1+0x1f24] ;  /* 0x001f240001397983 */ /* 0x001ee80000300800 */
[----:B------:R-:W3:Y:S01]  /*174a0*/  LDL R8, [R1+0xaf0] ;  /* 0x000af00001087983 */ /* 0x000ee20000100800 */
[----:B----4-:R-:W-:-:S03]  /*174b0*/  @P2 IMAD.MOV.U32 R4, RZ, RZ, R29 ;  /* 0x000000ffff042224 */ /* 0x010fc600078e001d */
[----:B------:R0:W-:Y:S04]  /*174c0*/  STL [R1+0x4c], R7 ;  /* 0x00004c0701007387 */ /* 0x0001e80000100800 */
[----:B------:R1:W4:Y:S04]  /*174d0*/  @P2 LDG.E.U8 R28, desc[UR6][R4.64] ;  /* 0x00000006041c2981 */ /* 0x000328000c1e1100 */
[----:B0-----:R-:W3:Y:S01]  /*174e0*/  LDL R7, [R1+0xaf4] ;  /* 0x000af40001077983 */ /* 0x001ee20000100800 */
[----:B-1----:R-:W-:-:S03]  /*174f0*/  @P2 IMAD.MOV.U32 R5, RZ, RZ, R26 ;  /* 0x000000ffff052224 */ /* 0x002fc600078e001a */
[----:B------:R-:W3:Y:S01]  /*17500*/  LDL R26, [R1+0xae8] ;  /* 0x000ae800011a7983 */ /* 0x000ee20000100800 */
[----:B--2---:R-:W-:-:S03]  /*17510*/  @P2 IMAD.MOV.U32 R4, RZ, RZ, R21 ;  /* 0x000000ffff042224 */ /* 0x004fc600078e0015 */
[----:B------:R-:W2:Y:S01]  /*17520*/  LDL R21, [R1+0xaec] ;  /* 0x000aec0001157983 */ /* 0x000ea20000100800 */
[C---:B------:R-:W-:Y:S02]  /*17530*/  ISETP.GT.AND P0, PT, R2.reuse, 0x1b, PT ;  /* 0x0000001b0200780c */ /* 0x040fe40003f04270 */
[----:B------:R-:W-:Y:S02]  /*17540*/  PRMT R27, RZ, 0x7610, R27 ;  /* 0x00007610ff1b7816 */ /* 0x000fe4000000001b */
[----:B------:R-:W-:Y:S02]  /*17550*/  PRMT R12, RZ, 0x7610, R12 ;  /* 0x00007610ff0c7816 */ /* 0x000fe4000000000c */
[----:B------:R-:W-:Y:S02]  /*17560*/  ISETP.GT.AND P1, PT, R2, 0x1c, PT ;  /* 0x0000001c0200780c */ /* 0x000fe40003f24270 */
[----:B------:R0:W4:Y:S01]  /*17570*/  @P2 LDG.E.U8 R27, desc[UR6][R4.64] ;  /* 0x00000006041b2981 */ /* 0x000122000c1e1100 */
[----:B------:R-:W-:-:S04]  /*17580*/  PRMT R6, RZ, 0x7610, R6 ;  /* 0x00007610ff067816 */ /* 0x000fc80000000006 */
[----:B0-----:R-:W-:Y:S02]  /*17590*/  @P0 IMAD.MOV.U32 R4, RZ, RZ, R9 ;  /* 0x000000ffff040224 */ /* 0x001fe400078e0009 */
[----:B------:R-:W-:Y:S01]  /*175a0*/  @P0 IMAD.MOV.U32 R5, RZ, RZ, R10 ;  /* 0x000000ffff050224 */ /* 0x000fe200078e000a */
[----:B------:R-:W-:Y:S01]  /*175b0*/  PRMT R22, RZ, 0x7610, R22 ;  /* 0x00007610ff167816 */ /* 0x000fe20000000016 */
[----:B------:R-:W4:Y:S04]  /*175c0*/  LDL R10, [R1+0xae0] ;  /* 0x000ae000010a7983 */ /* 0x000f280000100800 */
[----:B------:R3:W4:Y:S04]  /*175d0*/  @P0 LDG.E.U8 R12, desc[UR6][R4.64] ;  /* 0x00000006040c0981 */ /* 0x000728000c1e1100 */
[----:B------:R-:W4:Y:S01]  /*175e0*/  LDL R9, [R1+0xae4] ;  /* 0x000ae40001097983 */ /* 0x000f220000100800 */
[----:B---3--:R-:W-:-:S02]  /*175f0*/  @P0 IMAD.MOV.U32 R4, RZ, RZ, R7 ;  /* 0x000000ffff040224 */ /* 0x008fc400078e0007 */
[----:B------:R-:W-:-:S05]  /*17600*/  @P0 IMAD.MOV.U32 R5, RZ, RZ, R8 ;  /* 0x000000ffff050224 */ /* 0x000fca00078e0008 */
[----:B------:R0:W3:Y:S02]  /*17610*/  @P0 LDG.E.U8 R6, desc[UR6][R4.64] ;  /* 0x0000000604060981 */ /* 0x0000e4000c1e1100 */
[----:B0-----:R-:W-:Y:S02]  /*17620*/  @P1 IMAD.MOV.U32 R5, RZ, RZ, R26 ;  /* 0x000000ffff051224 */ /* 0x001fe400078e001a */
[----:B--2---:R-:W-:-:S05]  /*17630*/  @P1 IMAD.MOV.U32 R4, RZ, RZ, R21 ;  /* 0x000000ffff041224 */ /* 0x004fca00078e0015 */
[----:B------:R0:W2:Y:S04]  /*17640*/  @P1 LDG.E.U8 R22, desc[UR6][R4.64] ;  /* 0x0000000604161981 */ /* 0x0000a8000c1e1100 */
[----:B----4-:R1:W-:Y:S04]  /*17650*/  STL [R1+0x40], R12 ;  /* 0x0000400c01007387 */ /* 0x0103e80000100800 */
[----:B------:R-:W4:Y:S04]  /*17660*/  LDL R8, [R1+0xadc] ;  /* 0x000adc0001087983 */ /* 0x000f280000100800 */
[----:B------:R-:W4:Y:S04]  /*17670*/  LDL R7, [R1+0xad0] ;  /* 0x000ad00001077983 */ /* 0x000f280000100800 */
[----:B-1----:R-:W4:Y:S04]  /*17680*/  LDL R12, [R1+0xad8] ;  /* 0x000ad800010c7983 */ /* 0x002f280000100800 */
[----:B---3--:R1:W-:Y:S04]  /*17690*/  STL [R1+0x3c], R6 ;  /* 0x00003c0601007387 */ /* 0x0083e80000100800 */
[----:B------:R-:W3:Y:S04]  /*176a0*/  LDL R21, [R1+0xacc] ;  /* 0x000acc0001157983 */ /* 0x000ee80000100800 */
[----:B-1----:R-:W3:Y:S01]  /*176b0*/  LDL R6, [R1+0xad4] ;  /* 0x000ad40001067983 */ /* 0x002ee20000100800 */
[----:B0-----:R-:W-:-:S02]  /*176c0*/  @P1 IMAD.MOV.U32 R5, RZ, RZ, R10 ;  /* 0x000000ffff051224 */ /* 0x001fc400078e000a */
[----:B------:R-:W-:Y:S01]  /*176d0*/  @P1 IMAD.MOV.U32 R4, RZ, RZ, R9 ;  /* 0x000000ffff041224 */ /* 0x000fe200078e0009 */
[----:B--2---:R0:W-:Y:S04]  /*176e0*/  STL [R1+0x38], R22 ;  /* 0x0000381601007387 */ /* 0x0041e80000100800 */
[----:B------:R-:W2:Y:S04]  /*176f0*/  LDL R10, [R1+0xac0] ;  /* 0x000ac000010a7983 */ /* 0x000ea80000100800 */
[----:B0-----:R-:W2:Y:S04]  /*17700*/  LDL R22, [R1+0xac8] ;  /* 0x000ac80001167983 */ /* 0x001ea80000100800 */
[----:B------:R-:W-:Y:S04]  /*17710*/  STL [R1+0x48], R28 ;  /* 0x0000481c01007387 */ /* 0x000fe80000100800 */
[----:B------:R-:W2:Y:S01]  /*17720*/  LDL R9, [R1+0xac4] ;  /* 0x000ac40001097983 */ /* 0x000ea20000100800 */
[----:B------:R-:W-:-:S02]  /*17730*/  ISETP.GT.AND P2, PT, R2, 0x1d, PT ;  /* 0x0000001d0200780c */ /* 0x000fc40003f44270 */
[----:B------:R-:W-:Y:S02]  /*17740*/  PRMT R25, RZ, 0x7610, R25 ;  /* 0x00007610ff197816 */ /* 0x000fe40000000019 */
[----:B------:R-:W-:Y:S02]  /*17750*/  ISETP.GT.AND P0, PT, R2, 0x1e, PT ;  /* 0x0000001e0200780c */ /* 0x000fe40003f04270 */
[----:B------:R-:W-:Y:S02]  /*17760*/  PRMT R24, RZ, 0x7610, R24 ;  /* 0x00007610ff187816 */ /* 0x000fe40000000018 */
[----:B------:R4:W2:Y:S01]  /*17770*/  @P1 LDG.E.U8 R25, desc[UR6][R4.64] ;  /* 0x0000000604191981 */ /* 0x0008a2000c1e1100 */
[----:B------:R-:W-:-:S04]  /*17780*/  PRMT R23, RZ, 0x7610, R23 ;  /* 0x00007610ff177816 */ /* 0x000fc80000000017 */
[----:B----4-:R-:W-:Y:S02]  /*17790*/  @P2 IMAD.MOV.U32 R5, RZ, RZ, R12 ;  /* 0x000000ffff052224 */ /* 0x010fe400078e000c */
[----:B------:R-:W-:Y:S01]  /*177a0*/  @P2 IMAD.MOV.U32 R4, RZ, RZ, R8 ;  /* 0x000000ffff042224 */ /* 0x000fe200078e0008 */
[----:B------:R-:W4:Y:S04]  /*177b0*/  LDL R12, [R1+0xab8] ;  /* 0x000ab800010c7983 */ /* 0x000f280000100800 */
[----:B------:R-:W-:Y:S04]  /*177c0*/  STL [R1+0x44], R27 ;  /* 0x0000441b01007387 */ /* 0x000fe80000100800 */
[----:B------:R-:W4:Y:S04]  /*177d0*/  LDL R8, [R1+0xabc] ;  /* 0x000abc0001087983 */ /* 0x000f280000100800 */
[----:B------:R3:W4:Y:S01]  /*177e0*/  @P2 LDG.E.U8 R24, desc[UR6][R4.64] ;  /* 0x0000000604182981 */ /* 0x000722000c1e1100 */
[----:B------:R-:W-:Y:S01]  /*177f0*/  PRMT R20, RZ, 0x7610, R20 ;  /* 0x00007610ff147816 */ /* 0x000fe20000000014 */
[----:B---3--:R-:W-:-:S02]  /*17800*/  @P2 IMAD.MOV.U32 R4, RZ, RZ, R6 ;  /* 0x000000ffff042224 */ /* 0x008fc400078e0006 */
[----:B------:R-:W-:Y:S01]  /*17810*/  @P2 IMAD.MOV.U32 R5, RZ, RZ, R7 ;  /* 0x000000ffff052224 */ /* 0x000fe200078e0007 */
[----:B------:R-:W3:Y:S04]  /*17820*/  LDL R6, [R1+0xab4] ;  /* 0x000ab40001067983 */ /* 0x000ee80000100800 */
[----:B------:R0:W3:Y:S01]  /*17830*/  @P2 LDG.E.U8 R23, desc[UR6][R4.64] ;  /* 0x0000000604172981 */ /* 0x0000e2000c1e1100 */
[----:B------:R-:W-:-:S03]  /*17840*/  PRMT R13, RZ, 0x7610, R13 ;  /* 0x00007610ff0d7816 */ /* 0x000fc6000000000d */
[----:B------:R-:W3:Y:S01]  /*17850*/  LDL R7, [R1+0xab0] ;  /* 0x000ab00001077983 */ /* 0x000ee20000100800 */
[----:B0-----:R-:W-:Y:S02]  /*17860*/  @P0 IMAD.MOV.U32 R4, RZ, RZ, R21 ;  /* 0x000000ffff040224 */ /* 0x001fe400078e0015 */
[----:B--2---:R-:W-:-:S05]  /*17870*/  @P0 IMAD.MOV.U32 R5, RZ, RZ, R22 ;  /* 0x000000ffff050224 */ /* 0x004fca00078e0016 */
[----:B------:R0:W2:Y:S02]  /*17880*/  @P0 LDG.E.U8 R20, desc[UR6][R4.64] ;  /* 0x0000000604140981 */ /* 0x0000a4000c1e1100 */
[----:B0-----:R-:W-:Y:S02]  /*17890*/  @P0 IMAD.MOV.U32 R4, RZ, RZ, R9 ;  /* 0x000000ffff040224 */ /* 0x001fe400078e0009 */
[----:B------:R-:W-:Y:S01]  /*178a0*/  @P0 IMAD.MOV.U32 R5, RZ, RZ, R10 ;  /* 0x000000ffff050224 */ /* 0x000fe200078e000a */
[----:B------:R-:W-:Y:S01]  /*178b0*/  ISETP.GT.AND P1, PT, R2, 0x1f, PT ;  /* 0x0000001f0200780c */ /* 0x000fe20003f24270 */
[----:B------:R-:W2:Y:S04]  /*178c0*/  LDL R10, [R1+0xaa8] ;  /* 0x000aa800010a7983 */ /* 0x000ea80000100800 */
[----:B------:R4:W2:Y:S01]  /*178d0*/  @P0 LDG.E.U8 R13, desc[UR6][R4.64] ;  /* 0x00000006040d0981 */ /* 0x0008a2000c1e1100 */
[----:B------:R-:W-:-:S02]  /*178e0*/  PRMT R11, RZ, 0x7610, R11 ;  /* 0x00007610ff0b7816 */ /* 0x000fc4000000000b */
[----:B------:R-:W-:Y:S01]  /*178f0*/  PRMT R0, RZ, 0x7610, R0 ;  /* 0x00007610ff007816 */ /* 0x000fe20000000000 */
[----:B------:R-:W2:Y:S04]  /*17900*/  LDL R9, [R1+0xaac] ;  /* 0x000aac0001097983 */ /* 0x000ea80000100800 */
[----:B----4-:R-:W-:Y:S02]  /*17910*/  @P1 IMAD.MOV.U32 R5, RZ, RZ, R12 ;  /* 0x000000ffff051224 */ /* 0x010fe400078e000c */
[----:B------:R-:W-:-:S05]  /*17920*/  @P1 IMAD.MOV.U32 R4, RZ, RZ, R8 ;  /* 0x000000ffff041224 */ /* 0x000fca00078e0008 */
[----:B------:R3:W4:Y:S02]  /*17930*/  @P1 LDG.E.U8 R11, desc[UR6][R4.64] ;  /* 0x00000006040b1981 */ /* 0x000724000c1e1100 */
[----:B---3--:R-:W-:Y:S02]  /*17940*/  @P1 IMAD.MOV.U32 R4, RZ, RZ, R6 ;  /* 0x000000ffff041224 */ /* 0x008fe400078e0006 */
[----:B------:R-:W-:-:S05]  /*17950*/  @P1 IMAD.MOV.U32 R5, RZ, RZ, R7 ;  /* 0x000000ffff051224 */ /* 0x000fca00078e0007 */
[----:B------:R0:W3:Y:S04]  /*17960*/  @P1 LDG.E.U8 R0, desc[UR6][R4.64] ;  /* 0x0000000604001981 */ /* 0x0000e8000c1e1100 */
[----:B--2---:R1:W-:Y:S04]  /*17970*/  STL [R1+0x24], R13 ;  /* 0x0000240d01007387 */ /* 0x0043e80000100800 */
[----:B------:R-:W2:Y:S01]  /*17980*/  LDL R8, [R1+0xaa4] ;  /* 0x000aa40001087983 */ /* 0x000ea20000100800 */
[----:B------:R-:W-:-:S03]  /*17990*/  ISETP.GT.AND P2, PT, R2, 0x20, PT ;  /* 0x000000200200780c */ /* 0x000fc60003f44270 */
[----:B------:R-:W2:Y:S04]  /*179a0*/  LDL R12, [R1+0xa98] ;  /* 0x000a9800010c7983 */ /* 0x000ea80000100800 */
[----:B-1----:R-:W2:Y:S04]  /*179b0*/  LDL R13, [R1+0xaa0] ;  /* 0x000aa000010d7983 */ /* 0x002ea80000100800 */
[----:B----4-:R1:W-:Y:S04]  /*179c0*/  STL [R1+0x20], R11 ;  /* 0x0000200b01007387 */ /* 0x0103e80000100800 */
[----:B------:R-:W-:Y:S01]  /*179d0*/  STL [R1+0x34], R25 ;  /* 0x0000341901007387 */ /* 0x000fe20000100800 */
[----:B------:R-:W-:-:S03]  /*179e0*/  PRMT R19, RZ, 0x7610, R19 ;  /* 0x00007610ff137816 */ /* 0x000fc60000000013 */
[----:B------:R-:W4:Y:S04]  /*179f0*/  LDL R7, [R1+0xa90] ;  /* 0x000a900001077983 */ /* 0x000f280000100800 */
[----:B-1----:R-:W4:Y:S01]  /*17a00*/  LDL R11, [R1+0xa9c] ;  /* 0x000a9c00010b7983 */ /* 0x002f220000100800 */
[----:B0-----:R-:W-:-:S03]  /*17a10*/  @P2 IMAD.MOV.U32 R4, RZ, RZ, R9 ;  /* 0x000000ffff042224 */ /* 0x001fc600078e0009 */
[----:B------:R-:W4:Y:S01]  /*17a20*/  LDL R6, [R1+0xa94] ;  /* 0x000a940001067983 */ /* 0x000f220000100800 */
[----:B------:R-:W-:-:S05]  /*17a30*/  @P2 IMAD.MOV.U32 R5, RZ, RZ, R10 ;  /* 0x000000ffff052224 */ /* 0x000fca00078e000a */
[----:B------:R2:W4:Y:S04]  /*17a40*/  @P2 LDG.E.U8 R19, desc[UR6][R4.64] ;  /* 0x0000000604132981 */ /* 0x000528000c1e1100 */
[----:B---3--:R0:W-:Y:S04]  /*17a50*/  STL [R1+0x1ecc], R0 ;  /* 0x001ecc0001007387 */ /* 0x0081e80000100800 */
[----:B------:R-:W-:Y:S04]  /*17a60*/  STL [R1+0x30], R24 ;  /* 0x0000301801007387 */ /* 0x000fe80000100800 */
[----:B------:R-:W3:Y:S04]  /*17a70*/  LDL R10, [R1+0xa88] ;  /* 0x000a8800010a7983 */ /* 0x000ee80000100800 */
[----:B------:R-:W3:Y:S04]  /*17a80*/  LDL R9, [R1+0xa8c] ;  /* 0x000a8c0001097983 */ /* 0x000ee80000100800 */
[----:B------:R-:W-:Y:S01]  /*17a90*/  STL [R1+0x2c], R23 ;  /* 0x00002c1701007387 */ /* 0x000fe20000100800 */
[----:B--2---:R-:W-:-:S02]  /*17aa0*/  @P2 IMAD.MOV.U32 R4, RZ, RZ, R8 ;  /* 0x000000ffff042224 */ /* 0x004fc400078e0008 */
[----:B------:R-:W-:Y:S02]  /*17ab0*/  @P2 IMAD.MOV.U32 R5, RZ, RZ, R13 ;  /* 0x000000ffff052224 */ /* 0x000fe400078e000d */
[----:B------:R-:W2:Y:S04]  /*17ac0*/  LDL R13, [R1+0xa80] ;  /* 0x000a8000010d7983 */ /* 0x000ea80000100800 */
        /* <DEDUP_REMOVED lines=10> */
[----:B------:R-:W-:Y:S01]  /*17b70*/  PRMT R14, RZ, 0x7610, R14 ;  /* 0x00007610ff0e7816 */ /* 0x000fe2000000000e */
[----:B------:R-:W4:Y:S04]  /*17b80*/  LDL R12, [R1+0xa78] ;  /* 0x000a7800010c7983 */ /* 0x000f280000100800 */
[----:B------:R1:W4:Y:S01]  /*17b90*/  @P0 LDG.E.U8 R17, desc[UR6][R4.64] ;  /* 0x0000000604110981 */ /* 0x000322000c1e1100 */
[----:B0-----:R-:W-:-:S03]  /*17ba0*/  PRMT R0, RZ, 0x7610, R0 ;  /* 0x00007610ff007816 */ /* 0x001fc60000000000 */
[----:B------:R-:W4:Y:S01]  /*17bb0*/  LDL R11, [R1+0xa7c] ;  /* 0x000a7c00010b7983 */ /* 0x000f220000100800 */
[----:B-1----:R-:W-:Y:S02]  /*17bc0*/  @P0 IMAD.MOV.U32 R4, RZ, RZ, R6 ;  /* 0x000000ffff040224 */ /* 0x002fe400078e0006 */
[----:B------:R-:W-:Y:S01]  /*17bd0*/  @P0 IMAD.MOV.U32 R5, RZ, RZ, R7 ;  /* 0x000000ffff050224 */ /* 0x000fe200078e0007 */
[----:B------:R-:W4:Y:S04]  /*17be0*/  LDL R6, [R1+0xa74] ;  /* 0x000a740001067983 */ /* 0x000f280000100800 */
[----:B------:R3:W4:Y:S04]  /*17bf0*/  @P0 LDG.E.U8 R15, desc[UR6][R4.64] ;  /* 0x00000006040f0981 */ /* 0x000728000c1e1100 */
[----:B------:R-:W4:Y:S01]  /*17c00*/  LDL R7, [R1+0xa70] ;  /* 0x000a700001077983 */ /* 0x000f220000100800 */
[----:B---3--:R-:W-:-:S02]  /*17c10*/  @P1 IMAD.MOV.U32 R4, RZ, RZ, R9 ;  /* 0x000000ffff041224 */ /* 0x008fc400078e0009 */
[----:B------:R-:W-:Y:S01]  /*17c20*/  @P1 IMAD.MOV.U32 R5, RZ, RZ, R10 ;  /* 0x000000ffff051224 */ /* 0x000fe200078e000a */
[----:B------:R-:W-:Y:S01]  /*17c30*/  ISETP.GT.AND P2, PT, R2, 0x23, PT ;  /* 0x000000230200780c */ /* 0x000fe20003f44270 */
[----:B------:R-:W3:Y:S04]  /*17c40*/  LDL R10, [R1+0xa68] ;  /* 0x000a6800010a7983 */ /* 0x000ee80000100800 */
[----:B------:R2:W3:Y:S04]  /*17c50*/  @P1 LDG.E.U8 R14, desc[UR6][R4.64] ;  /* 0x00000006040e1981 */ /* 0x0004e8000c1e1100 */
[----:B------:R-:W3:Y:S01]  /*17c60*/  LDL R9, [R1+0xa6c] ;  /* 0x000a6c0001097983 */ /* 0x000ee20000100800 */
[----:B--2---:R-:W-:-:S02]  /*17c70*/  @P1 IMAD.MOV.U32 R5, RZ, RZ, R13 ;  /* 0x000000ffff051224 */ /* 0x004fc400078e000d */
[----:B------:R-:W-:-:S05]  /*17c80*/  @P1 IMAD.MOV.U32 R4, RZ, RZ, R8 ;  /* 0x000000ffff041224 */ /* 0x000fca00078e0008 */
[----:B------:R4:W2:Y:S01]  /*17c90*/  @P1 LDG.E.U8 R0, desc[UR6][R4.64] ;  /* 0x0000000604001981 */ /* 0x0008a2000c1e1100 */
[----:B------:R-:W-:Y:S02]  /*17ca0*/  PRMT R16, RZ, 0x7610, R16 ;  /* 0x00007610ff107816 */ /* 0x000fe40000000010 */
[----:B------:R-:W-:Y:S01]  /*17cb0*/  PRMT R61, RZ, 0x7610, R61 ;  /* 0x00007610ff3d7816 */ /* 0x000fe2000000003d */
[----:B----4-:R-:W-:Y:S02]  /*17cc0*/  @P2 IMAD.MOV.U32 R5, RZ, RZ, R12 ;  /* 0x000000ffff052224 */ /* 0x010fe400078e000c */
[----:B------:R-:W-:-:S05]  /*17cd0*/  @P2 IMAD.MOV.U32 R4, RZ, RZ, R11 ;  /* 0x000000ffff042224 */ /* 0x000fca00078e000b */
[----:B------:R0:W4:Y:S04]  /*17ce0*/  @P2 LDG.E.U8 R16, desc[UR6][R4.64] ;  /* 0x0000000604102981 */ /* 0x000128000c1e1100 */
[----:B------:R1:W-:Y:S04]  /*17cf0*/  STL [R1+0xc], R15 ;  /* 0x00000c0f01007387 */ /* 0x0003e80000100800 */
[----:B------:R-:W4:Y:S04]  /*17d00*/  LDL R8, [R1+0xa64] ;  /* 0x000a640001087983 */ /* 0x000f280000100800 */
[----:B------:R-:W4:Y:S04]  /*17d10*/  LDL R13, [R1+0xa5c] ;  /* 0x000a5c00010d7983 */ /* 0x000f280000100800 */
[----:B-1----:R-:W4:Y:S01]  /*17d20*/  LDL R15, [R1+0xa60] ;  /* 0x000a6000010f7983 */ /* 0x002f220000100800 */
[----:B0-----:R-:W-:-:S02]  /*17d30*/  @P2 IMAD.MOV.U32 R4, RZ, RZ, R6 ;  /* 0x000000ffff042224 */ /* 0x001fc400078e0006 */
[----:B------:R-:W-:-:S05]  /*17d40*/  @P2 IMAD.MOV.U32 R5, RZ, RZ, R7 ;  /* 0x000000ffff052224 */ /* 0x000fca00078e0007 */
[----:B------:R0:W4:Y:S04]  /*17d50*/  @P2 LDG.E.U8 R61, desc[UR6][R4.64] ;  /* 0x00000006043d2981 */ /* 0x000128000c1e1100 */
[----:B--2---:R-:W-:Y:S04]  /*17d60*/  STL [R1+0x1f0c], R0 ;  /* 0x001f0c0001007387 */ /* 0x004fe80000100800 */
[----:B------:R-:W-:Y:S04]  /*17d70*/  STL [R1+0x18], R19 ;  /* 0x0000181301007387 */ /* 0x000fe80000100800 */
[----:B---3--:R1:W-:Y:S04]  /*17d80*/  STL [R1+0x8], R14 ;  /* 0x0000080e01007387 */ /* 0x0083e80000100800 */
[----:B------:R-:W2:Y:S04]  /*17d90*/  LDL R12, [R1+0xa50] ;  /* 0x000a5000010c7983 */ /* 0x000ea80000100800 */
[----:B------:R-:W3:Y:S04]  /*17da0*/  LDL R11, [R1+0xa54] ;  /* 0x000a5400010b7983 */ /* 0x000ee80000100800 */
[----:B-1----:R-:W2:Y:S01]  /*17db0*/  LDL R14, [R1+0xa58] ;  /* 0x000a5800010e7983 */ /* 0x002ea20000100800 */
[----:B------:R-:W-:-:S02]  /*17dc0*/  ISETP.GT.AND P0, PT, R2, 0x24, PT ;  /* 0x000000240200780c */ /* 0x000fc40003f04270 */
[----:B------:R-:W-:Y:S02]  /*17dd0*/  PRMT R60, RZ, 0x7610, R60 ;  /* 0x00007610ff3c7816 */ /* 0x000fe4000000003c */
[----:B------:R-:W-:Y:S02]  /*17de0*/  ISETP.GT.AND P1, PT, R2, 0x25, PT ;  /* 0x000000250200780c */ /* 0x000fe40003f24270 */
[----:B------:R-:W-:-:S07]  /*17df0*/  PRMT R59, RZ, 0x7610, R59 ;  /* 0x00007610ff3b7816 */ /* 0x000fce000000003b */
[----:B0-----:R-:W-:Y:S02]  /*17e00*/  @P0 IMAD.MOV.U32 R4, RZ, RZ, R9 ;  /* 0x000000ffff040224 */ /* 0x001fe400078e0009 */
[----:B------:R-:W-:-:S05]  /*17e10*/  @P0 IMAD.MOV.U32 R5, RZ, RZ, R10 ;  /* 0x000000ffff050224 */ /* 0x000fca00078e000a */
[----:B------:R4:W3:Y:S01]  /*17e20*/  @P0 LDG.E.U8 R60, desc[UR6][R4.64] ;  /* 0x00000006043c0981 */ /* 0x0008e2000c1e1100 */
[----:B------:R-:W-:Y:S01]  /*17e30*/  PRMT R58, RZ, 0x7610, R58 ;  /* 0x00007610ff3a7816 */ /* 0x000fe2000000003a */
[----:B----4-:R-:W-:Y:S02]  /*17e40*/  @P0 IMAD.MOV.U32 R4, RZ, RZ, R8 ;  /* 0x000000ffff040224 */ /* 0x010fe400078e0008 */
[----:B------:R-:W-:-:S05]  /*17e50*/  @P0 IMAD.MOV.U32 R5, RZ, RZ, R15 ;  /* 0x000000ffff050224 */ /* 0x000fca00078e000f */
[----:B------:R0:W4:Y:S01]  /*17e60*/  @P0 LDG.E.U8 R59, desc[UR6][R4.64] ;  /* 0x00000006043b0981 */ /* 0x000122000c1e1100 */
[----:B------:R-:W-:-:S03]  /*17e70*/  PRMT R54, RZ, 0x7610, R54 ;  /* 0x00007610ff367816 */ /* 0x000fc60000000036 */
[----:B------:R-:W-:Y:S04]  /*17e80*/  STL [R1+0x14], R18 ;  /* 0x0000141201007387 */ /* 0x000fe80000100800 */
[----:B------:R-:W4:Y:S01]  /*17e90*/  LDL R7, [R1+0xa48] ;  /* 0x000a480001077983 */ /* 0x000f220000100800 */
[----:B0-----:R-:W-:-:S03]  /*17ea0*/  @P1 IMAD.MOV.U32 R4, RZ, RZ, R13 ;  /* 0x000000ffff041224 */ /* 0x001fc600078e000d */
[----:B------:R-:W4:Y:S04]  /*17eb0*/  LDL R6, [R1+0xa4c] ;  /* 0x000a4c0001067983 */ /* 0x000f280000100800 */
[----:B------:R-:W-:Y:S04]  /*17ec0*/  STL [R1+0x10], R17 ;  /* 0x0000101101007387 */ /* 0x000fe80000100800 */
[----:B------:R-:W-:Y:S04]  /*17ed0*/  STL [R1+0x1f10], R61 ;  /* 0x001f103d01007387 */ /* 0x000fe80000100800 */
[----:B------:R-:W4:Y:S04]  /*17ee0*/  LDL R10, [R1+0xa40] ;  /* 0x000a4000010a7983 */ /* 0x000f280000100800 */
[----:B------:R-:W4:Y:S01]  /*17ef0*/  LDL R9, [R1+0xa44] ;  /* 0x000a440001097983 */ /* 0x000f220000100800 */
[----:B------:R-:W-:-:S03]  /*17f00*/  ISETP.GT.AND P2, PT, R2, 0x26, PT ;  /* 0x000000260200780c */ /* 0x000fc60003f44270 */
[----:B------:R-:W4:Y:S01]  /*17f10*/  LDL R0, [R1+0xa3c] ;  /* 0x000a3c0001007983 */ /* 0x000f220000100800 */
[----:B--2---:R-:W-:-:S05]  /*17f20*/  @P1 IMAD.MOV.U32 R5, RZ, RZ, R14 ;  /* 0x000000ffff051224 */ /* 0x004fca00078e000e */
[----:B------:R3:W2:Y:S02]  /*17f30*/  @P1 LDG.E.U8 R58, desc[UR6][R4.64] ;  /* 0x00000006043a1981 */ /* 0x0006a4000c1e1100 */
[----:B---3--:R-:W-:Y:S02]  /*17f40*/  @P1 IMAD.MOV.U32 R4, RZ, RZ, R11 ;  /* 0x000000ffff041224 */ /* 0x008fe400078e000b */
[----:B------:R-:W-:-:S05]  /*17f50*/  @P1 IMAD.MOV.U32 R5, RZ, RZ, R12 ;  /* 0x000000ffff051224 */ /* 0x000fca00078e000c */
[----:B------:R0:W3:Y:S04]  /*17f60*/  @P1 LDG.E.U8 R54, desc[UR6][R4.64] ;  /* 0x0000000604361981 */ /* 0x0000e8000c1e1100 */
[----:B------:R-:W-:Y:S04]  /*17f70*/  STL [R1+0x1f04], R60 ;  /* 0x001f043c01007387 */ /* 0x000fe80000100800 */
[----:B------:R-:W3:Y:S01]  /*17f80*/  LDL R8, [R1+0xa38] ;  /* 0x000a380001087983 */ /* 0x000ee20000100800 */
[----:B------:R-:W-:-:S03]  /*17f90*/  PRMT R52, RZ, 0x7610, R52 ;  /* 0x00007610ff347816 */ /* 0x000fc60000000034 */
[----:B----4-:R-:W-:Y:S04]  /*17fa0*/  STL [R1+0x1f08], R59 ;  /* 0x001f083b01007387 */ /* 0x010fe80000100800 */
[----:B------:R1:W-:Y:S04]  /*17fb0*/  STL [R1], R16 ;  /* 0x0000001001007387 */ /* 0x0003e80000100800 */
[----:B------:R-:W4:Y:S04]  /*17fc0*/  LDL R15, [R1+0xa34] ;  /* 0x000a3400010f7983 */ /* 0x000f280000100800 */
[----:B-1----:R-:W4:Y:S01]  /*17fd0*/  LDL R16, [R1+0xa30] ;  /* 0x000a300001107983 */ /* 0x002f220000100800 */
[----:B0-----:R-:W-:-:S02]  /*17fe0*/  @P2 IMAD.MOV.U32 R4, RZ, RZ, R6 ;  /* 0x000000ffff042224 */ /* 0x001fc400078e0006 */
[----:B------:R-:W-:Y:S01]  /*17ff0*/  @P2 IMAD.MOV.U32 R5, RZ, RZ, R7 ;  /* 0x000000ffff052224 */ /* 0x000fe200078e0007 */
[----:B------:R-:W-:-:S04]  /*18000*/  PRMT R50, RZ, 0x7610, R50 ;  /* 0x00007610ff327816 */ /* 0x000fc80000000032 */
[----:B------:R0:W4:Y:S02]  /*18010*/  @P2 LDG.E.U8 R52, desc[UR6][R4.64] ;  /* 0x0000000604342981 */ /* 0x000124000c1e1100 */
[----:B0-----:R-:W-:Y:S02]  /*18020*/  @P2 IMAD.MOV.U32 R4, RZ, RZ, R9 ;  /* 0x000000ffff042224 */ /* 0x001fe400078e0009 */
[----:B------:R-:W-:-:S05]  /*18030*/  @P2 IMAD.MOV.U32 R5, RZ, RZ, R10 ;  /* 0x000000ffff052224 */ /* 0x000fca00078e000a */
[----:B------:R0:W4:Y:S04]  /*18040*/  @P2 LDG.E.U8 R50, desc[UR6][R4.64] ;  /* 0x0000000604322981 */ /* 0x000128000c1e1100 */
[----:B--2---:R-:W-:Y:S04]  /*18050*/  STL [R1+0x1f14], R58 ;  /* 0x001f143a01007387 */ /* 0x004fe80000100800 */
[----:B------:R-:W2:Y:S04]  /*18060*/  LDL R13, [R1+0xa28] ;  /* 0x000a2800010d7983 */ /* 0x000ea80000100800 */
[----:B------:R-:W2:Y:S04]  /*18070*/  LDL R12, [R1+0xa2c] ;  /* 0x000a2c00010c7983 */ /* 0x000ea80000100800 */
[----:B---3--:R-:W-:Y:S04]  /*18080*/  STL [R1+0x1f18], R54 ;  /* 0x001f183601007387 */ /* 0x008fe80000100800 */
[----:B------:R-:W3:Y:S04]  /*18090*/  LDL R7, [R1+0xa20] ;  /* 0x000a200001077983 */ /* 0x000ee80000100800 */
[----:B------:R-:W3:Y:S01]  /*180a0*/  LDL R6, [R1+0xa24] ;  /* 0x000a240001067983 */ /* 0x000ee20000100800 */
[----:B------:R-:W-:-:S02]  /*180b0*/  ISETP.GT.AND P0, PT, R2, 0x27, PT ;  /* 0x000000270200780c */ /* 0x000fc40003f04270 */
[----:B------:R-:W-:Y:S02]  /*180c0*/  ISETP.GT.AND P1, PT, R2, 0x28, PT ;  /* 0x000000280200780c */ /* 0x000fe40003f24270 */
[----:B------:R-:W-:Y:S02]  /*180d0*/  PRMT R48, RZ, 0x7610, R48 ;  /* 0x00007610ff307816 */ /* 0x000fe40000000030 */
        /* <DEDUP_REMOVED lines=10> */
[----:B------:R-:W4:Y:S04]  /*18180*/  LDL R14, [R1+0xa18] ;  /* 0x000a1800010e7983 */ /* 0x000f280000100800 */
[----:B------:R-:W4:Y:S04]  /*18190*/  LDL R9, [R1+0xa1c] ;  /* 0x000a1c0001097983 */ /* 0x000f280000100800 */
[----:B------:R-:W-:Y:S04]  /*181a0*/  STL [R1+0x1ed4], R50 ;  /* 0x001ed43201007387 */ /* 0x000fe80000100800 */
[----:B------:R-:W4:Y:S04]  /*181b0*/  LDL R8, [R1+0xa10] ;  /* 0x000a100001087983 */ /* 0x000f280000100800 */
[----:B------:R-:W4:Y:S01]  /*181c0*/  LDL R0, [R1+0xa14] ;  /* 0x000a140001007983 */ /* 0x000f220000100800 */
[----:B------:R-:W-:-:S03]  /*181d0*/  ISETP.GT.AND P2, PT, R2, 0x29, PT ;  /* 0x000000290200780c */ /* 0x000fc60003f44270 */
[----:B------:R-:W4:Y:S04]  /*181e0*/  LDL R11, [R1+0xa08] ;  /* 0x000a0800010b7983 */ /* 0x000f280000100800 */
[----:B------:R-:W4:Y:S01]  /*181f0*/  LDL R10, [R1+0xa0c] ;  /* 0x000a0c00010a7983 */ /* 0x000f220000100800 */
[----:B--2---:R-:W-:Y:S02]  /*18200*/  @P1 IMAD.MOV.U32 R5, RZ, RZ, R13 ;  /* 0x000000ffff051224 */ /* 0x004fe400078e000d */
[----:B------:R-:W-:-:S05]  /*18210*/  @P1 IMAD.MOV.U32 R4, RZ, RZ, R12 ;  /* 0x000000ffff041224 */ /* 0x000fca00078e000c */
[----:B------:R3:W2:Y:S02]  /*18220*/  @P1 LDG.E.U8 R44, desc[UR6][R4.64] ;  /* 0x00000006042c1981 */ /* 0x0006a4000c1e1100 */
[----:B---3--:R-:W-:Y:S02]  /*18230*/  @P1 IMAD.MOV.U32 R5, RZ, RZ, R7 ;  /* 0x000000ffff051224 */ /* 0x008fe400078e0007 */
[----:B------:R-:W-:-:S05]  /*18240*/  @P1 IMAD.MOV.U32 R4, RZ, RZ, R6 ;  /* 0x000000ffff041224 */ /* 0x000fca00078e0006 */
[----:B------:R0:W3:Y:S01]  /*18250*/  @P1 LDG.E.U8 R42, desc[UR6][R4.64] ;  /* 0x00000006042a1981 */ /* 0x0000e2000c1e1100 */
[----:B------:R-:W-:-:S03]  /*18260*/  PRMT R40, RZ, 0x7610, R40 ;  /* 0x00007610ff287816 */ /* 0x000fc60000000028 */
[----:B------:R1:W-:Y:S04]  /*18270*/  STL [R1+0x1ed8], R48 ;  /* 0x001ed83001007387 */ /* 0x0003e80000100800 */
[----:B----4-:R-:W-:Y:S04]  /*18280*/  STL [R1+0x1edc], R46 ;  /* 0x001edc2e01007387 */ /* 0x010fe80000100800 */
[----:B------:R-:W4:Y:S04]  /*18290*/  LDL R16, [R1+0xa00] ;  /* 0x000a000001107983 */ /* 0x000f280000100800 */
[----:B------:R-:W4:Y:S01]  /*182a0*/  LDL R15, [R1+0xa04] ;  /* 0x000a0400010f7983 */ /* 0x000f220000100800 */
[----:B0-----:R-:W-:-:S02]  /*182b0*/  @P2 IMAD.MOV.U32 R5, RZ, RZ, R14 ;  /* 0x000000ffff052224 */ /* 0x001fc400078e000e */
[----:B------:R-:W-:Y:S01]  /*182c0*/  @P2 IMAD.MOV.U32 R4, RZ, RZ, R9 ;  /* 0x000000ffff042224 */ /* 0x000fe200078e0009 */
[----:B------:R-:W4:Y:S04]  /*182d0*/  LDL R13, [R1+0x9f8] ;  /* 0x0009f800010d7983 */ /* 0x000f280000100800 */
[----:B------:R-:W4:Y:S04]  /*182e0*/  LDL R12, [R1+0x9fc] ;  /* 0x0009fc00010c7983 */ /* 0x000f280000100800 */
[----:B------:R0:W4:Y:S02]  /*182f0*/  @P2 LDG.E.U8 R40, desc[UR6][R4.64] ;  /* 0x0000000604282981 */ /* 0x000124000c1e1100 */
[----:B0-----:R-:W-:-:S02]  /*18300*/  @P2 IMAD.MOV.U32 R5, RZ, RZ, R8 ;  /* 0x000000ffff052224 */ /* 0x001fc400078e0008 */
[----:B------:R-:W-:Y:S01]  /*18310*/  @P2 IMAD.MOV.U32 R4, RZ, RZ, R0 ;  /* 0x000000ffff042224 */ /* 0x000fe200078e0000 */
[----:B--2---:R-:W-:Y:S04]  /*18320*/  STL [R1+0x1f1c], R44 ;  /* 0x001f1c2c01007387 */ /* 0x004fe80000100800 */
[----:B------:R-:W2:Y:S04]  /*18330*/  LDL R7, [R1+0x9f0] ;  /* 0x0009f00001077983 */ /* 0x000ea80000100800 */
[----:B------:R-:W2:Y:S04]  /*18340*/  LDL R6, [R1+0x9f4] ;  /* 0x0009f40001067983 */ /* 0x000ea80000100800 */
[----:B---3--:R0:W-:Y:S04]  /*18350*/  STL [R1+0x1f20], R42 ;  /* 0x001f202a01007387 */ /* 0x0081e80000100800 */
[----:B------:R-:W3:Y:S04]  /*18360*/  LDL R9, [R1+0x9ec] ;  /* 0x0009ec0001097983 */ /* 0x000ee80000100800 */
[----:B------:R-:W3:Y:S04]  /*18370*/  LDL R14, [R1+0x9e8] ;  /* 0x0009e800010e7983 */ /* 0x000ee80000100800 */
[----:B------:R-:W3:Y:S04]  /*18380*/  LDL R8, [R1+0x9e0] ;  /* 0x0009e00001087983 */ /* 0x000ee80000100800 */
[----:B------:R-:W3:Y:S01]  /*18390*/  LDL R0, [R1+0x9e4] ;  /* 0x0009e40001007983 */ /* 0x000ee20000100800 */
[----:B------:R-:W-:-:S02]  /*183a0*/  ISETP.GT.AND P0, PT, R2, 0x2a, PT ;  /* 0x0000002a0200780c */ /* 0x000fc40003f04270 */
[----:B------:R-:W-:Y:S01]  /*183b0*/  PRMT R38, RZ, 0x7610, R38 ;  /* 0x00007610ff267816 */ /* 0x000fe20000000026 */
[----:B------:R-:W3:Y:S01]  /*183c0*/  LDL R20, [R1+0x9d8] ;  /* 0x0009d80001147983 */ /* 0x000ee20000100800 */
[C---:B------:R-:W-:Y:S02]  /*183d0*/  ISETP.GT.AND P1, PT, R2.reuse, 0x2b, PT ;  /* 0x0000002b0200780c */ /* 0x040fe40003f24270 */
[----:B------:R-:W-:Y:S01]  /*183e0*/  PRMT R36, RZ, 0x7610, R36 ;  /* 0x00007610ff247816 */ /* 0x000fe20000000024 */
[----:B------:R-:W3:Y:S04]  /*183f0*/  LDL R19, [R1+0x9dc] ;  /* 0x0009dc0001137983 */ /* 0x000ee80000100800 */
[----:B------:R0:W3:Y:S01]  /*18400*/  @P2 LDG.E.U8 R38, desc[UR6][R4.64] ;  /* 0x0000000604262981 */ /* 0x0000e2000c1e1100 */
[----:B------:R-:W-:-:S02]  /*18410*/  ISETP.GT.AND P2, PT, R2, 0x2c, PT ;  /* 0x0000002c0200780c */ /* 0x000fc40003f44270 */
[----:B------:R-:W-:Y:S01]  /*18420*/  PRMT R34, RZ, 0x7610, R34 ;  /* 0x00007610ff227816 */ /* 0x000fe20000000022 */
[----:B------:R-:W3:Y:S01]  /*18430*/  LDL R17, [R1+0x9a0] ;  /* 0x0009a00001117983 */ /* 0x000ee20000100800 */
[----:B------:R-:W-:-:S03]  /*18440*/  PRMT R3, RZ, 0x7610, R3 ;  /* 0x00007610ff037816 */ /* 0x000fc60000000003 */
[----:B------:R-:W3:Y:S01]  /*18450*/  LDL R18, [R1+0x990] ;  /* 0x0009900001127983 */ /* 0x000ee20000100800 */
[----:B0-----:R-:W-:Y:S02]  /*18460*/  @P0 IMAD.MOV.U32 R4, RZ, RZ, R10 ;  /* 0x000000ffff040224 */ /* 0x001fe400078e000a */
[----:B------:R-:W-:Y:S01]  /*18470*/  @P0 IMAD.MOV.U32 R5, RZ, RZ, R11 ;  /* 0x000000ffff050224 */ /* 0x000fe200078e000b */
[----:B------:R-:W3:Y:S04]  /*18480*/  LDL R10, [R1+0x9ac] ;  /* 0x0009ac00010a7983 */ /* 0x000ee80000100800 */
[----:B------:R4:W3:Y:S04]  /*18490*/  @P0 LDG.E.U8 R36, desc[UR6][R4.64] ;  /* 0x0000000604240981 */ /* 0x0008e8000c1e1100 */
[----:B------:R-:W3:Y:S01]  /*184a0*/  LDL R11, [R1+0x9a8] ;  /* 0x0009a800010b7983 */ /* 0x000ee20000100800 */
[----:B------:R-:W-:-:S02]  /*184b0*/  PRMT R32, RZ, 0x7610, R32 ;  /* 0x00007610ff207816 */ /* 0x000fc40000000020 */
[----:B------:R-:W-:Y:S01]  /*184c0*/  ISETP.GT.AND P3, PT, R2, 0x38, PT ;  /* 0x000000380200780c */ /* 0x000fe20003f64270 */
[----:B------:R-:W3:Y:S01]  /*184d0*/  LDL R21, [R1+0x920] ;  /* 0x0009200001157983 */ /* 0x000ee20000100800 */
[----:B----4-:R-:W-:Y:S02]  /*184e0*/  @P0 IMAD.MOV.U32 R4, RZ, RZ, R15 ;  /* 0x000000ffff040224 */ /* 0x010fe400078e000f */
[----:B------:R-:W-:Y:S01]  /*184f0*/  @P0 IMAD.MOV.U32 R5, RZ, RZ, R16 ;  /* 0x000000ffff050224 */ /* 0x000fe200078e0010 */
[----:B------:R-:W4:Y:S04]  /*18500*/  LDL R15, [R1+0x994] ;  /* 0x00099400010f7983 */ /* 0x000f280000100800 */
[----:B------:R0:W4:Y:S04]  /*18510*/  @P0 LDG.E.U8 R34, desc[UR6][R4.64] ;  /* 0x0000000604220981 */ /* 0x000128000c1e1100 */
[----:B------:R-:W4:Y:S04]  /*18520*/  LDL R16, [R1+0x9a4] ;  /* 0x0009a40001107983 */ /* 0x000f280000100800 */
[----:B------:R-:W4:Y:S01]  /*18530*/  LDL R23, [R1+0x910] ;  /* 0x0009100001177983 */ /* 0x000f220000100800 */
[----:B0-----:R-:W-:-:S02]  /*18540*/  @P1 IMAD.MOV.U32 R4, RZ, RZ, R12 ;  /* 0x000000ffff041224 */ /* 0x001fc400078e000c */
[----:B------:R-:W-:Y:S01]  /*18550*/  @P1 IMAD.MOV.U32 R5, RZ, RZ, R13 ;  /* 0x000000ffff051224 */ /* 0x000fe200078e000d */
[----:B------:R-:W4:Y:S04]  /*18560*/  LDL R12, [R1+0x99c] ;  /* 0x00099c00010c7983 */ /* 0x000f280000100800 */
[----:B------:R-:W4:Y:S04]  /*18570*/  LDL R13, [R1+0x998] ;  /* 0x00099800010d7983 */ /* 0x000f280000100800 */
[----:B------:R-:W4:Y:S01]  /*18580*/  LDL R22, [R1+0x914] ;  /* 0x0009140001167983 */ /* 0x000f220000100800 */
[----:B------:R-:W-:-:S03]  /*18590*/  ISETP.GT.AND P4, PT, R2, 0x39, PT ;  /* 0x000000390200780c */ /* 0x000fc60003f84270 */
[----:B------:R-:W4:Y:S04]  /*185a0*/  LDL R24, [R1+0x988] ;  /* 0x0009880001187983 */ /* 0x000f280000100800 */
[----:B------:R-:W4:Y:S04]  /*185b0*/  LDL R27, [R1+0x978] ;  /* 0x00097800011b7983 */ /* 0x000f280000100800 */
[----:B------:R-:W4:Y:S04]  /*185c0*/  LDL R26, [R1+0x97c] ;  /* 0x00097c00011a7983 */ /* 0x000f280000100800 */
[----:B------:R-:W4:Y:S04]  /*185d0*/  LDL R30, [R1+0x908] ;  /* 0x00090800011e7983 */ /* 0x000f280000100800 */
[----:B------:R-:W4:Y:S04]  /*185e0*/  LDL R25, [R1+0x900] ;  /* 0x0009000001197983 */ /* 0x000f280000100800 */
[----:B------:R-:W4:Y:S04]  /*185f0*/  LDL R29, [R1+0x8f8] ;  /* 0x0008f800011d7983 */ /* 0x000f280000100800 */
[----:B------:R-:W4:Y:S04]  /*18600*/  LDL R28, [R1+0x8fc] ;  /* 0x0008fc00011c7983 */ /* 0x000f280000100800 */
[----:B-1----:R-:W4:Y:S04]  /*18610*/  LDL R48, [R1+0x960] ;  /* 0x0009600001307983 */ /* 0x002f280000100800 */
[----:B------:R-:W4:Y:S04]  /*18620*/  LDL R42, [R1+0x964] ;  /* 0x00096400012a7983 */ /* 0x000f280000100800 */
[----:B------:R-:W4:Y:S04]  /*18630*/  LDL R31, [R1+0x958] ;  /* 0x00095800011f7983 */ /* 0x000f280000100800 */
[----:B------:R-:W4:Y:S04]  /*18640*/  LDL R54, [R1+0x950] ;  /* 0x0009500001367983 */ /* 0x000f280000100800 */
[----:B--2---:R3:W2:Y:S01]  /*18650*/  @P1 LDG.E.U8 R3, desc[UR6][R6.64] ;  /* 0x0000000606031981 */ /* 0x0046a2000c1e1100 */
[----:B------:R-:W-:-:S03]  /*18660*/  ISETP.GT.AND P0, PT, R2, 0x2d, PT ;  /* 0x0000002d0200780c */ /* 0x000fc60003f04270 */
[----:B------:R0:W2:Y:S01]  /*18670*/  @P1 LDG.E.U8 R32, desc[UR6][R4.64] ;  /* 0x0000000604201981 */ /* 0x0000a2000c1e1100 */
[----:B---3--:R-:W-:Y:S02]  /*18680*/  @P2 IMAD.MOV.U32 R6, RZ, RZ, R9 ;  /* 0x000000ffff062224 */ /* 0x008fe400078e0009 */
[----:B------:R-:W-:Y:S02]  /*18690*/  @P2 IMAD.MOV.U32 R7, RZ, RZ, R14 ;  /* 0x000000ffff072224 */ /* 0x000fe400078e000e */
[----:B------:R-:W3:Y:S01]  /*186a0*/  LDL R14, [R1+0x928] ;  /* 0x00092800010e7983 */ /* 0x000ee20000100800 */
[----:B------:R-:W-:Y:S02]  /*186b0*/  @P2 IMAD.MOV.U32 R9, RZ, RZ, R8 ;  /* 0x000000ffff092224 */ /* 0x000fe400078e0008 */
[----:B------:R-:W-:Y:S02]  /*186c0*/  @P2 IMAD.MOV.U32 R8, RZ, RZ, R0 ;  /* 0x000000ffff082224 */ /* 0x000fe400078e0000 */
[----:B------:R-:W2:Y:S01]  /*186d0*/  LDL R0, [R1+0x92c] ;  /* 0x00092c0001007983 */ /* 0x000ea20000100800 */
[----:B0-----:R-:W-:-:S02]  /*186e0*/  PRMT R4, RZ, 0x7610, R4 ;  /* 0x00007610ff047816 */ /* 0x001fc40000000004 */
[----:B------:R-:W-:Y:S02]  /*186f0*/  PRMT R5, RZ, 0x7610, R5 ;  /* 0x00007610ff057816 */ /* 0x000fe40000000005 */
[C---:B------:R-:W-:Y:S02]  /*18700*/  ISETP.GT.AND P1, PT, R2.reuse, 0x30, PT ;  /* 0x000000300200780c */ /* 0x040fe40003f24270 */
[----:B------:R0:W2:Y:S04]  /*18710*/  @P2 LDG.E.U8 R4, desc[UR6][R6.64] ;  /* 0x0000000606042981 */ /* 0x0000a8000c1e1100 */
[----:B------:R1:W2:Y:S01]  /*18720*/  @P2 LDG.E.U8 R5, desc[UR6][R8.64] ;  /* 0x0000000608052981 */ /* 0x0002a2000c1e1100 */
[----:B------:R-:W-:Y:S02]  /*18730*/  ISETP.GT.AND P2, PT, R2, 0x31, PT ;  /* 0x000000310200780c */ /* 0x000fe40003f44270 */
[----:B0-----:R-:W-:Y:S01]  /*18740*/  PRMT R6, RZ, 0x7610, R6 ;  /* 0x00007610ff067816 */ /* 0x001fe20000000006 */
[----:B-1----:R-:W-:-:S02]  /*18750*/  @P0 IMAD.MOV.U32 R8, RZ, RZ, R19 ;  /* 0x000000ffff080224 */ /* 0x002fc400078e0013 */
[----:B------:R-:W-:Y:S01]  /*18760*/  @P0 IMAD.MOV.U32 R9, RZ, RZ, R20 ;  /* 0x000000ffff090224 */ /* 0x000fe200078e0014 */
[----:B------:R-:W-:Y:S01]  /*18770*/  PRMT R7, RZ, 0x7610, R7 ;  /* 0x00007610ff077816 */ /* 0x000fe20000000007 */
[----:B------:R-:W2:Y:S04]  /*18780*/  LDL R20, [R1+0x924] ;  /* 0x0009240001147983 */ /* 0x000ea80000100800 */
[----:B------:R0:W2:Y:S04]  /*18790*/  @P0 LDG.E.U8 R6, desc[UR6][R8.64] ;  /* 0x0000000608060981 */ /* 0x0000a8000c1e1100 */
[----:B------:R1:W2:Y:S04]  /*187a0*/  @P1 LDG.E.U8 R7, desc[UR6][R10.64] ;  /* 0x000000060a071981 */ /* 0x0002a8000c1e1100 */
[----:B------:R-:W2:Y:S01]  /*187b0*/  LDL R19, [R1+0x9d0] ;  /* 0x0009d00001137983 */ /* 0x000ea20000100800 */
[----:B0-----:R-:W-:Y:S01]  /*187c0*/  PRMT R9, RZ, 0x7610, R9 ;  /* 0x00007610ff097816 */ /* 0x001fe20000000009 */
[----:B-1----:R-:W-:-:S02]  /*187d0*/  @P1 IMAD.MOV.U32 R11, RZ, RZ, R17 ;  /* 0x000000ffff0b1224 */ /* 0x002fc400078e0011 */
[----:B------:R-:W2:Y:S01]  /*187e0*/  LDL R17, [R1+0x918] ;  /* 0x0009180001117983 */ /* 0x000ea20000100800 */
[----:B----4-:R-:W-:-:S03]  /*187f0*/  @P1 IMAD.MOV.U32 R10, RZ, RZ, R16 ;  /* 0x000000ffff0a1224 */ /* 0x010fc600078e0010 */
[----:B------:R-:W4:Y:S04]  /*18800*/  LDL R16, [R1+0x91c] ;  /* 0x00091c0001107983 */ /* 0x000f280000100800 */
[----:B------:R0:W4:Y:S02]  /*18810*/  @P2 LDG.E.U8 R9, desc[UR6][R12.64] ;  /* 0x000000060c092981 */ /* 0x000124000c1e1100 */
[----:B0-----:R-:W-:Y:S02]  /*18820*/  @P2 IMAD.MOV.U32 R12, RZ, RZ, R15 ;  /* 0x000000ffff0c2224 */ /* 0x001fe400078e000f */
[----:B------:R-:W-:Y:S02]  /*18830*/  @P2 IMAD.MOV.U32 R13, RZ, RZ, R18 ;  /* 0x000000ffff0d2224 */ /* 0x000fe400078e0012 */
[----:B------:R-:W4:Y:S01]  /*18840*/  LDL R18, [R1+0x9d4] ;  /* 0x0009d40001127983 */ /* 0x000f220000100800 */
[----:B---3--:R-:W-:-:S02]  /*18850*/  @P3 IMAD.MOV.U32 R15, RZ, RZ, R14 ;  /* 0x000000ffff0f3224 */ /* 0x008fc400078e000e */
[----:B--2---:R-:W-:Y:S02]  /*18860*/  @P3 IMAD.MOV.U32 R14, RZ, RZ, R0 ;  /* 0x000000ffff0e3224 */ /* 0x004fe400078e0000 */
[----:B------:R-:W2:Y:S01]  /*18870*/  LDL R0, [R1+0x98c] ;  /* 0x00098c0001007983 */ /* 0x000ea20000100800 */
[----:B------:R-:W-:-:S06]  /*18880*/  PRMT R8, RZ, 0x7610, R8 ;  /* 0x00007610ff087816 */ /* 0x000fcc0000000008 */
[----:B------:R0:W3:Y:S01]  /*18890*/  @P1 LDG.E.U8 R8, desc[UR6][R10.64] ;  /* 0x000000060a081981 */ /* 0x0000e2000c1e1100 */
[----:B------:R-:W-:Y:S02]  /*188a0*/  ISETP.GT.AND P1, PT, R2, 0x32, PT ;  /* 0x000000320200780c */ /* 0x000fe40003f24270 */
[----:B0-----:R-:W-:Y:S02]  /*188b0*/  PRMT R10, RZ, 0x7610, R10 ;  /* 0x00007610ff0a7816 */ /* 0x001fe4000000000a */
[----:B------:R-:W-:-:S04]  /*188c0*/  PRMT R11, RZ, 0x7610, R11 ;  /* 0x00007610ff0b7816 */ /* 0x000fc8000000000b */
[----:B------:R0:W3:Y:S04]  /*188d0*/  @P2 LDG.E.U8 R10, desc[UR6][R12.64] ;  /* 0x000000060c0a2981 */ /* 0x0000e8000c1e1100 */
[----:B------:R1:W3:Y:S01]  /*188e0*/  @P3 LDG.E.U8 R11, desc[UR6][R14.64] ;  /* 0x000000060e0b3981 */ /* 0x0002e2000c1e1100 */
[----:B0-----:R-:W-:Y:S01]  /*188f0*/  PRMT R12, RZ, 0x7610, R12 ;  /* 0x00007610ff0c7816 */ /* 0x001fe2000000000c */
[----:B-1----:R-:W-:Y:S02]  /*18900*/  @P3 IMAD.MOV.U32 R14, RZ, RZ, R20 ;  /* 0x000000ffff0e3224 */ /* 0x002fe400078e0014 */
[----:B------:R-:W-:Y:S01]  /*18910*/  @P3 IMAD.MOV.U32 R15, RZ, RZ, R21 ;  /* 0x000000ffff0f3224 */ /* 0x000fe200078e0015 */
[----:B------:R-:W-:Y:S01]  /*18920*/  PRMT R13, RZ, 0x7610, R13 ;  /* 0x00007610ff0d7816 */ /* 0x000fe2000000000d */
[----:B------:R-:W3:Y:S04]  /*18930*/  LDL R21, [R1+0x980] ;  /* 0x0009800001157983 */ /* 0x000ee80000100800 */
[----:B------:R0:W3:Y:S04]  /*18940*/  @P3 LDG.E.U8 R12, desc[UR6][R14.64] ;  /* 0x000000060e0c3981 */ /* 0x0000e8000c1e1100 */
[----:B----4-:R1:W4:Y:S04]  /*18950*/  @P4 LDG.E.U8 R13, desc[UR6][R16.64] ;  /* 0x00000006100d4981 */ /* 0x010328000c1e1100 */
[----:B------:R-:W3:Y:S01]  /*18960*/  LDL R20, [R1+0x984] ;  /* 0x0009840001147983 */ /* 0x000ee20000100800 */
[----:B0-----:R-:W-:Y:S01]  /*18970*/  PRMT R15, RZ, 0x7610, R15 ;  /* 0x00007610ff0f7816 */ /* 0x001fe2000000000f */
[----:B-1----:R-:W-:-:S02]  /*18980*/  @P4 IMAD.MOV.U32 R16, RZ, RZ, R22 ;  /* 0x000000ffff104224 */ /* 0x002fc400078e0016 */
[----:B------:R-:W-:Y:S01]  /*18990*/  @P4 IMAD.MOV.U32 R17, RZ, RZ, R23 ;  /* 0x000000ffff114224 */ /* 0x000fe200078e0017 */
[----:B------:R-:W4:Y:S04]  /*189a0*/  LDL R22, [R1+0x974] ;  /* 0x0009740001167983 */ /* 0x000f280000100800 */
[----:B------:R-:W4:Y:S04]  /*189b0*/  LDL R23, [R1+0x970] ;  /* 0x0009700001177983 */ /* 0x000f280000100800 */
[----:B------:R2:W4:Y:S02]  /*189c0*/  @P0 LDG.E.U8 R15, desc[UR6][R18.64] ;  /* 0x00000006120f0981 */ /* 0x000524000c1e1100 */
[----:B--2---:R-:W-:-:S02]  /*189d0*/  @P1 IMAD.MOV.U32 R18, RZ, RZ, R0 ;  /* 0x000000ffff121224 */ /* 0x004fc400078e0000 */
[----:B------:R-:W2:Y:S01]  /*189e0*/  LDL R0, [R1+0x90c] ;  /* 0x00090c0001007983 */ /* 0x000ea20000100800 */
[----:B------:R-:W-:Y:S01]  /*189f0*/  PRMT R14, RZ, 0x7610, R14 ;  /* 0x00007610ff0e7816 */ /* 0x000fe2000000000e */
[----:B------:R-:W-:Y:S01]  /*18a00*/  @P1 IMAD.MOV.U32 R19, RZ, RZ, R24 ;  /* 0x000000ffff131224 */ /* 0x000fe200078e0018 */
[C---:B------:R-:W-:Y:S01]  /*18a10*/  ISETP.GT.AND P2, PT, R2.reuse, 0x33, PT ;  /* 0x000000330200780c */ /* 0x040fe20003f44270 */
[----:B------:R-:W2:Y:S01]  /*18a20*/  LDL R24, [R1+0x904] ;  /* 0x0009040001187983 */ /* 0x000ea20000100800 */
[----:B------:R-:W-:-:S03]  /*18a30*/  ISETP.GT.AND P3, PT, R2, 0x3a, PT ;  /* 0x0000003a0200780c */ /* 0x000fc60003f64270 */
[----:B------:R0:W2:Y:S02]  /*18a40*/  @P4 LDG.E.U8 R14, desc[UR6][R16.64] ;  /* 0x00000006100e4981 */ /* 0x0000a4000c1e1100 */
[----:B0-----:R-:W-:Y:S02]  /*18a50*/  PRMT R16, RZ, 0x7610, R16 ;  /* 0x00007610ff107816 */ /* 0x001fe40000000010 */
[----:B------:R-:W-:-:S04]  /*18a60*/  PRMT R17, RZ, 0x7610, R17 ;  /* 0x00007610ff117816 */ /* 0x000fc80000000011 */
[----:B------:R0:W2:Y:S02]  /*18a70*/  @P1 LDG.E.U8 R16, desc[UR6][R18.64] ;  /* 0x0000000612101981 */ /* 0x0000a4000c1e1100 */
[----:B0-----:R-:W-:Y:S02]  /*18a80*/  PRMT R19, RZ, 0x7610, R19 ;  /* 0x00007610ff137816 */ /* 0x001fe40000000013 */
[----:B---3--:R0:W3:Y:S02]  /*18a90*/  @P1 LDG.E.U8 R17, desc[UR6][R20.64] ;  /* 0x0000000614111981 */ /* 0x0080e4000c1e1100 */
[----:B0-----:R-:W-:Y:S02]  /*18aa0*/  @P2 IMAD.MOV.U32 R20, RZ, RZ, R26 ;  /* 0x000000ffff142224 */ /* 0x001fe400078e001a */
[----:B------:R-:W-:Y:S01]  /*18ab0*/  @P2 IMAD.MOV.U32 R21, RZ, RZ, R27 ;  /* 0x000000ffff152224 */ /* 0x000fe200078e001b */
[----:B----4-:R0:W4:Y:S04]  /*18ac0*/  @P2 LDG.E.U8 R19, desc[UR6][R22.64] ;  /* 0x0000000616132981 */ /* 0x010128000c1e1100 */
[----:B------:R-:W3:Y:S04]  /*18ad0*/  LDL R27, [R1+0x8f0] ;  /* 0x0008f000011b7983 */ /* 0x000ee80000100800 */
[----:B------:R-:W3:Y:S01]  /*18ae0*/  LDL R26, [R1+0x8f4] ;  /* 0x0008f400011a7983 */ /* 0x000ee20000100800 */
[----:B0-----:R-:W-:-:S03]  /*18af0*/  @P3 IMAD.MOV.U32 R23, RZ, RZ, R30 ;  /* 0x000000ffff173224 */ /* 0x001fc600078e001e */
[----:B------:R-:W4:Y:S01]  /*18b00*/  LDL R30, [R1+0x9c8] ;  /* 0x0009c800011e7983 */ /* 0x000f220000100800 */
[----:B--2---:R-:W-:-:S03]  /*18b10*/  @P3 IMAD.MOV.U32 R22, RZ, RZ, R0 ;  /* 0x000000ffff163224 */ /* 0x004fc600078e0000 */
[----:B------:R-:W2:Y:S01]  /*18b20*/  LDL R0, [R1+0x9cc] ;  /* 0x0009cc0001007983 */ /* 0x000ea20000100800 */
[----:B------:R-:W-:Y:S02]  /*18b30*/  PRMT R18, RZ, 0x7610, R18 ;  /* 0x00007610ff127816 */ /* 0x000fe40000000012 */
[----:B------:R-:W-:-:S04]  /*18b40*/  ISETP.GT.AND P4, PT, R2, 0x3b, PT ;  /* 0x0000003b0200780c */ /* 0x000fc80003f84270 */
[----:B------:R0:W2:Y:S01]  /*18b50*/  @P2 LDG.E.U8 R18, desc[UR6][R20.64] ;  /* 0x0000000614122981 */ /* 0x0000a2000c1e1100 */
[----:B------:R-:W-:Y:S02]  /*18b60*/  ISETP.GT.AND P0, PT, R2, 0x2e, PT ;  /* 0x0000002e0200780c */ /* 0x000fe40003f04270 */
[----:B0-----:R-:W-:Y:S02]  /*18b70*/  PRMT R20, RZ, 0x7610, R20 ;  /* 0x00007610ff147816 */ /* 0x001fe40000000014 */
[----:B------:R-:W-:-:S04]  /*18b80*/  PRMT R21, RZ, 0x7610, R21 ;  /* 0x00007610ff157816 */ /* 0x000fc80000000015 */
[----:B------:R0:W2:Y:S04]  /*18b90*/  @P3 LDG.E.U8 R20, desc[UR6][R22.64] ;  /* 0x0000000616143981 */ /* 0x0000a8000c1e1100 */
[----:B------:R1:W2:Y:S01]  /*18ba0*/  @P3 LDG.E.U8 R21, desc[UR6][R24.64] ;  /* 0x0000000618153981 */ /* 0x0002a2000c1e1100 */
[----:B0-----:R-:W-:Y:S02]  /*18bb0*/  PRMT R22, RZ, 0x7610, R22 ;  /* 0x00007610ff167816 */ /* 0x001fe40000000016 */
[----:B------:R-:W-:Y:S01]  /*18bc0*/  PRMT R23, RZ, 0x7610, R23 ;  /* 0x00007610ff177816 */ /* 0x000fe20000000017 */
[----:B-1----:R-:W-:Y:S02]  /*18bd0*/  @P4 IMAD.MOV.U32 R24, RZ, RZ, R28 ;  /* 0x000000ffff184224 */ /* 0x002fe400078e001c */
[----:B------:R-:W-:Y:S01]  /*18be0*/  @P4 IMAD.MOV.U32 R25, RZ, RZ, R29 ;  /* 0x000000ffff194224 */ /* 0x000fe200078e001d */
[----:B------:R-:W2:Y:S04]  /*18bf0*/  LDL R28, [R1+0x96c] ;  /* 0x00096c00011c7983 */ /* 0x000ea80000100800 */
[----:B------:R0:W2:Y:S04]  /*18c00*/  @P4 LDG.E.U8 R22, desc[UR6][R24.64] ;  /* 0x0000000618164981 */ /* 0x0000a8000c1e1100 */
[----:B------:R-:W2:Y:S01]  /*18c10*/  LDL R29, [R1+0x968] ;  /* 0x00096800011d7983 */ /* 0x000ea20000100800 */
[----:B0-----:R-:W-:-:S03]  /*18c20*/  PRMT R24, RZ, 0x7610, R24 ;  /* 0x00007610ff187816 */ /* 0x001fc60000000018 */
[----:B---3--:R4:W3:Y:S02]  /*18c30*/  @P4 LDG.E.U8 R23, desc[UR6][R26.64] ;  /* 0x000000061a174981 */ /* 0x0088e4000c1e1100 */
[----:B----4-:R-:W-:Y:S02]  /*18c40*/  @P0 IMAD.MOV.U32 R27, RZ, RZ, R30 ;  /* 0x000000ffff1b0224 */ /* 0x010fe400078e001e */
[----:B------:R-:W4:Y:S01]  /*18c50*/  LDL R30, [R1+0x95c] ;  /* 0x00095c00011e7983 */ /* 0x000f220000100800 */
[----:B--2---:R-:W-:-:S03]  /*18c60*/  @P0 IMAD.MOV.U32 R26, RZ, RZ, R0 ;  /* 0x000000ffff1a0224 */ /* 0x004fc600078e0000 */
[----:B------:R-:W2:Y:S04]  /*18c70*/  LDL R0, [R1+0x954] ;  /* 0x0009540001007983 */ /* 0x000ea80000100800 */
[----:B------:R0:W2:Y:S01]  /*18c80*/  @P0 LDG.E.U8 R24, desc[UR6][R26.64] ;  /* 0x000000061a180981 */ /* 0x0000a2000c1e1100 */
[C---:B------:R-:W-:Y:S02]  /*18c90*/  ISETP.GT.AND P1, PT, R2.reuse, 0x34, PT ;  /* 0x000000340200780c */ /* 0x040fe40003f24270 */
[----:B------:R-:W-:Y:S02]  /*18ca0*/  PRMT R25, RZ, 0x7610, R25 ;  /* 0x00007610ff197816 */ /* 0x000fe40000000019 */
[C---:B------:R-:W-:Y:S02]  /*18cb0*/  ISETP.GT.AND P2, PT, R2.reuse, 0x35, PT ;  /* 0x000000350200780c */ /* 0x040fe40003f44270 */
[----:B------:R-:W-:-:S02]  /*18cc0*/  ISETP.GT.AND P3, PT, R2, 0x3c, PT ;  /* 0x0000003c0200780c */ /* 0x000fc40003f64270 */
[----:B0-----:R-:W-:Y:S02]  /*18cd0*/  PRMT R26, RZ, 0x7610, R26 ;  /* 0x00007610ff1a7816 */ /* 0x001fe4000000001a */
[----:B------:R-:W-:-:S03]  /*18ce0*/  PRMT R27, RZ, 0x7610, R27 ;  /* 0x00007610ff1b7816 */ /* 0x000fc6000000001b */
[----:B------:R0:W3:Y:S04]  /*18cf0*/  @P1 LDG.E.U8 R25, desc[UR6][R28.64] ;  /* 0x000000061c191981 */ /* 0x0000e8000c1e1100 */
[----:B--2---:R1:W-:Y:S04]  /*18d00*/  STL [R1+0x1ee0], R24 ;  /* 0x001ee01801007387 */ /* 0x0043e80000100800 */
[----:B------:R-:W2:Y:S04]  /*18d10*/  LDL R46, [R1+0x8e8] ;  /* 0x0008e800012e7983 */ /* 0x000ea80000100800 */
[----:B------:R-:W3:Y:S01]  /*18d20*/  LDL R44, [R1+0x8ec] ;  /* 0x0008ec00012c7983 */ /* 0x000ee20000100800 */
[----:B0-----:R-:W-:-:S02]  /*18d30*/  @P1 IMAD.MOV.U32 R28, RZ, RZ, R42 ;  /* 0x000000ffff1c1224 */ /* 0x001fc400078e002a */
[----:B------:R-:W-:Y:S01]  /*18d40*/  @P1 IMAD.MOV.U32 R29, RZ, RZ, R48 ;  /* 0x000000ffff1d1224 */ /* 0x000fe200078e0030 */
[----:B------:R-:W3:Y:S04]  /*18d50*/  LDL R42, [R1+0x8e4] ;  /* 0x0008e400012a7983 */ /* 0x000ee80000100800 */
[----:B------:R-:W3:Y:S04]  /*18d60*/  LDL R48, [R1+0x8e0] ;  /* 0x0008e00001307983 */ /* 0x000ee80000100800 */
[----:B------:R-:W3:Y:S04]  /*18d70*/  LDL R52, [R1+0x8d8] ;  /* 0x0008d80001347983 */ /* 0x000ee80000100800 */
[----:B------:R-:W3:Y:S04]  /*18d80*/  LDL R50, [R1+0x8dc] ;  /* 0x0008dc0001327983 */ /* 0x000ee80000100800 */
[----:B------:R0:W3:Y:S04]  /*18d90*/  @P1 LDG.E.U8 R26, desc[UR6][R28.64] ;  /* 0x000000061c1a1981 */ /* 0x0000e8000c1e1100 */
[----:B----4-:R4:W3:Y:S04]  /*18da0*/  @P2 LDG.E.U8 R27, desc[UR6][R30.64] ;  /* 0x000000061e1b2981 */ /* 0x0108e8000c1e1100 */
[----:B-1----:R-:W3:Y:S01]  /*18db0*/  LDL R24, [R1+0x8d0] ;  /* 0x0008d00001187983 */ /* 0x002ee20000100800 */
[----:B0-----:R-:W-:Y:S01]  /*18dc0*/  PRMT R28, RZ, 0x7610, R28 ;  /* 0x00007610ff1c7816 */ /* 0x001fe2000000001c */
[----:B----4-:R-:W-:-:S02]  /*18dd0*/  @P2 IMAD.MOV.U32 R30, RZ, RZ, R0 ;  /* 0x000000ffff1e2224 */ /* 0x010fc400078e0000 */
[----:B------:R-:W-:Y:S01]  /*18de0*/  @P2 IMAD.MOV.U32 R31, RZ, RZ, R54 ;  /* 0x000000ffff1f2224 */ /* 0x000fe200078e0036 */
[----:B------:R-:W4:Y:S04]  /*18df0*/  LDL R0, [R1+0x8d4] ;  /* 0x0008d40001007983 */ /* 0x000f280000100800 */
[----:B------:R2:W4:Y:S02]  /*18e00*/  @P2 LDG.E.U8 R28, desc[UR6][R30.64] ;  /* 0x000000061e1c2981 */ /* 0x000524000c1e1100 */
[----:B--2---:R-:W-:Y:S02]  /*18e10*/  @P3 IMAD.MOV.U32 R31, RZ, RZ, R46 ;  /* 0x000000ffff1f3224 */ /* 0x004fe400078e002e */
[----:B------:R-:W2:Y:S01]  /*18e20*/  LDL R46, [R1+0x9c0] ;  /* 0x0009c000012e7983 */ /* 0x000ea20000100800 */
[----:B---3--:R-:W-:-:S03]  /*18e30*/  @P3 IMAD.MOV.U32 R30, RZ, RZ, R44 ;  /* 0x000000ffff1e3224 */ /* 0x008fc600078e002c */
[----:B------:R-:W3:Y:S01]  /*18e40*/  LDL R44, [R1+0x9c4] ;  /* 0x0009c400012c7983 */ /* 0x000ee20000100800 */
[----:B------:R-:W-:Y:S02]  /*18e50*/  ISETP.GT.AND P4, PT, R2, 0x3d, PT ;  /* 0x0000003d0200780c */ /* 0x000fe40003f84270 */
[----:B------:R-:W-:Y:S02]  /*18e60*/  PRMT R29, RZ, 0x7610, R29 ;  /* 0x00007610ff1d7816 */ /* 0x000fe4000000001d */
[----:B------:R-:W-:-:S04]  /*18e70*/  PRMT R33, RZ, 0x7610, R33 ;  /* 0x00007610ff217816 */ /* 0x000fc80000000021 */
[----:B------:R0:W3:Y:S01]  /*18e80*/  @P3 LDG.E.U8 R29, desc[UR6][R30.64] ;  /* 0x000000061e1d3981 */ /* 0x0000e2000c1e1100 */
[----:B------:R-:W-:Y:S01]  /*18e90*/  PRMT R35, RZ, 0x7610, R35 ;  /* 0x00007610ff237816 */ /* 0x000fe20000000023 */
[----:B0-----:R-:W-:Y:S02]  /*18ea0*/  @P3 IMAD.MOV.U32 R30, RZ, RZ, R42 ;  /* 0x000000ffff1e3224 */ /* 0x001fe400078e002a */
[----:B------:R-:W-:Y:S01]  /*18eb0*/  @P3 IMAD.MOV.U32 R31, RZ, RZ, R48 ;  /* 0x000000ffff1f3224 */ /* 0x000fe200078e0030 */
[----:B------:R-:W3:Y:S04]  /*18ec0*/  LDL R42, [R1+0x9bc] ;  /* 0x0009bc00012a7983 */ /* 0x000ee80000100800 */
[----:B------:R0:W3:Y:S04]  /*18ed0*/  @P3 LDG.E.U8 R33, desc[UR6][R30.64] ;  /* 0x000000061e213981 */ /* 0x0000e8000c1e1100 */
[----:B------:R-:W3:Y:S01]  /*18ee0*/  LDL R48, [R1+0x9b8] ;  /* 0x0009b80001307983 */ /* 0x000ee20000100800 */
[----:B------:R-:W-:Y:S01]  /*18ef0*/  PRMT R37, RZ, 0x7610, R37 ;  /* 0x00007610ff257816 */ /* 0x000fe20000000025 */
[----:B0-----:R-:W-:-:S02]  /*18f00*/  @P4 IMAD.MOV.U32 R30, RZ, RZ, R50 ;  /* 0x000000ffff1e4224 */ /* 0x001fc400078e0032 */
[----:B------:R-:W-:-:S05]  /*18f10*/  @P4 IMAD.MOV.U32 R31, RZ, RZ, R52 ;  /* 0x000000ffff1f4224 */ /* 0x000fca00078e0034 */
[----:B------:R4:W3:Y:S02]  /*18f20*/  @P4 LDG.E.U8 R35, desc[UR6][R30.64] ;  /* 0x000000061e234981 */ /* 0x0008e4000c1e1100 */
[----:B----4-:R-:W-:Y:S02]  /*18f30*/  @P4 IMAD.MOV.U32 R30, RZ, RZ, R0 ;  /* 0x000000ffff1e4224 */ /* 0x010fe400078e0000 */
[----:B------:R-:W-:Y:S01]  /*18f40*/  @P4 IMAD.MOV.U32 R31, RZ, RZ, R24 ;  /* 0x000000ffff1f4224 */ /* 0x000fe200078e0018 */
[----:B------:R-:W4:Y:S04]  /*18f50*/  LDL R0, [R1+0x9b4] ;  /* 0x0009b40001007983 */ /* 0x000f280000100800 */
[----:B------:R-:W4:Y:S04]  /*18f60*/  LDL R24, [R1+0x9b0] ;  /* 0x0009b00001187983 */ /* 0x000f280000100800 */
[----:B------:R2:W4:Y:S01]  /*18f70*/  @P4 LDG.E.U8 R37, desc[UR6][R30.64] ;  /* 0x000000061e254981 */ /* 0x000522000c1e1100 */
[----:B------:R-:W-:Y:S01]  /*18f80*/  PRMT R39, RZ, 0x7610, R39 ;  /* 0x00007610ff277816 */ /* 0x000fe20000000027 */
[----:B--2---:R-:W-:-:S02]  /*18f90*/  @P0 IMAD.MOV.U32 R31, RZ, RZ, R46 ;  /* 0x000000ffff1f0224 */ /* 0x004fc400078e002e */
[----:B------:R-:W2:Y:S01]  /*18fa0*/  LDL R46, [R1+0x948] ;  /* 0x00094800012e7983 */ /* 0x000ea20000100800 */
[----:B---3--:R-:W-:-:S03]  /*18fb0*/  @P0 IMAD.MOV.U32 R30, RZ, RZ, R44 ;  /* 0x000000ffff1e0224 */ /* 0x008fc600078e002c */
[----:B------:R-:W3:Y:S04]  /*18fc0*/  LDL R44, [R1+0x94c] ;  /* 0x00094c00012c7983 */ /* 0x000ee80000100800 */
[----:B------:R0:W3:Y:S01]  /*18fd0*/  @P0 LDG.E.U8 R39, desc[UR6][R30.64] ;  /* 0x000000061e270981 */ /* 0x0000e2000c1e1100 */
[C---:B------:R-:W-:Y:S02]  /*18fe0*/  ISETP.GT.AND P1, PT, R2.reuse, 0x2f, PT ;  /* 0x0000002f0200780c */ /* 0x040fe40003f24270 */
        /* <DEDUP_REMOVED lines=9> */
[----:B------:R2:W4:Y:S02]  /*19080*/  @P1 LDG.E.U8 R43, desc[UR6][R30.64] ;  /* 0x000000061e2b1981 */ /* 0x000524000c1e1100 */
[----:B--2---:R-:W-:Y:S02]  /*19090*/  @P2 IMAD.MOV.U32 R31, RZ, RZ, R46 ;  /* 0x000000ffff1f2224 */ /* 0x004fe400078e002e */
[----:B---3--:R-:W-:-:S05]  /*190a0*/  @P2 IMAD.MOV.U32 R30, RZ, RZ, R44 ;  /* 0x000000ffff1e2224 */ /* 0x008fca00078e002c */
[----:B------:R-:W2:Y:S04]  /*190b0*/  @P2 LDG.E.U8 R45, desc[UR6][R30.64] ;  /* 0x000000061e2d2981 */ /* 0x000ea8000c1e1100 */
[----:B------:R0:W-:Y:S04]  /*190c0*/  STL [R1+0x1ee4], R39 ;  /* 0x001ee42701007387 */ /* 0x0001e80000100800 */
[----:B------:R-:W3:Y:S04]  /*190d0*/  LDL R42, [R1+0x940] ;  /* 0x00094000012a7983 */ /* 0x000ee80000100800 */
[----:B0-----:R-:W3:Y:S04]  /*190e0*/  LDL R39, [R1+0x944] ;  /* 0x0009440001277983 */ /* 0x001ee80000100800 */
[----:B------:R-:W-:Y:S04]  /*190f0*/  STL [R1+0x1ee8], R41 ;  /* 0x001ee82901007387 */ /* 0x000fe80000100800 */
[----:B------:R-:W3:Y:S04]  /*19100*/  LDL R24, [R1+0x938] ;  /* 0x0009380001187983 */ /* 0x000ee80000100800 */
[----:B------:R-:W3:Y:S01]  /*19110*/  LDL R0, [R1+0x93c] ;  /* 0x00093c0001007983 */ /* 0x000ee20000100800 */
[----:B------:R-:W-:-:S03]  /*19120*/  PRMT R47, RZ, 0x7610, R47 ;  /* 0x00007610ff2f7816 */ /* 0x000fc6000000002f */
[----:B----4-:R-:W-:Y:S04]  /*19130*/  STL [R1+0x1eec], R43 ;  /* 0x001eec2b01007387 */ /* 0x010fe80000100800 */
[----:B------:R-:W4:Y:S04]  /*19140*/  LDL R46, [R1+0x934] ;  /* 0x00093400012e7983 */ /* 0x000f280000100800 */
[----:B--2---:R0:W-:Y:S04]  /*19150*/  STL [R1+0x1ef0], R45 ;  /* 0x001ef02d01007387 */ /* 0x0041e80000100800 */
[----:B------:R-:W2:Y:S04]  /*19160*/  LDL R48, [R1+0x930] ;  /* 0x0009300001307983 */ /* 0x000ea80000100800 */
[----:B------:R-:W2:Y:S04]  /*19170*/  LDL R44, [R1+0x8cc] ;  /* 0x0008cc00012c7983 */ /* 0x000ea80000100800 */
[----:B0-----:R-:W2:Y:S01]  /*19180*/  LDL R45, [R1+0x8c8] ;  /* 0x0008c800012d7983 */ /* 0x001ea20000100800 */
[----:B---3--:R-:W-:-:S02]  /*19190*/  @P2 IMAD.MOV.U32 R31, RZ, RZ, R42 ;  /* 0x000000ffff1f2224 */ /* 0x008fc400078e002a */
[----:B------:R-:W-:Y:S01]  /*191a0*/  @P2 IMAD.MOV.U32 R30, RZ, RZ, R39 ;  /* 0x000000ffff1e2224 */ /* 0x000fe200078e0027 */
[C---:B------:R-:W-:Y:S01]  /*191b0*/  ISETP.GT.AND P0, PT, R2.reuse, 0x37, PT ;  /* 0x000000370200780c */ /* 0x040fe20003f04270 */
[----:B------:R-:W3:Y:S04]  /*191c0*/  LDL R43, [R1+0x8c0] ;  /* 0x0008c000012b7983 */ /* 0x000ee80000100800 */
[----:B------:R0:W3:Y:S01]  /*191d0*/  @P2 LDG.E.U8 R47, desc[UR6][R30.64] ;  /* 0x000000061e2f2981 */ /* 0x0000e2000c1e1100 */
[----:B------:R-:W-:Y:S02]  /*191e0*/  ISETP.GT.AND P1, PT, R2, 0x3e, PT ;  /* 0x0000003e0200780c */ /* 0x000fe40003f24270 */
[----:B------:R-:W-:Y:S01]  /*191f0*/  PRMT R49, RZ, 0x7610, R49 ;  /* 0x00007610ff317816 */ /* 0x000fe20000000031 */
[----:B------:R-:W3:Y:S01]  /*19200*/  LDL R42, [R1+0x8c4] ;  /* 0x0008c400012a7983 */ /* 0x000ee20000100800 */
[----:B------:R-:W-:-:S03]  /*19210*/  PRMT R51, RZ, 0x7610, R51 ;  /* 0x00007610ff337816 */ /* 0x000fc60000000033 */
[----:B0-----:R-:W-:Y:S02]  /*19220*/  @P0 IMAD.MOV.U32 R31, RZ, RZ, R24 ;  /* 0x000000ffff1f0224 */ /* 0x001fe400078e0018 */
[----:B------:R-:W-:-:S05]  /*19230*/  @P0 IMAD.MOV.U32 R30, RZ, RZ, R0 ;  /* 0x000000ffff1e0224 */ /* 0x000fca00078e0000 */
[----:B------:R4:W3:Y:S01]  /*19240*/  @P0 LDG.E.U8 R49, desc[UR6][R30.64] ;  /* 0x000000061e310981 */ /* 0x0008e2000c1e1100 */
[----:B------:R-:W-:Y:S01]  /*19250*/  PRMT R53, RZ, 0x7610, R53 ;  /* 0x00007610ff357816 */ /* 0x000fe20000000035 */
[----:B----4-:R-:W-:Y:S02]  /*19260*/  @P0 IMAD.MOV.U32 R30, RZ, RZ, R46 ;  /* 0x000000ffff1e0224 */ /* 0x010fe400078e002e */
[----:B--2---:R-:W-:-:S05]  /*19270*/  @P0 IMAD.MOV.U32 R31, RZ, RZ, R48 ;  /* 0x000000ffff1f0224 */ /* 0x004fca00078e0030 */
[----:B------:R0:W2:Y:S02]  /*19280*/  @P0 LDG.E.U8 R51, desc[UR6][R30.64] ;  /* 0x000000061e330981 */ /* 0x0000a4000c1e1100 */
[----:B0-----:R-:W-:Y:S02]  /*19290*/  @P1 IMAD.MOV.U32 R30, RZ, RZ, R44 ;  /* 0x000000ffff1e1224 */ /* 0x001fe400078e002c */
[----:B------:R-:W-:Y:S01]  /*192a0*/  @P1 IMAD.MOV.U32 R31, RZ, RZ, R45 ;  /* 0x000000ffff1f1224 */ /* 0x000fe200078e002d */
[----:B---3--:R-:W-:Y:S04]  /*192b0*/  STL [R1+0x1ef4], R47 ;  /* 0x001ef42f01007387 */ /* 0x008fe80000100800 */
[----:B------:R0:W3:Y:S04]  /*192c0*/  @P1 LDG.E.U8 R53, desc[UR6][R30.64] ;  /* 0x000000061e351981 */ /* 0x0000e8000c1e1100 */
[----:B------:R-:W4:Y:S04]  /*192d0*/  LDL R41, [R1+0x8b8] ;  /* 0x0008b80001297983 */ /* 0x000f280000100800 */
[----:B------:R-:W4:Y:S04]  /*192e0*/  LDL R39, [R1+0x8bc] ;  /* 0x0008bc0001277983 */ /* 0x000f280000100800 */
[----:B------:R-:W4:Y:S04]  /*192f0*/  LDL R24, [R1+0x8b0] ;  /* 0x0008b00001187983 */ /* 0x000f280000100800 */
[----:B------:R-:W4:Y:S01]  /*19300*/  LDL R0, [R1+0x8b4] ;  /* 0x0008b40001007983 */ /* 0x000f220000100800 */
[----:B------:R-:W-:Y:S01]  /*19310*/  ISETP.GT.AND P2, PT, R2, 0x3f, PT ;  /* 0x0000003f0200780c */ /* 0x000fe20003f44270 */
[----:B0-----:R-:W-:Y:S01]  /*19320*/  @P1 IMAD.MOV.U32 R30, RZ, RZ, R42 ;  /* 0x000000ffff1e1224 */ /* 0x001fe200078e002a */
[----:B------:R-:W-:Y:S01]  /*19330*/  PRMT R55, RZ, 0x7610, R55 ;  /* 0x00007610ff377816 */ /* 0x000fe20000000037 */
[----:B------:R-:W-:Y:S01]  /*19340*/  STL [R1+0x1ef8], R49 ;  /* 0x001ef83101007387 */ /* 0x000fe20000100800 */
[----:B------:R-:W-:Y:S01]  /*19350*/  @P1 IMAD.MOV.U32 R31, RZ, RZ, R43 ;  /* 0x000000ffff1f1224 */ /* 0x000fe200078e002b */
[----:B------:R-:W-:-:S04]  /*19360*/  PRMT R56, RZ, 0x7610, R56 ;  /* 0x00007610ff387816 */ /* 0x000fc80000000038 */
[----:B------:R4:W4:Y:S01]  /*19370*/  @P1 LDG.E.U8 R55, desc[UR6][R30.64] ;  /* 0x000000061e371981 */ /* 0x000922000c1e1100 */
[----:B------:R-:W0:Y:S01]  /*19380*/  S2R R59, SR_TID.X ;  /* 0x00000000003b7919 */ /* 0x000e220000002100 */
[----:B------:R-:W-:Y:S02]  /*19390*/  PRMT R57, RZ, 0x7610, R57 ;  /* 0x00007610ff397816 */ /* 0x000fe40000000039 */
[----:B0-----:R-:W-:-:S04]  /*193a0*/  LOP3.LUT R42, R59, 0x1f, RZ, 0xc0, !PT ;  /* 0x0000001f3b2a7812 */ /* 0x001fc800078ec0ff */
[----:B------:R-:W-:-:S04]  /*193b0*/  LOP3.LUT R42, R42, 0x20, RZ, 0xfc, !PT ;  /* 0x000000202a2a7812 */ /* 0x000fc800078efcff */
[----:B------:R-:W-:Y:S01]  /*193c0*/  ISETP.GE.AND P1, PT, R42, R2, PT ;  /* 0x000000022a00720c */ /* 0x000fe20003f26270 */
[----:B--2---:R-:W-:Y:S04]  /*193d0*/  STL [R1+0x1efc], R51 ;  /* 0x001efc3301007387 */ /* 0x004fe80000100800 */
[----:B---3--:R0:W-:Y:S04]  /*193e0*/  STL [R1+0x1f00], R53 ;  /* 0x001f003501007387 */ /* 0x0081e80000100800 */
[----:B------:R-:W2:Y:S01]  /*193f0*/  LDL.LU R44, [R1+0x518] ;  /* 0x00051800012c7983 */ /* 0x000ea20000300800 */
[----:B----4-:R-:W-:-:S03]  /*19400*/  @P2 IMAD.MOV.U32 R31, RZ, RZ, R41 ;  /* 0x000000ffff1f2224 */ /* 0x010fc600078e0029 */
[----:B------:R-:W3:Y:S01]  /*19410*/  LDL.LU R54, [R1+0x514] ;  /* 0x0005140001367983 */ /* 0x000ee20000300800 */
[----:B------:R-:W-:-:S03]  /*19420*/  @P2 IMAD.MOV.U32 R30, RZ, RZ, R39 ;  /* 0x000000ffff1e2224 */ /* 0x000fc600078e0027 */
[----:B------:R-:W4:Y:S04]  /*19430*/  LDL.LU R58, [R1+0x510] ;  /* 0x00051000013a7983 */ /* 0x000f280000300800 */
[----:B0-----:R-:W2:Y:S04]  /*19440*/  LDL.LU R53, [R1+0x4d8] ;  /* 0x0004d80001357983 */ /* 0x001ea80000300800 */
[----:B------:R-:W2:Y:S04]  /*19450*/  LDL.LU R51, [R1+0x4d4] ;  /* 0x0004d40001337983 */ /* 0x000ea80000300800 */
[----:B------:R-:W2:Y:S04]  /*19460*/  LDL.LU R49, [R1+0x4d0] ;  /* 0x0004d00001317983 */ /* 0x000ea80000300800 */
[----:B------:R-:W2:Y:S04]  /*19470*/  LDL.LU R47, [R1+0x1ec] ;  /* 0x0001ec00012f7983 */ /* 0x000ea80000300800 */
[----:B------:R-:W2:Y:S04]  /*19480*/  LDL.LU R45, [R1+0xf8] ;  /* 0x0000f800012d7983 */ /* 0x000ea80000300800 */
[----:B------:R-:W2:Y:S04]  /*19490*/  LDL.LU R43, [R1+0xf4] ;  /* 0x0000f400012b7983 */ /* 0x000ea80000300800 */
[----:B------:R0:W2:Y:S04]  /*194a0*/  @P2 LDG.E.U8 R56, desc[UR6][R30.64] ;  /* 0x000000061e382981 */ /* 0x0000a8000c1e1100 */
[----:B------:R-:W2:Y:S04]  /*194b0*/  LDL.LU R41, [R1+0xf0] ;  /* 0x0000f00001297983 */ /* 0x000ea80000300800 */
[----:B------:R-:W2:Y:S01]  /*194c0*/  LDL.LU R39, [R1+0xcc] ;  /* 0x0000cc0001277983 */ /* 0x000ea20000300800 */
[----:B0-----:R-:W-:-:S03]  /*194d0*/  @P2 IMAD.MOV.U32 R31, RZ, RZ, R24 ;  /* 0x000000ffff1f2224 */ /* 0x001fc600078e0018 */
[----:B------:R-:W2:Y:S01]  /*194e0*/  LDL.LU R24, [R1+0x58] ;  /* 0x0000580001187983 */ /* 0x000ea20000300800 */
[----:B------:R-:W-:-:S03]  /*194f0*/  @P2 IMAD.MOV.U32 R30, RZ, RZ, R0 ;  /* 0x000000ffff1e2224 */ /* 0x000fc600078e0000 */
[----:B------:R-:W2:Y:S04]  /*19500*/  LDL.LU R46, [R1+0x54] ;  /* 0x00005400012e7983 */ /* 0x000ea80000300800 */
[----:B------:R-:W2:Y:S04]  /*19510*/  LDL.LU R48, [R1+0x50] ;  /* 0x0000500001307983 */ /* 0x000ea80000300800 */
[----:B------:R-:W2:Y:S04]  /*19520*/  LDL.LU R50, [R1+0x4c] ;  /* 0x00004c0001327983 */ /* 0x000ea80000300800 */
[----:B------:R-:W2:Y:S04]  /*19530*/  LDL.LU R52, [R1+0x18] ;  /* 0x0000180001347983 */ /* 0x000ea80000300800 */
[----:B------:R-:W2:Y:S04]  /*19540*/  LDL.LU R60, [R1+0x14] ;  /* 0x00001400013c7983 */ /* 0x000ea80000300800 */
[----:B------:R-:W2:Y:S04]  /*19550*/  LDL.LU R61, [R1+0x10] ;  /* 0x00001000013d7983 */ /* 0x000ea80000300800 */
[----:B------:R-:W2:Y:S04]  /*19560*/  LDL.LU R0, [R1+0xc] ;  /* 0x00000c0001007983 */ /* 0x000ea80000300800 */
        /* <DEDUP_REMOVED lines=82> */
[----:B------:R0:W4:Y:S04]  /*19a90*/  @P2 LDG.E.U8 R57, desc[UR6][R30.64] ;  /* 0x000000061e392981 */ /* 0x000128000c1e1100 */
[----:B------:R0:W-:Y:S04]  /*19aa0*/  STL [R1+0x1ec4], R30 ;  /* 0x001ec41e01007387 */ /* 0x0001e80000100800 */
[----:B------:R-:W-:Y:S04]  /*19ab0*/  STL [R1+0x1c28], R31 ;  /* 0x001c281f01007387 */ /* 0x000fe80000100800 */
[----:B------:R-:W4:Y:S01]  /*19ac0*/  LDL.LU R42, [R1+0x1f20] ;  /* 0x001f2000012a7983 */ /* 0x000f220000300800 */
[----:B0-----:R-:W-:Y:S01]  /*19ad0*/  LOP3.LUT R30, R59, 0x1f, RZ, 0xc0, !PT ;  /* 0x0000001f3b1e7812 */ /* 0x001fe200078ec0ff */
[----:B------:R-:W-:Y:S03]  /*19ae0*/  BAR.SYNC.DEFER_BLOCKING 0x0 ;  /* 0x0000000000007b1d */ /* 0x000fe60000010000 */
[----:B------:R-:W-:-:S03]  /*19af0*/  ISETP.GE.AND P0, PT, R30, R2, PT ;  /* 0x000000021e00720c */ /* 0x000fc60003f06270 */
[----:B------:R-:W4:Y:S04]  /*19b00*/  LDL.LU R2, [R1+0x50c] ;  /* 0x00050c0001027983 */ /* 0x000f280000300800 */
[----:B--2---:R0:W-:Y:S04]  /*19b10*/  STS.U8 [R30+UR4], R44 ;  /* 0x0000002c1e007988 */ /* 0x0041e80008000004 */
[----:B---3--:R1:W-:Y:S04]  /*19b20*/  STS.U8 [R30+UR4+0x20], R54 ;  /* 0x000020361e007988 */ /* 0x0083e80008000004 */
[----:B----4-:R2:W-:Y:S04]  /*19b30*/  STS.U8 [R30+UR4+0x40], R58 ;  /* 0x0000403a1e007988 */ /* 0x0105e80008000004 */
[----:B0-----:R-:W3:Y:S04]  /*19b40*/  LDL.LU R44, [R1+0x1f1c] ;  /* 0x001f1c00012c7983 */ /* 0x001ee80000300800 */
[----:B-1----:R-:W4:Y:S04]  /*19b50*/  LDL.LU R54, [R1+0x1f18] ;  /* 0x001f180001367983 */ /* 0x002f280000300800 */
[----:B--2---:R-:W2:Y:S04]  /*19b60*/  LDL.LU R58, [R1+0x1f14] ;  /* 0x001f1400013a7983 */ /* 0x004ea80000300800 */
[----:B------:R-:W-:Y:S04]  /*19b70*/  STS.U8 [R30+UR4+0x60], R2 ;  /* 0x000060021e007988 */ /* 0x000fe80008000004 */
        /* <DEDUP_REMOVED lines=14> */
[----:B------:R0:W-:Y:S04]  /*19c60*/  STS.U8 [R30+UR4+0x840], R61 ;  /* 0x0008403d1e007988 */ /* 0x0001e80008000004 */
[----:B------:R1:W-:Y:S04]  /*19c70*/  STS.U8 [R30+UR4+0x860], R0 ;  /* 0x000860001e007988 */ /* 0x0003e80008000004 */
[----:B0-----:R-:W2:Y:S04]  /*19c80*/  LDL.LU R61, [R1+0x508] ;  /* 0x00050800013d7983 */ /* 0x001ea80000300800 */
[----:B-1----:R-:W4:Y:S04]  /*19c90*/  LDL.LU R0, [R1+0x504] ;  /* 0x0005040001007983 */ /* 0x002f280000300800 */
[----:B------:R-:W4:Y:S04]  /*19ca0*/  LDL.LU R53, [R1+0x500] ;  /* 0x0005000001357983 */ /* 0x000f280000300800 */
[----:B------:R-:W4:Y:S04]  /*19cb0*/  LDL.LU R2, [R1+0x4fc] ;  /* 0x0004fc0001027983 */ /* 0x000f280000300800 */
[----:B------:R-:W4:Y:S04]  /*19cc0*/  LDL.LU R51, [R1+0x1e8] ;  /* 0x0001e80001337983 */ /* 0x000f280000300800 */
[----:B------:R-:W4:Y:S04]  /*19cd0*/  LDL.LU R49, [R1+0x1e4] ;  /* 0x0001e40001317983 */ /* 0x000f280000300800 */
[----:B------:R-:W4:Y:S04]  /*19ce0*/  LDL.LU R47, [R1+0x1e0] ;  /* 0x0001e000012f7983 */ /* 0x000f280000300800 */
[----:B------:R-:W4:Y:S04]  /*19cf0*/  LDL.LU R45, [R1+0x19c] ;  /* 0x00019c00012d7983 */ /* 0x000f280000300800 */
[----:B------:R-:W4:Y:S04]  /*19d00*/  LDL.LU R43, [R1+0xc8] ;  /* 0x0000c800012b7983 */ /* 0x000f280000300800 */
[----:B------:R-:W4:Y:S04]  /*19d10*/  LDL.LU R41, [R1+0xc4] ;  /* 0x0000c40001297983 */ /* 0x000f280000300800 */
[----:B------:R-:W4:Y:S01]  /*19d20*/  LDL.LU R39, [R1+0xc0] ;  /* 0x0000c00001277983 */ /* 0x000f220000300800 */
[----:B------:R-:W-:-:S03]  /*19d30*/  LOP3.LUT R59, R59, 0x1f, RZ, 0xc0, !PT ;  /* 0x0000001f3b3b7812 */ /* 0x000fc600078ec0ff */
[----:B------:R-:W4:Y:S04]  /*19d40*/  LDL.LU R24, [R1+0xac] ;  /* 0x0000ac0001187983 */ /* 0x000f280000300800 */
[----:B---3--:R-:W-:Y:S04]  /*19d50*/  STS.U8 [R30+UR4+0xa20], R44 ;  /* 0x000a202c1e007988 */ /* 0x008fe80008000004 */
[----:B------:R-:W3:Y:S04]  /*19d60*/  LDL.LU R46, [R1+0x48] ;  /* 0x00004800012e7983 */ /* 0x000ee80000300800 */
[----:B------:R-:W-:Y:S04]  /*19d70*/  STS.U8 [R30+UR4+0xa00], R42 ;  /* 0x000a002a1e007988 */ /* 0x000fe80008000004 */
[----:B------:R-:W3:Y:S04]  /*19d80*/  LDL.LU R48, [R1+0x44] ;  /* 0x0000440001307983 */ /* 0x000ee80000300800 */
[----:B------:R-:W-:Y:S04]  /*19d90*/  STS.U8 [R30+UR4+0xa60], R40 ;  /* 0x000a60281e007988 */ /* 0x000fe80008000004 */
[----:B------:R-:W3:Y:S04]  /*19da0*/  LDL.LU R50, [R1+0x40] ;  /* 0x0000400001327983 */ /* 0x000ee80000300800 */
[----:B------:R-:W-:Y:S01]  /*19db0*/  STS.U8 [R30+UR4+0xa40], R38 ;  /* 0x000a40261e007988 */ /* 0x000fe20008000004 */
[----:B------:R-:W-:-:S03]  /*19dc0*/  LOP3.LUT R59, R59, 0x8, RZ, 0x3c, !PT ;  /* 0x000000083b3b7812 */ /* 0x000fc600078e3cff */
[----:B------:R-:W3:Y:S04]  /*19dd0*/  LDL.LU R52, [R1+0x3c] ;  /* 0x00003c0001347983 */ /* 0x000ee80000300800 */
[----:B------:R-:W-:Y:S04]  /*19de0*/  STS.U8 [R30+UR4+0xc00], R7 ;  /* 0x000c00071e007988 */ /* 0x000fe80008000004 */
[----:B------:R-:W3:Y:S04]  /*19df0*/  LDL.LU R60, [R1+0x8] ;  /* 0x00000800013c7983 */ /* 0x000ee80000300800 */
[----:B------:R-:W-:Y:S04]  /*19e00*/  STS.U8 [R30+UR4+0xc20], R8 ;  /* 0x000c20081e007988 */ /* 0x000fe80008000004 */
[----:B------:R-:W-:Y:S04]  /*19e10*/  STS.U8 [R30+UR4+0xc40], R9 ;  /* 0x000c40091e007988 */ /* 0x000fe80008000004 */
[----:B------:R-:W-:Y:S04]  /*19e20*/  STS.U8 [R30+UR4+0xc60], R10 ;  /* 0x000c600a1e007988 */ /* 0x000fe80008000004 */
[----:B------:R-:W-:Y:S04]  /*19e30*/  STS.U8 [R30+UR4+0xe20], R11 ;  /* 0x000e200b1e007988 */ /* 0x000fe80008000004 */
[----:B------:R-:W-:Y:S04]  /*19e40*/  STS.U8 [R30+UR4+0xe00], R12 ;  /* 0x000e000c1e007988 */ /* 0x000fe80008000004 */
[----:B------:R-:W-:Y:S04]  /*19e50*/  STS.U8 [R30+UR4+0xe60], R13 ;  /* 0x000e600d1e007988 */ /* 0x000fe80008000004 */
[----:B------:R-:W-:Y:S04]  /*19e60*/  STS.U8 [R30+UR4+0xe40], R14 ;  /* 0x000e400e1e007988 */ /* 0x000fe80008000004 */
[----:B------:R-:W-:Y:S04]  /*19e70*/  STL [R1+0x1c20], R44 ;  /* 0x001c202c01007387 */ /* 0x000fe80000100800 */
[----:B--2---:R0:W-:Y:S04]  /*19e80*/  STS.U8 [R59+UR4+0x80], R61 ;  /* 0x0000803d3b007988 */ /* 0x0041e80008000004 */
[----:B----4-:R1:W-:Y:S04]  /*19e90*/  STS.U8 [R59+UR4+0xa0], R0 ;  /* 0x0000a0003b007988 */ /* 0x0103e80008000004 */
[----:B------:R2:W-:Y:S04]  /*19ea0*/  STS.U8 [R59+UR4+0xc0], R53 ;  /* 0x0000c0353b007988 */ /* 0x0005e80008000004 */
[----:B0-----:R-:W4:Y:S04]  /*19eb0*/  LDL.LU R61, [R1+0x1f10] ;  /* 0x001f1000013d7983 */ /* 0x001f280000300800 */
[----:B-1----:R-:W4:Y:S04]  /*19ec0*/  LDL.LU R0, [R1+0x1f0c] ;  /* 0x001f0c0001007983 */ /* 0x002f280000300800 */
[----:B--2---:R-:W2:Y:S04]  /*19ed0*/  LDL.LU R53, [R1] ;  /* 0x0000000001357983 */ /* 0x004ea80000300800 */
        /* <DEDUP_REMOVED lines=9> */
[----:B---3--:R-:W-:Y:S04]  /*19f70*/  STS.U8 [R59+UR4+0x6a0], R46 ;  /* 0x0006a02e3b007988 */ /* 0x008fe80008000004 */
[----:B------:R-:W-:Y:S04]  /*19f80*/  STS.U8 [R59+UR4+0x680], R48 ;  /* 0x000680303b007988 */ /* 0x000fe80008000004 */
[----:B------:R-:W-:Y:S04]  /*19f90*/  STS.U8 [R59+UR4+0x6e0], R50 ;  /* 0x0006e0323b007988 */ /* 0x000fe80008000004 */
[----:B------:R-:W-:Y:S04]  /*19fa0*/  STS.U8 [R59+UR4+0x6c0], R52 ;  /* 0x0006c0343b007988 */ /* 0x000fe80008000004 */
[----:B------:R0:W-:Y:S04]  /*19fb0*/  STS.U8 [R59+UR4+0x880], R60 ;  /* 0x0008803c3b007988 */ /* 0x0001e80008000004 */
[----:B0-----:R-:W3:Y:S04]  /*19fc0*/  LDL.LU R60, [R1+0x4f8] ;  /* 0x0004f800013c7983 */ /* 0x001ee80000300800 */
[----:B------:R-:W3:Y:S04]  /*19fd0*/  LDL.LU R2, [R1+0x4f0] ;  /* 0x0004f00001027983 */ /* 0x000ee80000300800 */
        /* <DEDUP_REMOVED lines=12> */
[----:B----4-:R0:W-:Y:S04]  /*1a0a0*/  STS.U8 [R59+UR4+0x8a0], R0 ;  /* 0x0008a0003b007988 */ /* 0x0101e80008000004 */
[----:B--2---:R-:W-:Y:S04]  /*1a0b0*/  STS.U8 [R59+UR4+0x8c0], R53 ;  /* 0x0008c0353b007988 */ /* 0x004fe80008000004 */
[----:B------:R-:W-:Y:S04]  /*1a0c0*/  STS.U8 [R59+UR4+0x8e0], R61 ;  /* 0x0008e03d3b007988 */ /* 0x000fe80008000004 */
[----:B------:R-:W-:Y:S04]  /*1a0d0*/  STS.U8 [R59+UR4+0xaa0], R36 ;  /* 0x000aa0243b007988 */ /* 0x000fe80008000004 */
[----:B------:R-:W-:Y:S04]  /*1a0e0*/  STS.U8 [R59+UR4+0xa80], R34 ;  /* 0x000a80223b007988 */ /* 0x000fe80008000004 */
[----:B------:R-:W-:Y:S04]  /*1a0f0*/  STS.U8 [R59+UR4+0xae0], R32 ;  /* 0x000ae0203b007988 */ /* 0x000fe80008000004 */
[----:B0-----:R-:W2:Y:S04]  /*1a100*/  LDL.LU R0, [R1+0x2c] ;  /* 0x00002c0001007983 */ /* 0x001ea80000300800 */
[----:B------:R0:W-:Y:S04]  /*1a110*/  STS.U8 [R59+UR4+0xac0], R3 ;  /* 0x000ac0033b007988 */ /* 0x0001e80008000004 */
[----:B0-----:R-:W4:Y:S01]  /*1a120*/  LDL.LU R3, [R1+0x4f4] ;  /* 0x0004f40001037983 */ /* 0x001f220000300800 */
[----:B------:R-:W-:-:S03]  /*1a130*/  LOP3.LUT R53, R30, 0x10, RZ, 0x3c, !PT ;  /* 0x000000101e357812 */ /* 0x000fc600078e3cff */
        /* <DEDUP_REMOVED lines=8> */
[----:B---3--:R1:W-:Y:S04]  /*1a1c0*/  STS.U8 [R53+UR4+0x100], R60 ;  /* 0x0001003c35007988 */ /* 0x0083e80008000004 */
[----:B0-----:R-:W3:Y:S04]  /*1a1d0*/  LDL.LU R59, [R1+0x1f08] ;  /* 0x001f0800013b7983 */ /* 0x001ee80000300800 */
[----:B-1----:R-:W2:Y:S04]  /*1a1e0*/  LDL.LU R60, [R1+0x1f04] ;  /* 0x001f0400013c7983 */ /* 0x002ea80000300800 */
[----:B----4-:R-:W-:Y:S04]  /*1a1f0*/  STS.U8 [R53+UR4+0x120], R3 ;  /* 0x0001200335007988 */ /* 0x010fe80008000004 */
[----:B------:R-:W-:Y:S04]  /*1a200*/  STS.U8 [R53+UR4+0x140], R2 ;  /* 0x0001400235007988 */ /* 0x000fe80008000004 */
[----:B------:R0:W-:Y:S04]  /*1a210*/  STS.U8 [R53+UR4+0x160], R51 ;  /* 0x0001603335007988 */ /* 0x0001e80008000004 */
[----:B------:R1:W-:Y:S04]  /*1a220*/  STS.U8 [R53+UR4+0x320], R49 ;  /* 0x0003203135007988 */ /* 0x0003e80008000004 */
[----:B------:R4:W-:Y:S04]  /*1a230*/  STS.U8 [R53+UR4+0x300], R47 ;  /* 0x0003002f35007988 */ /* 0x0009e80008000004 */
[----:B0-----:R-:W3:Y:S04]  /*1a240*/  LDL.LU R51, [R1+0x4e8] ;  /* 0x0004e80001337983 */ /* 0x001ee80000300800 */
[----:B-1----:R-:W3:Y:S04]  /*1a250*/  LDL.LU R49, [R1+0x4e4] ;  /* 0x0004e40001317983 */ /* 0x002ee80000300800 */
[----:B------:R0:W-:Y:S04]  /*1a260*/  STS.U8 [R53+UR4+0x360], R45 ;  /* 0x0003602d35007988 */ /* 0x0001e80008000004 */
[----:B----4-:R-:W4:Y:S04]  /*1a270*/  LDL.LU R47, [R1+0x4e0] ;  /* 0x0004e000012f7983 */ /* 0x010f280000300800 */
[----:B------:R1:W-:Y:S04]  /*1a280*/  STS.U8 [R53+UR4+0x340], R43 ;  /* 0x0003402b35007988 */ /* 0x0003e80008000004 */
[----:B0-----:R-:W4:Y:S04]  /*1a290*/  LDL.LU R45, [R1+0x4dc] ;  /* 0x0004dc00012d7983 */ /* 0x001f280000300800 */
[----:B------:R0:W-:Y:S04]  /*1a2a0*/  STS.U8 [R53+UR4+0x500], R41 ;  /* 0x0005002935007988 */ /* 0x0001e80008000004 */
[----:B-1----:R-:W4:Y:S04]  /*1a2b0*/  LDL.LU R43, [R1+0x118] ;  /* 0x00011800012b7983 */ /* 0x002f280000300800 */
        /* <DEDUP_REMOVED lines=12> */
[----:B--2---:R1:W-:Y:S04]  /*1a380*/  STS.U8 [R53+UR4+0x740], R0 ;  /* 0x0007400035007988 */ /* 0x0043e80008000004 */
[----:B0-----:R-:W2:Y:S04]  /*1a390*/  LDL.LU R52, [R1+0x5c] ;  /* 0x00005c0001347983 */ /* 0x001ea80000300800 */
[----:B-1----:R-:W2:Y:S04]  /*1a3a0*/  LDL.LU R0, [R1+0x28] ;  /* 0x0000280001007983 */ /* 0x002ea80000300800 */
[----:B------:R-:W-:Y:S04]  /*1a3b0*/  STS.U8 [R53+UR4+0x900], R60 ;  /* 0x0009003c35007988 */ /* 0x000fe80008000004 */
[----:B---3--:R-:W-:Y:S04]  /*1a3c0*/  STS.U8 [R53+UR4+0x920], R59 ;  /* 0x0009203b35007988 */ /* 0x008fe80008000004 */
[----:B------:R-:W-:Y:S04]  /*1a3d0*/  STS.U8 [R53+UR4+0x940], R58 ;  /* 0x0009403a35007988 */ /* 0x000fe80008000004 */
[----:B------:R-:W-:Y:S04]  /*1a3e0*/  STS.U8 [R53+UR4+0x960], R54 ;  /* 0x0009603635007988 */ /* 0x000fe80008000004 */
[----:B------:R-:W-:Y:S04]  /*1a3f0*/  STS.U8 [R53+UR4+0xb20], R4 ;  /* 0x000b200435007988 */ /* 0x000fe80008000004 */
[----:B------:R-:W-:Y:S04]  /*1a400*/  STS.U8 [R53+UR4+0xb00], R5 ;  /* 0x000b000535007988 */ /* 0x000fe80008000004 */
[----:B------:R-:W-:Y:S04]  /*1a410*/  STS.U8 [R53+UR4+0xb60], R6 ;  /* 0x000b600635007988 */ /* 0x000fe80008000004 */
[----:B------:R-:W-:Y:S01]  /*1a420*/  STS.U8 [R53+UR4+0xb40], R15 ;  /* 0x000b400f35007988 */ /* 0x000fe20008000004 */
[----:B------:R-:W-:-:S03]  /*1a430*/  LOP3.LUT R30, R30, 0x18, RZ, 0x3c, !PT ;  /* 0x000000181e1e7812 */ /* 0x000fc600078e3cff */
[----:B------:R-:W-:Y:S04]  /*1a440*/  STS.U8 [R53+UR4+0xd00], R25 ;  /* 0x000d001935007988 */ /* 0x000fe80008000004 */
[----:B------:R-:W-:Y:S04]  /*1a450*/  STS.U8 [R53+UR4+0xd20], R26 ;  /* 0x000d201a35007988 */ /* 0x000fe80008000004 */
[----:B------:R-:W-:Y:S04]  /*1a460*/  STS.U8 [R53+UR4+0xd40], R27 ;  /* 0x000d401b35007988 */ /* 0x000fe80008000004 */
[----:B------:R-:W-:Y:S04]  /*1a470*/  STS.U8 [R53+UR4+0xd60], R28 ;  /* 0x000d601c35007988 */ /* 0x000fe80008000004 */
[----:B------:R-:W-:Y:S04]  /*1a480*/  STS.U8 [R53+UR4+0xf20], R29 ;  /* 0x000f201d35007988 */ /* 0x000fe80008000004 */
[----:B------:R-:W-:Y:S04]  /*1a490*/  STS.U8 [R53+UR4+0xf00], R33 ;  /* 0x000f002135007988 */ /* 0x000fe80008000004 */
[----:B------:R-:W3:Y:S04]  /*1a4a0*/  LDL.LU R3, [R1+0x24] ;  /* 0x0000240001037983 */ /* 0x000ee80000300800 */
[----:B------:R-:W-:Y:S04]  /*1a4b0*/  STS.U8 [R53+UR4+0xf60], R35 ;  /* 0x000f602335007988 */ /* 0x000fe80008000004 */
[----:B------:R-:W3:Y:S04]  /*1a4c0*/  LDL.LU R2, [R1+0x20] ;  /* 0x0000200001027983 */ /* 0x000ee80000300800 */
[----:B------:R0:W-:Y:S04]  /*1a4d0*/  STS.U8 [R53+UR4+0xf40], R37 ;  /* 0x000f402535007988 */ /* 0x0001e80008000004 */
[----:B0-----:R-:W3:Y:S04]  /*1a4e0*/  LDL.LU R53, [R1+0x1f00] ;  /* 0x001f000001357983 */ /* 0x001ee80000300800 */
[----:B------:R0:W-:Y:S04]  /*1a4f0*/  STS.U8 [R30+UR4+0x180], R51 ;  /* 0x000180331e007988 */ /* 0x0001e80008000004 */
[----:B------:R1:W-:Y:S04]  /*1a500*/  STS.U8 [R30+UR4+0x1a0], R49 ;  /* 0x0001a0311e007988 */ /* 0x0003e80008000004 */
[----:B0-----:R-:W3:Y:S04]  /*1a510*/  LDL.LU R51, [R1+0x1efc] ;  /* 0x001efc0001337983 */ /* 0x001ee80000300800 */
[----:B-1----:R-:W3:Y:S04]  /*1a520*/  LDL.LU R49, [R1+0x1ef8] ;  /* 0x001ef80001317983 */ /* 0x002ee80000300800 */
[----:B----4-:R0:W-:Y:S04]  /*1a530*/  STS.U8 [R30+UR4+0x1c0], R47 ;  /* 0x0001c02f1e007988 */ /* 0x0101e80008000004 */
[----:B------:R1:W-:Y:S04]  /*1a540*/  STS.U8 [R30+UR4+0x1e0], R45 ;  /* 0x0001e02d1e007988 */ /* 0x0003e80008000004 */
[----:B0-----:R-:W4:Y:S04]  /*1a550*/  LDL.LU R47, [R1+0x1ef4] ;  /* 0x001ef400012f7983 */ /* 0x001f280000300800 */
[----:B-1----:R-:W4:Y:S04]  /*1a560*/  LDL.LU R45, [R1+0x1ef0] ;  /* 0x001ef000012d7983 */ /* 0x002f280000300800 */
[----:B------:R0:W-:Y:S04]  /*1a570*/  STS.U8 [R30+UR4+0x3a0], R43 ;  /* 0x0003a02b1e007988 */ /* 0x0001e80008000004 */
[----:B------:R1:W-:Y:S04]  /*1a580*/  STS.U8 [R30+UR4+0x380], R41 ;  /* 0x000380291e007988 */ /* 0x0003e80008000004 */
[----:B------:R1:W-:Y:S04]  /*1a590*/  STS.U8 [R30+UR4+0x3e0], R39 ;  /* 0x0003e0271e007988 */ /* 0x0003e80008000004 */
[----:B0-----:R-:W4:Y:S04]  /*1a5a0*/  LDL.LU R43, [R1+0x1eec] ;  /* 0x001eec00012b7983 */ /* 0x001f280000300800 */
[----:B-1----:R-:W4:Y:S04]  /*1a5b0*/  LDL.LU R41, [R1+0x1ee8] ;  /* 0x001ee80001297983 */ /* 0x002f280000300800 */
[----:B------:R-:W4:Y:S04]  /*1a5c0*/  LDL.LU R39, [R1+0x1ee4] ;  /* 0x001ee40001277983 */ /* 0x000f280000300800 */
[----:B------:R0:W-:Y:S04]  /*1a5d0*/  STS.U8 [R30+UR4+0x3c0], R24 ;  /* 0x0003c0181e007988 */ /* 0x0001e80008000004 */
[----:B------:R1:W-:Y:S04]  /*1a5e0*/  STS.U8 [R30+UR4+0x580], R46 ;  /* 0x0005802e1e007988 */ /* 0x0003e80008000004 */
[----:B------:R1:W-:Y:S04]  /*1a5f0*/  STS.U8 [R30+UR4+0x5a0], R48 ;  /* 0x0005a0301e007988 */ /* 0x0003e80008000004 */
[----:B0-----:R-:W4:Y:S04]  /*1a600*/  LDL.LU R24, [R1+0x1ee0] ;  /* 0x001ee00001187983 */ /* 0x001f280000300800 */
[----:B-1----:R-:W4:Y:S04]  /*1a610*/  LDL.LU R46, [R1+0x1edc] ;  /* 0x001edc00012e7983 */ /* 0x002f280000300800 */
[----:B------:R-:W4:Y:S04]  /*1a620*/  LDL.LU R48, [R1+0x1ed8] ;  /* 0x001ed80001307983 */ /* 0x000f280000300800 */
[----:B------:R0:W-:Y:S04]  /*1a630*/  STS.U8 [R30+UR4+0x5c0], R50 ;  /* 0x0005c0321e007988 */ /* 0x0001e80008000004 */
[----:B--2---:R1:W-:Y:S04]  /*1a640*/  STS.U8 [R30+UR4+0x5e0], R52 ;  /* 0x0005e0341e007988 */ /* 0x0043e80008000004 */
[----:B------:R2:W-:Y:S04]  /*1a650*/  STS.U8 [R30+UR4+0x7a0], R0 ;  /* 0x0007a0001e007988 */ /* 0x0005e80008000004 */
[----:B0-----:R-:W4:Y:S04]  /*1a660*/  LDL.LU R50, [R1+0x1ed4] ;  /* 0x001ed40001327983 */ /* 0x001f280000300800 */
[----:B-1----:R-:W4:Y:S04]  /*1a670*/  LDL.LU R52, [R1+0x1ed0] ;  /* 0x001ed00001347983 */ /* 0x002f280000300800 */
[----:B--2---:R-:W2:Y:S04]  /*1a680*/  LDL.LU R0, [R1+0x1ecc] ;  /* 0x001ecc0001007983 */ /* 0x004ea80000300800 */
[----:B---3--:R-:W-:Y:S04]  /*1a690*/  STS.U8 [R30+UR4+0x780], R3 ;  /* 0x000780031e007988 */ /* 0x008fe80008000004 */
[----:B------:R-:W-:Y:S04]  /*1a6a0*/  STS.U8 [R30+UR4+0x7e0], R2 ;  /* 0x0007e0021e007988 */ /* 0x000fe80008000004 */
[----:B--2---:R0:W-:Y:S04]  /*1a6b0*/  STS.U8 [R30+UR4+0x7c0], R0 ;  /* 0x0007c0001e007988 */ /* 0x0041e80008000004 */
[----:B0-----:R-:W2:Y:S04]  /*1a6c0*/  LDL.LU R0, [R1+0x1ec8] ;  /* 0x001ec80001007983 */ /* 0x001ea80000300800 */
[----:B------:R-:W3:Y:S04]  /*1a6d0*/  LDL R3, [R1+0x146c] ;  /* 0x00146c0001037983 */ /* 0x000ee80000100800 */
[----:B------:R-:W3:Y:S04]  /*1a6e0*/  LDL R2, [R1+0x1490] ;  /* 0x0014900001027983 */ /* 0x000ee80000100800 */
[----:B----4-:R-:W-:Y:S04]  /*1a6f0*/  STS.U8 [R30+UR4+0x980], R52 ;  /* 0x000980341e007988 */ /* 0x010fe80008000004 */
        /* <DEDUP_REMOVED lines=15> */
[----:B0-----:R-:W4:Y:S01]  /*1a7f0*/  LDL.LU R30, [R1+0x1ec4] ;  /* 0x001ec400011e7983 */ /* 0x001f220000300800 */
[----:B------:R-:W-:Y:S01]  /*1a800*/  BAR.SYNC.DEFER_BLOCKING 0x0 ;  /* 0x0000000000007b1d */ /* 0x000fe20000010000 */
[----:B--2---:R-:W-:-:S06]  /*1a810*/  PRMT R0, RZ, 0x7610, R0 ;  /* 0x00007610ff007816 */ /* 0x004fcc0000000000 */
[----:B---3--:R-:W2:Y:S04]  /*1a820*/  @!P1 LDG.E.U8 R0, desc[UR6][R2.64] ;  /* 0x0000000602009981 */ /* 0x008ea8000c1e1100 */
[----:B--2---:R0:W-:Y:S04]  /*1a830*/  STL [R1+0x72c], R0 ;  /* 0x00072c0001007387 */ /* 0x0041e80000100800 */
[----:B0-----:R-:W2:Y:S04]  /*1a840*/  LDL.LU R0, [R1+0x1ec0] ;  /* 0x001ec00001007983 */ /* 0x001ea80000300800 */
[----:B------:R-:W3:Y:S04]  /*1a850*/  LDL R2, [R1+0x145c] ;  /* 0x00145c0001027983 */ /* 0x000ee80000100800 */
[----:B------:R-:W3:Y:S01]  /*1a860*/  LDL R3, [R1+0x1488] ;  /* 0x0014880001037983 */ /* 0x000ee20000100800 */
[----:B----4-:R-:W-:-:S02]  /*1a870*/  PRMT R30, RZ, 0x7610, R30 ;  /* 0x00007610ff1e7816 */ /* 0x010fc4000000001e */
[----:B---3--:R-:W-:-:S04]  /*1a880*/  @!P0 LOP3.LUT R3, R3, R2, RZ, 0x3c, !PT ;  /* 0x0000000203038212 */ /* 0x008fc800078e3cff */
[----:B------:R-:W-:-:S04]  /*1a890*/  @!P0 LOP3.LUT R2, R3, R2, RZ, 0x3c, !PT ;  /* 0x0000000203028212 */ /* 0x000fc800078e3cff */
[----:B------:R-:W-:-:S05]  /*1a8a0*/  @!P0 LOP3.LUT R3, R3, R2, RZ, 0x3c, !PT ;  /* 0x0000000203038212 */ /* 0x000fca00078e3cff */
[----:B------:R-:W3:Y:S04]  /*1a8b0*/  @!P0 LDG.E.U8 R30, desc[UR6][R2.64] ;  /* 0x00000006021e8981 */ /* 0x000ee8000c1e1100 */
[----:B---3--:R0:W-:Y:S04]  /*1a8c0*/  STL [R1+0x728], R30 ;  /* 0x0007281e01007387 */ /* 0x0081e80000100800 */
[----:B0-----:R-:W3:Y:S04]  /*1a8d0*/  LDL.LU R30, [R1+0x1ebc] ;  /* 0x001ebc00011e7983 */ /* 0x001ee80000300800 */
[----:B------:R-:W4:Y:S04]  /*1a8e0*/  LDL R2, [R1+0x1484] ;  /* 0x0014840001027983 */ /* 0x000f280000100800 */
[----:B------:R-:W4:Y:S01]  /*1a8f0*/  LDL R3, [R1+0x1494] ;  /* 0x0014940001037983 */ /* 0x000f220000100800 */
[----:B--2---:R-:W-:-:S02]  /*1a900*/  PRMT R0, RZ, 0x7610, R0 ;  /* 0x00007610ff007816 */ /* 0x004fc40000000000 */
[----:B----4-:R-:W-:-:S04]  /*1a910*/  @!P0 LOP3.LUT R3, R3, R2, RZ, 0x3c, !PT ;  /* 0x0000000203038212 */ /* 0x010fc800078e3cff */
[----:B------:R-:W-:-:S04]  /*1a920*/  @!P0 LOP3.LUT R2, R3, R2, RZ, 0x3c, !PT ;  /* 0x0000000203028212 */ /* 0x000fc800078e3cff */
[----:B------:R-:W-:-:S05]  /*1a930*/  @!P0 LOP3.LUT R3, R3, R2, RZ, 0x3c, !PT ;  /* 0x0000000203038212 */ /* 0x000fca00078e3cff */
[----:B------:R-:W2:Y:S04]  /*1a940*/  @!P0 LDG.E.U8 R0, desc[UR6][R2.64] ;  /* 0x0000000602008981 */ /* 0x000ea8000c1e1100 */
[----:B--2---:R0:W-:Y:S04]  /*1a950*/  STL [R1+0x724], R0 ;  /* 0x0007240001007387 */ /* 0x0041e80000100800 */
[----:B0-----:R-:W2:Y:S04]  /*1a960*/  LDL.LU R0, [R1+0x1eb8] ;  /* 0x001eb80001007983 */ /* 0x001ea80000300800 */
[----:B------:R-:W4:Y:S04]  /*1a970*/  LDL R2, [R1+0x1480] ;  /* 0x0014800001027983 */ /* 0x000f280000100800 */
[----:B------:R-:W4:Y:S01]  /*1a980*/  LDL R3, [R1+0x1498] ;  /* 0x0014980001037983 */ /* 0x000f220000100800 */
[----:B---3--:R-:W-:-:S02]  /*1a990*/  PRMT R30, RZ, 0x7610, R30 ;  /* 0x00007610ff1e7816 */ /* 0x008fc4000000001e */
[----:B----4-:R-:W-:-:S04]  /*1a9a0*/  @!P1 LOP3.LUT R3, R3, R2, RZ, 0x3c, !PT ;  /* 0x0000000203039212 */ /* 0x010fc800078e3cff */
        /* <DEDUP_REMOVED lines=1420> */
[----:B------:R-:W-:-:S02]  /*20270*/  PRMT R29, RZ, 0x7610, R29 ;  /* 0x00007610ff1d7816 */ /* 0x000fc4000000001d */
[----:B----4-:R-:W-:-:S04]  /*20280*/  @!P1 LOP3.LUT R3, R3, R2, RZ, 0x3c, !PT ;  /* 0x0000000203039212 */ /* 0x010fc800078e3cff */
[----:B------:R-:W-:-:S04]  /*20290*/  @!P1 LOP3.LUT R2, R3, R2, RZ, 0x3c, !PT ;  /* 0x0000000203029212 */ /* 0x000fc800078e3cff */
[----:B------:R-:W-:-:S05]  /*202a0*/  @!P1 LOP3.LUT R3, R3, R2, RZ, 0x3c, !PT ;  /* 0x0000000203039212 */ /* 0x000fca00078e3cff */
[----:B------:R0:W4:Y:S04]  /*202b0*/  @!P1 LDG.E.U8 R29, desc[UR6][R2.64] ;  /* 0x00000006021d9981 */ /* 0x000128000c1e1100 */
[----:B------:R-:W0:Y:S04]  /*202c0*/  LDL R2, [R1+0xed8] ;  /* 0x000ed80001027983 */ /* 0x000e280000100800 */
[----:B------:R-:W0:Y:S01]  /*202d0*/  LDL R3, [R1+0xedc] ;  /* 0x000edc0001037983 */ /* 0x000e220000100800 */
[----:B--2---:R-:W-:Y:S02]  /*202e0*/  PRMT R0, RZ, 0x7610, R0 ;  /* 0x00007610ff007816 */ /* 0x004fe40000000000 */
[----:B0-----:R-:W-:-:S04]  /*202f0*/  @!P0 LOP3.LUT R3, R3, R2, RZ, 0x3c, !PT ;  /* 0x0000000203038212 */ /* 0x001fc800078e3cff */
[----:B------:R-:W-:-:S04]  /*20300*/  @!P0 LOP3.LUT R2, R3, R2, RZ, 0x3c, !PT ;  /* 0x0000000203028212 */ /* 0x000fc800078e3cff */
[----:B------:R-:W-:-:S05]  /*20310*/  @!P0 LOP3.LUT R3, R3, R2, RZ, 0x3c, !PT ;  /* 0x0000000203038212 */ /* 0x000fca00078e3cff */
[----:B------:R-:W2:Y:S04]  /*20320*/  @!P0 LDG.E.U8 R0, desc[UR6][R2.64] ;  /* 0x0000000602008981 */ /* 0x000ea8000c1e1100 */
[----:B----4-:R0:W-:Y:S04]  /*20330*/  STL [R1+0xf0], R29 ;  /* 0x0000f01d01007387 */ /* 0x0101e80000100800 */
[----:B0-----:R-:W4:Y:S04]  /*20340*/  LDL R29, [R1+0xeb4] ;  /* 0x000eb400011d7983 */ /* 0x001f280000100800 */
[----:B--2---:R0:W-:Y:S04]  /*20350*/  STL [R1+0xcc], R0 ;  /* 0x0000cc0001007387 */ /* 0x0041e80000100800 */
[----:B0-----:R-:W2:Y:S04]  /*20360*/  LDL.LU R0, [R1+0x1c3c] ;  /* 0x001c3c0001007983 */ /* 0x001ea80000300800 */
[----:B------:R-:W2:Y:S04]  /*20370*/  LDL R2, [R1+0xed0] ;  /* 0x000ed00001027983 */ /* 0x000ea80000100800 */
[----:B------:R-:W2:Y:S01]  /*20380*/  LDL R3, [R1+0xed4] ;  /* 0x000ed40001037983 */ /* 0x000ea20000100800 */
[----:B---3--:R-:W-:-:S02]  /*20390*/  PRMT R30, RZ, 0x7610, R30 ;  /* 0x00007610ff1e7816 */ /* 0x008fc4000000001e */
[----:B--2---:R-:W-:-:S04]  /*203a0*/  @!P1 LOP3.LUT R3, R3, R2, RZ, 0x3c, !PT ;  /* 0x0000000203039212 */ /* 0x004fc800078e3cff */
[----:B------:R-:W-:-:S04]  /*203b0*/  @!P1 LOP3.LUT R2, R3, R2, RZ, 0x3c, !PT ;  /* 0x0000000203029212 */ /* 0x000fc800078e3cff */
[----:B------:R-:W-:-:S05]  /*203c0*/  @!P1 LOP3.LUT R3, R3, R2, RZ, 0x3c, !PT ;  /* 0x0000000203039212 */ /* 0x000fca00078e3cff */
[----:B------:R-:W2:Y:S04]  /*203d0*/  @!P1 LDG.E.U8 R30, desc[UR6][R2.64] ;  /* 0x00000006021e9981 */ /* 0x000ea8000c1e1100 */
[----:B--2---:R0:W-:Y:S04]  /*203e0*/  STL [R1+0xc8], R30 ;  /* 0x0000c81e01007387 */ /* 0x0041e80000100800 */
[----:B0-----:R-:W2:Y:S04]  /*203f0*/  LDL.LU R30, [R1+0x1c38] ;  /* 0x001c3800011e7983 */ /* 0x001ea80000300800 */
[----:B------:R-:W3:Y:S04]  /*20400*/  LDL R2, [R1+0xec8] ;  /* 0x000ec80001027983 */ /* 0x000ee80000100800 */
[----:B------:R-:W3:Y:S01]  /*20410*/  LDL R3, [R1+0xecc] ;  /* 0x000ecc0001037983 */ /* 0x000ee20000100800 */
[----:B------:R-:W-:-:S02]  /*20420*/  PRMT R0, RZ, 0x7610, R0 ;  /* 0x00007610ff007816 */ /* 0x000fc40000000000 */
[----:B---3--:R-:W-:-:S04]  /*20430*/  @!P0 LOP3.LUT R3, R3, R2, RZ, 0x3c, !PT ;  /* 0x0000000203038212 */ /* 0x008fc800078e3cff */
[----:B------:R-:W-:-:S04]  /*20440*/  @!P0 LOP3.LUT R2, R3, R2, RZ, 0x3c, !PT ;  /* 0x0000000203028212 */ /* 0x000fc800078e3cff */
[----:B------:R-:W-:-:S05]  /*20450*/  @!P0 LOP3.LUT R3, R3, R2, RZ, 0x3c, !PT ;  /* 0x0000000203038212 */ /* 0x000fca00078e3cff */
[----:B------:R-:W3:Y:S04]  /*20460*/  @!P0 LDG.E.U8 R0, desc[UR6][R2.64] ;  /* 0x0000000602008981 */ /* 0x000ee8000c1e1100 */
[----:B---3--:R0:W-:Y:S04]  /*20470*/  STL [R1+0xc4], R0 ;  /* 0x0000c40001007387 */ /* 0x0081e80000100800 */
[----:B0-----:R-:W3:Y:S04]  /*20480*/  LDL.LU R0, [R1+0x1c34] ;  /* 0x001c340001007983 */ /* 0x001ee80000300800 */
[----:B------:R-:W3:Y:S04]  /*20490*/  LDL R2, [R1+0xec0] ;  /* 0x000ec00001027983 */ /* 0x000ee80000100800 */
[----:B------:R-:W3:Y:S01]  /*204a0*/  LDL R3, [R1+0xec4] ;  /* 0x000ec40001037983 */ /* 0x000ee20000100800 */
[----:B--2---:R-:W-:-:S02]  /*204b0*/  PRMT R30, RZ, 0x7610, R30 ;  /* 0x00007610ff1e7816 */ /* 0x004fc4000000001e */
[----:B---3--:R-:W-:-:S04]  /*204c0*/  @!P1 LOP3.LUT R3, R3, R2, RZ, 0x3c, !PT ;  /* 0x0000000203039212 */ /* 0x008fc800078e3cff */
        /* <DEDUP_REMOVED lines=11> */
[----:B------:R-:W3:Y:S01]  /*20580*/  @!P0 LDG.E.U8 R0, desc[UR6][R2.64] ;  /* 0x0000000602008981 */ /* 0x000ee2000c1e1100 */
[----:B------:R-:W-:-:S03]  /*20590*/  PRMT R31, RZ, 0x7610, R31 ;  /* 0x00007610ff1f7816 */ /* 0x000fc6000000001f */
[----:B---3--:R0:W-:Y:S04]  /*205a0*/  STL [R1+0xac], R0 ;  /* 0x0000ac0001007387 */ /* 0x0081e80000100800 */
[----:B0-----:R-:W3:Y:S04]  /*205b0*/  LDL.LU R0, [R1+0x1c2c] ;  /* 0x001c2c0001007983 */ /* 0x001ee80000300800 */
[----:B------:R-:W2:Y:S01]  /*205c0*/  LDL R3, [R1+0xeb0] ;  /* 0x000eb00001037983 */ /* 0x000ea20000100800 */
[----:B----4-:R-:W-:-:S03]  /*205d0*/  @!P1 IMAD.MOV.U32 R2, RZ, RZ, R29 ;  /* 0x000000ffff029224 */ /* 0x010fc600078e001d */
[----:B------:R-:W4:Y:S04]  /*205e0*/  LDL R29, [R1+0xe8c] ;  /* 0x000e8c00011d7983 */ /* 0x000f280000100800 */
[----:B--2---:R-:W2:Y:S04]  /*205f0*/  @!P1 LDG.E.U8 R31, desc[UR6][R2.64] ;  /* 0x00000006021f9981 */ /* 0x004ea8000c1e1100 */
        /* <DEDUP_REMOVED lines=17> */
[----:B------:R0:W3:Y:S04]  /*20710*/  @!P1 LDG.E.U8 R31, desc[UR6][R2.64] ;  /* 0x00000006021f9981 */ /* 0x0000e8000c1e1100 */
[----:B------:R-:W0:Y:S04]  /*20720*/  LDL R2, [R1+0xe98] ;  /* 0x000e980001027983 */ /* 0x000e280000100800 */
[----:B------:R-:W0:Y:S01]  /*20730*/  LDL R3, [R1+0xe9c] ;  /* 0x000e9c0001037983 */ /* 0x000e220000100800 */
[----:B------:R-:W-:Y:S02]  /*20740*/  PRMT R30, RZ, 0x7610, R30 ;  /* 0x00007610ff1e7816 */ /* 0x000fe4000000001e */
[----:B0-----:R-:W-:-:S04]  /*20750*/  @!P0 LOP3.LUT R3, R3, R2, RZ, 0x3c, !PT ;  /* 0x0000000203038212 */ /* 0x001fc800078e3cff */
[----:B------:R-:W-:-:S04]  /*20760*/  @!P0 LOP3.LUT R2, R3, R2, RZ, 0x3c, !PT ;  /* 0x0000000203028212 */ /* 0x000fc800078e3cff */
[----:B------:R-:W-:Y:S01]  /*20770*/  @!P0 LOP3.LUT R3, R3, R2, RZ, 0x3c, !PT ;  /* 0x0000000203038212 */ /* 0x000fe200078e3cff */
[----:B---3--:R0:W-:Y:S04]  /*20780*/  STL [R1+0xa0], R31 ;  /* 0x0000a01f01007387 */ /* 0x0081e80000100800 */
[----:B------:R1:W3:Y:S01]  /*20790*/  @!P0 LDG.E.U8 R30, desc[UR6][R2.64] ;  /* 0x00000006021e8981 */ /* 0x0002e2000c1e1100 */
[----:B------:R-:W-:-:S03]  /*207a0*/  PRMT R44, RZ, 0x7610, R44 ;  /* 0x00007610ff2c7816 */ /* 0x000fc6000000002c */
[----:B0-----:R-:W2:Y:S04]  /*207b0*/  LDL R31, [R1+0xe7c] ;  /* 0x000e7c00011f7983 */ /* 0x001ea80000100800 */
[----:B------:R-:W1:Y:S04]  /*207c0*/  LDL R2, [R1+0xe90] ;  /* 0x000e900001027983 */ /* 0x000e680000100800 */
[----:B------:R-:W1:Y:S02]  /*207d0*/  LDL R3, [R1+0xe94] ;  /* 0x000e940001037983 */ /* 0x000e640000100800 */
[----:B-1----:R-:W-:-:S04]  /*207e0*/  @!P1 LOP3.LUT R3, R3, R2, RZ, 0x3c, !PT ;  /* 0x0000000203039212 */ /* 0x002fc800078e3cff */
[----:B------:R-:W-:-:S04]  /*207f0*/  @!P1 LOP3.LUT R2, R3, R2, RZ, 0x3c, !PT ;  /* 0x0000000203029212 */ /* 0x000fc800078e3cff */
[----:B------:R-:W-:-:S05]  /*20800*/  @!P1 LOP3.LUT R3, R3, R2, RZ, 0x3c, !PT ;  /* 0x0000000203039212 */ /* 0x000fca00078e3cff */
[----:B------:R-:W2:Y:S04]  /*20810*/  @!P1 LDG.E.U8 R44, desc[UR6][R2.64] ;  /* 0x00000006022c9981 */ /* 0x000ea8000c1e1100 */
[----:B---3--:R0:W-:Y:S04]  /*20820*/  STL [R1+0x6c], R30 ;  /* 0x00006c1e01007387 */ /* 0x0081e80000100800 */
[----:B0-----:R-:W3:Y:S04]  /*20830*/  LDL R30, [R1+0xe74] ;  /* 0x000e7400011e7983 */ /* 0x001ee80000100800 */
[----:B--2---:R0:W-:Y:S04]  /*20840*/  STL [R1+0x68], R44 ;  /* 0x0000682c01007387 */ /* 0x0041e80000100800 */
[----:B0-----:R-:W2:Y:S04]  /*20850*/  LDL.LU R44, [R1+0x1c20] ;  /* 0x001c2000012c7983 */ /* 0x001ea80000300800 */
[----:B------:R-:W2:Y:S01]  /*20860*/  LDL R3, [R1+0xe88] ;  /* 0x000e880001037983 */ /* 0x000ea20000100800 */
[----:B------:R-:W-:Y:S01]  /*20870*/  PRMT R0, RZ, 0x7610, R0 ;  /* 0x00007610ff007816 */ /* 0x000fe20000000000 */
[----:B----4-:R-:W-:-:S02]  /*20880*/  @!P0 IMAD.MOV.U32 R2, RZ, RZ, R29 ;  /* 0x000000ffff028224 */ /* 0x010fc400078e001d */
[----:B------:R-:W4:Y:S04]  /*20890*/  LDL R29, [R1+0xe6c] ;  /* 0x000e6c00011d7983 */ /* 0x000f280000100800 */
[----:B--2---:R-:W2:Y:S04]  /*208a0*/  @!P0 LDG.E.U8 R0, desc[UR6][R2.64] ;  /* 0x0000000602008981 */ /* 0x004ea8000c1e1100 */
[----:B--2---:R0:W-:Y:S04]  /*208b0*/  STL [R1+0x64], R0 ;  /* 0x0000640001007387 */ /* 0x0041e80000100800 */
[----:B0-----:R-:W2:Y:S04]  /*208c0*/  LDL.LU R0, [R1+0x1c1c] ;  /* 0x001c1c0001007983 */ /* 0x001ea80000300800 */
[----:B------:R-:W2:Y:S04]  /*208d0*/  LDL R2, [R1+0xe80] ;  /* 0x000e800001027983 */ /* 0x000ea80000100800 */
[----:B------:R-:W2:Y:S01]  /*208e0*/  LDL R3, [R1+0xe84] ;  /* 0x000e840001037983 */ /* 0x000ea20000100800 */
[----:B------:R-:W-:-:S02]  /*208f0*/  PRMT R28, RZ, 0x7610, R28 ;  /* 0x00007610ff1c7816 */ /* 0x000fc4000000001c */
[----:B--2---:R-:W-:-:S04]  /*20900*/  @!P1 LOP3.LUT R3, R3, R2, RZ, 0x3c, !PT ;  /* 0x0000000203039212 */ /* 0x004fc800078e3cff */
[----:B------:R-:W-:-:S04]  /*20910*/  @!P1 LOP3.LUT R2, R3, R2, RZ, 0x3c, !PT ;  /* 0x0000000203029212 */ /* 0x000fc800078e3cff */
[----:B------:R-:W-:-:S05]  /*20920*/  @!P1 LOP3.LUT R3, R3, R2, RZ, 0x3c, !PT ;  /* 0x0000000203039212 */ /* 0x000fca00078e3cff */
[----:B------:R0:W2:Y:S04]  /*20930*/  @!P1 LDG.E.U8 R28, desc[UR6][R2.64] ;  /* 0x00000006021c9981 */ /* 0x0000a8000c1e1100 */
[----:B------:R-:W3:Y:S01]  /*20940*/  LDL R3, [R1+0xe78] ;  /* 0x000e780001037983 */ /* 0x000ee20000100800 */
[----:B------:R-:W-:Y:S01]  /*20950*/  PRMT R27, RZ, 0x7610, R27 ;  /* 0x00007610ff1b7816 */ /* 0x000fe2000000001b */
[----:B0-----:R-:W-:Y:S02]  /*20960*/  @!P0 IMAD.MOV.U32 R2, RZ, RZ, R31 ;  /* 0x000000ffff028224 */ /* 0x001fe400078e001f */
[----:B--2---:R0:W-:Y:S01]  /*20970*/  STL [R1+0x60], R28 ;  /* 0x0000601c01007387 */ /* 0x0041e20000100800 */
[----:B------:R-:W-:-:S03]  /*20980*/  PRMT R26, RZ, 0x7610, R26 ;  /* 0x00007610ff1a7816 */ /* 0x000fc6000000001a */
[----:B------:R-:W2:Y:S04]  /*20990*/  LDL R31, [R1+0xe58] ;  /* 0x000e5800011f7983 */ /* 0x000ea80000100800 */
[----:B---3--:R1:W3:Y:S04]  /*209a0*/  @!P0 LDG.E.U8 R27, desc[UR6][R2.64] ;  /* 0x00000006021b8981 */ /* 0x0082e8000c1e1100 */
[----:B0-----:R-:W2:Y:S04]  /*209b0*/  LDL R28, [R1+0xe64] ;  /* 0x000e6400011c7983 */ /* 0x001ea80000100800 */
[----:B------:R-:W2:Y:S01]  /*209c0*/  LDL R3, [R1+0xe70] ;  /* 0x000e700001037983 */ /* 0x000ea20000100800 */
[----:B-1----:R-:W-:-:S03]  /*209d0*/  @!P1 IMAD.MOV.U32 R2, RZ, RZ, R30 ;  /* 0x000000ffff029224 */ /* 0x002fc600078e001e */
[----:B---3--:R0:W-:Y:S01]  /*209e0*/  STL [R1+0x5c], R27 ;  /* 0x00005c1b01007387 */ /* 0x0081e20000100800 */
[----:B------:R-:W-:-:S03]  /*209f0*/  PRMT R8, RZ, 0x7610, R8 ;  /* 0x00007610ff087816 */ /* 0x000fc60000000008 */
[----:B------:R-:W3:Y:S04]  /*20a00*/  LDL R30, [R1+0xe50] ;  /* 0x000e5000011e7983 */ /* 0x000ee80000100800 */
[----:B--2---:R4:W2:Y:S04]  /*20a10*/  @!P1 LDG.E.U8 R26, desc[UR6][R2.64] ;  /* 0x00000006021a9981 */ /* 0x0048a8000c1e1100 */
[----:B0-----:R-:W3:Y:S04]  /*20a20*/  LDL R27, [R1+0xe5c] ;  /* 0x000e5c00011b7983 */ /* 0x001ee80000100800 */
[----:B------:R-:W3:Y:S01]  /*20a30*/  LDL R3, [R1+0xe68] ;  /* 0x000e680001037983 */ /* 0x000ee20000100800 */
[----:B----4-:R-:W-:-:S03]  /*20a40*/  @!P0 IMAD.MOV.U32 R2, RZ, RZ, R29 ;  /* 0x000000ffff028224 */ /* 0x010fc600078e001d */
[----:B--2---:R0:W-:Y:S01]  /*20a50*/  STL [R1+0x58], R26 ;  /* 0x0000581a01007387 */ /* 0x0041e20000100800 */
[----:B------:R-:W-:Y:S02]  /*20a60*/  PRMT R12, RZ, 0x7610, R12 ;  /* 0x00007610ff0c7816 */ /* 0x000fe4000000000c */
[----:B------:R-:W-:Y:S02]  /*20a70*/  PRMT R7, RZ, 0x7610, R7 ;  /* 0x00007610ff077816 */ /* 0x000fe40000000007 */
[----:B------:R-:W-:Y:S01]  /*20a80*/  PRMT R10, RZ, 0x7610, R10 ;  /* 0x00007610ff0a7816 */ /* 0x000fe2000000000a */
[----:B------:R-:W2:Y:S04]  /*20a90*/  LDL R29, [R1+0xe48] ;  /* 0x000e4800011d7983 */ /* 0x000ea80000100800 */
[----:B---3--:R1:W3:Y:S04]  /*20aa0*/  @!P0 LDG.E.U8 R8, desc[UR6][R2.64] ;  /* 0x0000000602088981 */ /* 0x0082e8000c1e1100 */
[----:B0-----:R-:W4:Y:S04]  /*20ab0*/  LDL R26, [R1+0xe54] ;  /* 0x000e5400011a7983 */ /* 0x001f280000100800 */
[----:B------:R-:W2:Y:S01]  /*20ac0*/  LDL R3, [R1+0xe60] ;  /* 0x000e600001037983 */ /* 0x000ea20000100800 */
[----:B-1----:R-:W-:-:S05]  /*20ad0*/  @!P1 IMAD.MOV.U32 R2, RZ, RZ, R28 ;  /* 0x000000ffff029224 */ /* 0x002fca00078e001c */
[----:B--2---:R0:W2:Y:S02]  /*20ae0*/  @!P1 LDG.E.U8 R12, desc[UR6][R2.64] ;  /* 0x00000006020c9981 */ /* 0x0040a4000c1e1100 */
[----:B0-----:R-:W-:Y:S02]  /*20af0*/  @!P0 IMAD.MOV.U32 R2, RZ, RZ, R27 ;  /* 0x000000ffff028224 */ /* 0x001fe400078e001b */
[----:B------:R-:W-:-:S05]  /*20b00*/  @!P0 IMAD.MOV.U32 R3, RZ, RZ, R31 ;  /* 0x000000ffff038224 */ /* 0x000fca00078e001f */
[----:B------:R4:W2:Y:S02]  /*20b10*/  @!P0 LDG.E.U8 R7, desc[UR6][R2.64] ;  /* 0x0000000602078981 */ /* 0x0008a4000c1e1100 */
[----:B----4-:R-:W-:Y:S02]  /*20b20*/  @!P1 IMAD.MOV.U32 R2, RZ, RZ, R26 ;  /* 0x000000ffff029224 */ /* 0x010fe400078e001a */
[----:B------:R-:W-:-:S05]  /*20b30*/  @!P1 IMAD.MOV.U32 R3, RZ, RZ, R30 ;  /* 0x000000ffff039224 */ /* 0x000fca00078e001e */
[----:B------:R-:W4:Y:S04]  /*20b40*/  @!P1 LDG.E.U8 R10, desc[UR6][R2.64] ;  /* 0x00000006020a9981 */ /* 0x000f28000c1e1100 */
[----:B---3--:R0:W-:Y:S04]  /*20b50*/  STL [R1+0x54], R8 ;  /* 0x0000540801007387 */ /* 0x0081e80000100800 */
[----:B------:R-:W3:Y:S04]  /*20b60*/  LDL R28, [R1+0xe40] ;  /* 0x000e4000011c7983 */ /* 0x000ee80000100800 */
[----:B0-----:R-:W3:Y:S04]  /*20b70*/  LDL R8, [R1+0xe4c] ;  /* 0x000e4c0001087983 */ /* 0x001ee80000100800 */
[----:B--2---:R0:W-:Y:S04]  /*20b80*/  STL [R1+0x50], R12 ;  /* 0x0000500c01007387 */ /* 0x0041e80000100800 */
[----:B------:R-:W2:Y:S04]  /*20b90*/  LDL R27, [R1+0xe38] ;  /* 0x000e3800011b7983 */ /* 0x000ea80000100800 */
[----:B0-----:R-:W2:Y:S04]  /*20ba0*/  LDL R12, [R1+0xe44] ;  /* 0x000e4400010c7983 */ /* 0x001ea80000100800 */
[----:B------:R0:W-:Y:S04]  /*20bb0*/  STL [R1+0x4c], R7 ;  /* 0x00004c0701007387 */ /* 0x0001e80000100800 */
[----:B------:R-:W2:Y:S04]  /*20bc0*/  LDL R26, [R1+0xe30] ;  /* 0x000e3000011a7983 */ /* 0x000ea80000100800 */
[----:B0-----:R-:W2:Y:S04]  /*20bd0*/  LDL R7, [R1+0xe3c] ;  /* 0x000e3c0001077983 */ /* 0x001ea80000100800 */
[----:B----4-:R0:W-:Y:S04]  /*20be0*/  STL [R1+0x48], R10 ;  /* 0x0000480a01007387 */ /* 0x0101e80000100800 */
[----:B0-----:R-:W4:Y:S01]  /*20bf0*/  LDL R10, [R1+0xe34] ;  /* 0x000e3400010a7983 */ /* 0x001f220000100800 */
[----:B------:R-:W-:Y:S01]  /*20c00*/  PRMT R4, RZ, 0x7610, R4 ;  /* 0x00007610ff047816 */ /* 0x000fe20000000004 */
[----:B---3--:R-:W-:-:S02]  /*20c10*/  @!P0 IMAD.MOV.U32 R2, RZ, RZ, R8 ;  /* 0x000000ffff028224 */ /* 0x008fc400078e0008 */
[----:B------:R-:W-:Y:S01]  /*20c20*/  @!P0 IMAD.MOV.U32 R3, RZ, RZ, R29 ;  /* 0x000000ffff038224 */ /* 0x000fe200078e001d */
[----:B------:R-:W-:Y:S02]  /*20c30*/  PRMT R5, RZ, 0x7610, R5 ;  /* 0x00007610ff057816 */ /* 0x000fe40000000005 */
[----:B------:R-:W-:Y:S02]  /*20c40*/  PRMT R6, RZ, 0x7610, R6 ;  /* 0x00007610ff067816 */ /* 0x000fe40000000006 */
[----:B------:R-:W-:Y:S01]  /*20c50*/  PRMT R11, RZ, 0x7610, R11 ;  /* 0x00007610ff0b7816 */ /* 0x000fe2000000000b */
[----:B------:R-:W3:Y:S04]  /*20c60*/  LDL R8, [R1+0xe28] ;  /* 0x000e280001087983 */ /* 0x000ee80000100800 */
[----:B------:R0:W3:Y:S02]  /*20c70*/  @!P0 LDG.E.U8 R4, desc[UR6][R2.64] ;  /* 0x0000000602048981 */ /* 0x0000e4000c1e1100 */
[----:B0-----:R-:W-:-:S02]  /*20c80*/  @!P1 IMAD.MOV.U32 R3, RZ, RZ, R28 ;  /* 0x000000ffff039224 */ /* 0x001fc400078e001c */
[----:B--2---:R-:W-:-:S05]  /*20c90*/  @!P1 IMAD.MOV.U32 R2, RZ, RZ, R12 ;  /* 0x000000ffff029224 */ /* 0x004fca00078e000c */
[----:B------:R0:W2:Y:S02]  /*20ca0*/  @!P1 LDG.E.U8 R5, desc[UR6][R2.64] ;  /* 0x0000000602059981 */ /* 0x0000a4000c1e1100 */
[----:B0-----:R-:W-:Y:S02]  /*20cb0*/  @!P0 IMAD.MOV.U32 R3, RZ, RZ, R27 ;  /* 0x000000ffff038224 */ /* 0x001fe400078e001b */
[----:B------:R-:W-:-:S05]  /*20cc0*/  @!P0 IMAD.MOV.U32 R2, RZ, RZ, R7 ;  /* 0x000000ffff028224 */ /* 0x000fca00078e0007 */
[----:B------:R0:W2:Y:S02]  /*20cd0*/  @!P0 LDG.E.U8 R6, desc[UR6][R2.64] ;  /* 0x0000000602068981 */ /* 0x0000a4000c1e1100 */
[----:B0-----:R-:W-:Y:S02]  /*20ce0*/  @!P1 IMAD.MOV.U32 R3, RZ, RZ, R26 ;  /* 0x000000ffff039224 */ /* 0x001fe400078e001a */
[----:B----4-:R-:W-:-:S05]  /*20cf0*/  @!P1 IMAD.MOV.U32 R2, RZ, RZ, R10 ;  /* 0x000000ffff029224 */ /* 0x010fca00078e000a */
        /* <DEDUP_REMOVED lines=15> */
[----:B------:R-:W3:Y:S04]  /*20df0*/  LDL R4, [R1+0xe0c] ;  /* 0x000e0c0001047983 */ /* 0x000ee80000100800 */
[----:B------:R-:W3:Y:S01]  /*20e00*/  LDL R8, [R1+0xe08] ;  /* 0x000e080001087983 */ /* 0x000ee20000100800 */
[----:B------:R-:W-:-:S03]  /*20e10*/  PRMT R24, RZ, 0x7610, R24 ;  /* 0x00007610ff187816 */ /* 0x000fc60000000018 */
[----:B------:R0:W3:Y:S01]  /*20e20*/  @!P0 LDG.E.U8 R25, desc[UR6][R2.64] ;  /* 0x0000000602198981 */ /* 0x0000e2000c1e1100 */
[----:B------:R-:W-:Y:S01]  /*20e30*/  PRMT R23, RZ, 0x7610, R23 ;  /* 0x00007610ff177816 */ /* 0x000fe20000000017 */
[----:B0-----:R-:W-:Y:S02]  /*20e40*/  @!P1 IMAD.MOV.U32 R3, RZ, RZ, R12 ;  /* 0x000000ffff039224 */ /* 0x001fe400078e000c */
[----:B------:R-:W3:Y:S01]  /*20e50*/  LDL R12, [R1+0xe00] ;  /* 0x000e0000010c7983 */ /* 0x000ee20000100800 */
[----:B--2---:R-:W-:-:S03]  /*20e60*/  @!P1 IMAD.MOV.U32 R2, RZ, RZ, R5 ;  /* 0x000000ffff029224 */ /* 0x004fc600078e0005 */
[----:B------:R-:W2:Y:S04]  /*20e70*/  LDL R5, [R1+0xe04] ;  /* 0x000e040001057983 */ /* 0x000ea80000100800 */
[----:B------:R0:W2:Y:S02]  /*20e80*/  @!P1 LDG.E.U8 R24, desc[UR6][R2.64] ;  /* 0x0000000602189981 */ /* 0x0000a4000c1e1100 */
[----:B0-----:R-:W-:Y:S02]  /*20e90*/  @!P0 IMAD.MOV.U32 R3, RZ, RZ, R7 ;  /* 0x000000ffff038224 */ /* 0x001fe400078e0007 */
[----:B------:R-:W2:Y:S01]  /*20ea0*/  LDL R7, [R1+0xdf8] ;  /* 0x000df80001077983 */ /* 0x000ea20000100800 */
[----:B------:R-:W-:-:S03]  /*20eb0*/  @!P0 IMAD.MOV.U32 R2, RZ, RZ, R6 ;  /* 0x000000ffff028224 */ /* 0x000fc600078e0006 */
[----:B------:R-:W2:Y:S04]  /*20ec0*/  LDL R6, [R1+0xdfc] ;  /* 0x000dfc0001067983 */ /* 0x000ea80000100800 */
[----:B------:R0:W2:Y:S02]  /*20ed0*/  @!P0 LDG.E.U8 R23, desc[UR6][R2.64] ;  /* 0x0000000602178981 */ /* 0x0000a4000c1e1100 */
[----:B0-----:R-:W-:Y:S02]  /*20ee0*/  @!P1 IMAD.MOV.U32 R2, RZ, RZ, R10 ;  /* 0x000000ffff029224 */ /* 0x001fe400078e000a */
[----:B----4-:R-:W-:Y:S01]  /*20ef0*/  @!P1 IMAD.MOV.U32 R3, RZ, RZ, R11 ;  /* 0x000000ffff039224 */ /* 0x010fe200078e000b */
[----:B------:R-:W4:Y:S04]  /*20f00*/  LDL R10, [R1+0xdf4] ;  /* 0x000df400010a7983 */ /* 0x000f280000100800 */
[----:B------:R-:W4:Y:S01]  /*20f10*/  LDL R11, [R1+0xdf0] ;  /* 0x000df000010b7983 */ /* 0x000f220000100800 */
[----:B------:R-:W-:-:S02]  /*20f20*/  PRMT R22, RZ, 0x7610, R22 ;  /* 0x00007610ff167816 */ /* 0x000fc40000000016 */
[----:B------:R-:W-:-:S04]  /*20f30*/  PRMT R21, RZ, 0x7610, R21 ;  /* 0x00007610ff157816 */ /* 0x000fc80000000015 */
[----:B------:R3:W4:Y:S01]  /*20f40*/  @!P1 LDG.E.U8 R22, desc[UR6][R2.64] ;  /* 0x0000000602169981 */ /* 0x000722000c1e1100 */
[----:B------:R-:W-:Y:S01]  /*20f50*/  PRMT R20, RZ, 0x7610, R20 ;  /* 0x00007610ff147816 */ /* 0x000fe20000000014 */
[----:B---3--:R-:W-:Y:S02]  /*20f60*/  @!P0 IMAD.MOV.U32 R2, RZ, RZ, R4 ;  /* 0x000000ffff028224 */ /* 0x008fe400078e0004 */
[----:B------:R-:W-:Y:S01]  /*20f70*/  @!P0 IMAD.MOV.U32 R3, RZ, RZ, R8 ;  /* 0x000000ffff038224 */ /* 0x000fe200078e0008 */
[----:B------:R-:W3:Y:S04]  /*20f80*/  LDL R4, [R1+0xdec] ;  /* 0x000dec0001047983 */ /* 0x000ee80000100800 */
[----:B------:R-:W3:Y:S04]  /*20f90*/  LDL R8, [R1+0xde8] ;  /* 0x000de80001087983 */ /* 0x000ee80000100800 */
[----:B------:R0:W3:Y:S01]  /*20fa0*/  @!P0 LDG.E.U8 R21, desc[UR6][R2.64] ;  /* 0x0000000602158981 */ /* 0x0000e2000c1e1100 */
[----:B------:R-:W-:Y:S01]  /*20fb0*/  PRMT R19, RZ, 0x7610, R19 ;  /* 0x00007610ff137816 */ /* 0x000fe20000000013 */
[----:B0-----:R-:W-:-:S02]  /*20fc0*/  @!P1 IMAD.MOV.U32 R3, RZ, RZ, R12 ;  /* 0x000000ffff039224 */ /* 0x001fc400078e000c */
[----:B------:R-:W3:Y:S01]  /*20fd0*/  LDL R12, [R1+0xde0] ;  /* 0x000de000010c7983 */ /* 0x000ee20000100800 */
[----:B--2---:R-:W-:-:S03]  /*20fe0*/  @!P1 IMAD.MOV.U32 R2, RZ, RZ, R5 ;  /* 0x000000ffff029224 */ /* 0x004fc600078e0005 */
[----:B------:R-:W2:Y:S04]  /*20ff0*/  LDL R5, [R1+0xde4] ;  /* 0x000de40001057983 */ /* 0x000ea80000100800 */
[----:B------:R0:W2:Y:S02]  /*21000*/  @!P1 LDG.E.U8 R20, desc[UR6][R2.64] ;  /* 0x0000000602149981 */ /* 0x0000a4000c1e1100 */
[----:B0-----:R-:W-:Y:S02]  /*21010*/  @!P0 IMAD.MOV.U32 R3, RZ, RZ, R7 ;  /* 0x000000ffff038224 */ /* 0x001fe400078e0007 */
[----:B------:R-:W-:Y:S01]  /*21020*/  @!P0 IMAD.MOV.U32 R2, RZ, RZ, R6 ;  /* 0x000000ffff028224 */ /* 0x000fe200078e0006 */
[----:B------:R-:W2:Y:S04]  /*21030*/  LDL R7, [R1+0xdd8] ;  /* 0x000dd80001077983 */ /* 0x000ea80000100800 */
[----:B------:R-:W2:Y:S04]  /*21040*/  LDL R6, [R1+0xddc] ;  /* 0x000ddc0001067983 */ /* 0x000ea80000100800 */
[----:B------:R4:W2:Y:S04]  /*21050*/  @!P0 LDG.E.U8 R19, desc[UR6][R2.64] ;  /* 0x0000000602138981 */ /* 0x0008a8000c1e1100 */
[----:B------:R-:W-:Y:S01]  /*21060*/  STL [R1+0x34], R25 ;  /* 0x0000341901007387 */ /* 0x000fe20000100800 */
[----:B----4-:R-:W-:-:S02]  /*21070*/  @!P1 IMAD.MOV.U32 R2, RZ, RZ, R10 ;  /* 0x000000ffff029224 */ /* 0x010fc400078e000a */
[----:B------:R-:W-:Y:S01]  /*21080*/  @!P1 IMAD.MOV.U32 R3, RZ, RZ, R11 ;  /* 0x000000ffff039224 */ /* 0x000fe200078e000b */
[----:B------:R-:W4:Y:S04]  /*21090*/  LDL R10, [R1+0xdd4] ;  /* 0x000dd400010a7983 */ /* 0x000f280000100800 */
[----:B------:R-:W4:Y:S01]  /*210a0*/  LDL R11, [R1+0xdd0] ;  /* 0x000dd000010b7983 */ /* 0x000f220000100800 */
[----:B------:R-:W-:Y:S02]  /*210b0*/  PRMT R18, RZ, 0x7610, R18 ;  /* 0x00007610ff127816 */ /* 0x000fe40000000012 */
[----:B------:R-:W-:-:S04]  /*210c0*/  PRMT R17, RZ, 0x7610, R17 ;  /* 0x00007610ff117816 */ /* 0x000fc80000000011 */
[----:B------:R3:W4:Y:S01]  /*210d0*/  @!P1 LDG.E.U8 R18, desc[UR6][R2.64] ;  /* 0x0000000602129981 */ /* 0x000722000c1e1100 */
[----:B------:R-:W-:Y:S01]  /*210e0*/  PRMT R16, RZ, 0x7610, R16 ;  /* 0x00007610ff107816 */ /* 0x000fe20000000010 */
[----:B---3--:R-:W-:Y:S02]  /*210f0*/  @!P0 IMAD.MOV.U32 R2, RZ, RZ, R4 ;  /* 0x000000ffff028224 */ /* 0x008fe400078e0004 */
[----:B------:R-:W-:-:S05]  /*21100*/  @!P0 IMAD.MOV.U32 R3, RZ, RZ, R8 ;  /* 0x000000ffff038224 */ /* 0x000fca00078e0008 */
[----:B------:R0:W3:Y:S01]  /*21110*/  @!P0 LDG.E.U8 R17, desc[UR6][R2.64] ;  /* 0x0000000602118981 */ /* 0x0000e2000c1e1100 */
[----:B------:R-:W-:Y:S01]  /*21120*/  PRMT R15, RZ, 0x7610, R15 ;  /* 0x00007610ff0f7816 */ /* 0x000fe2000000000f */
[----:B0-----:R-:W-:Y:S01]  /*21130*/  @!P1 IMAD.MOV.U32 R3, RZ, RZ, R12 ;  /* 0x000000ffff039224 */ /* 0x001fe200078e000c */
[----:B------:R-:W-:Y:S01]  /*21140*/  PRMT R9, RZ, 0x7610, R9 ;  /* 0x00007610ff097816 */ /* 0x000fe20000000009 */
[----:B------:R-:W-:Y:S04]  /*21150*/  STL [R1+0x30], R24 ;  /* 0x0000301801007387 */ /* 0x000fe80000100800 */
[----:B------:R-:W3:Y:S04]  /*21160*/  LDL R8, [R1+0xdc8] ;  /* 0x000dc80001087983 */ /* 0x000ee80000100800 */
[----:B------:R-:W3:Y:S04]  /*21170*/  LDL R4, [R1+0xdcc] ;  /* 0x000dcc0001047983 */ /* 0x000ee80000100800 */
[----:B------:R-:W-:Y:S04]  /*21180*/  STL [R1+0x2c], R23 ;  /* 0x00002c1701007387 */ /* 0x000fe80000100800 */
[----:B------:R-:W3:Y:S01]  /*21190*/  LDL R12, [R1+0xdc0] ;  /* 0x000dc000010c7983 */ /* 0x000ee20000100800 */
[----:B--2---:R-:W-:-:S03]  /*211a0*/  @!P1 IMAD.MOV.U32 R2, RZ, RZ, R5 ;  /* 0x000000ffff029224 */ /* 0x004fc600078e0005 */
[----:B------:R-:W2:Y:S04]  /*211b0*/  LDL R5, [R1+0xdc4] ;  /* 0x000dc40001057983 */ /* 0x000ea80000100800 */
[----:B------:R0:W2:Y:S02]  /*211c0*/  @!P1 LDG.E.U8 R16, desc[UR6][R2.64] ;  /* 0x0000000602109981 */ /* 0x0000a4000c1e1100 */
[----:B0-----:R-:W-:Y:S02]  /*211d0*/  @!P0 IMAD.MOV.U32 R3, RZ, RZ, R7 ;  /* 0x000000ffff038224 */ /* 0x001fe400078e0007 */
[----:B------:R-:W-:-:S05]  /*211e0*/  @!P0 IMAD.MOV.U32 R2, RZ, RZ, R6 ;  /* 0x000000ffff028224 */ /* 0x000fca00078e0006 */
[----:B------:R4:W2:Y:S02]  /*211f0*/  @!P0 LDG.E.U8 R15, desc[UR6][R2.64] ;  /* 0x00000006020f8981 */ /* 0x0008a4000c1e1100 */
[----:B----4-:R-:W-:Y:S02]  /*21200*/  @!P1 IMAD.MOV.U32 R2, RZ, RZ, R10 ;  /* 0x000000ffff029224 */ /* 0x010fe400078e000a */
[----:B------:R-:W-:-:S05]  /*21210*/  @!P1 IMAD.MOV.U32 R3, RZ, RZ, R11 ;  /* 0x000000ffff039224 */ /* 0x000fca00078e000b */
[----:B------:R3:W4:Y:S04]  /*21220*/  @!P1 LDG.E.U8 R9, desc[UR6][R2.64] ;  /* 0x0000000602099981 */ /* 0x000728000c1e1100 */
[----:B------:R-:W-:Y:S04]  /*21230*/  STL [R1+0x28], R22 ;  /* 0x0000281601007387 */ /* 0x000fe80000100800 */
[----:B------:R-:W4:Y:S04]  /*21240*/  LDL R7, [R1+0xdb8] ;  /* 0x000db80001077983 */ /* 0x000f280000100800 */
[----:B------:R-:W4:Y:S04]  /*21250*/  LDL R6, [R1+0xdbc] ;  /* 0x000dbc0001067983 */ /* 0x000f280000100800 */
[----:B------:R-:W-:Y:S04]  /*21260*/  STL [R1+0x24], R21 ;  /* 0x0000241501007387 */ /* 0x000fe80000100800 */
[----:B------:R-:W4:Y:S04]  /*21270*/  LDL R11, [R1+0xdb0] ;  /* 0x000db000010b7983 */ /* 0x000f280000100800 */
[----:B------:R-:W4:Y:S01]  /*21280*/  LDL R10, [R1+0xdb4] ;  /* 0x000db400010a7983 */ /* 0x000f220000100800 */
[----:B------:R-:W-:-:S03]  /*21290*/  PRMT R13, RZ, 0x7610, R13 ;  /* 0x00007610ff0d7816 */ /* 0x000fc6000000000d */
[----:B------:R-:W-:Y:S01]  /*212a0*/  STL [R1+0x20], R20 ;  /* 0x0000201401007387 */ /* 0x000fe20000100800 */
[----:B---3--:R-:W-:Y:S02]  /*212b0*/  @!P0 IMAD.MOV.U32 R3, RZ, RZ, R8 ;  /* 0x000000ffff038224 */ /* 0x008fe400078e0008 */
[----:B------:R-:W-:-:S05]  /*212c0*/  @!P0 IMAD.MOV.U32 R2, RZ, RZ, R4 ;  /* 0x000000ffff028224 */ /* 0x000fca00078e0004 */
[----:B------:R2:W3:Y:S02]  /*212d0*/  @!P0 LDG.E.U8 R13, desc[UR6][R2.64] ;  /* 0x00000006020d8981 */ /* 0x0004e4000c1e1100 */
[----:B--2---:R-:W-:Y:S02]  /*212e0*/  @!P1 IMAD.MOV.U32 R2, RZ, RZ, R5 ;  /* 0x000000ffff029224 */ /* 0x004fe400078e0005 */
[----:B----4-:R0:W-:Y:S04]  /*212f0*/  STL [R1+0x8], R9 ;  /* 0x0000080901007387 */ /* 0x0101e80000100800 */
[----:B------:R-:W2:Y:S04]  /*21300*/  LDL R8, [R1+0xdac] ;  /* 0x000dac0001087983 */ /* 0x000ea80000100800 */
[----:B------:R-:W4:Y:S04]  /*21310*/  LDL R4, [R1+0xda4] ;  /* 0x000da40001047983 */ /* 0x000f280000100800 */
[----:B0-----:R-:W4:Y:S04]  /*21320*/  LDL R9, [R1+0xda8] ;  /* 0x000da80001097983 */ /* 0x001f280000100800 */
[----:B------:R-:W-:Y:S04]  /*21330*/  STL [R1+0x1c], R19 ;  /* 0x00001c1301007387 */ /* 0x000fe80000100800 */
[----:B------:R-:W4:Y:S01]  /*21340*/  LDL R5, [R1+0xda0] ;  /* 0x000da00001057983 */ /* 0x000f220000100800 */
[----:B------:R-:W-:Y:S01]  /*21350*/  PRMT R14, RZ, 0x7610, R14 ;  /* 0x00007610ff0e7816 */ /* 0x000fe2000000000e */
[----:B------:R-:W-:Y:S01]  /*21360*/  @!P1 IMAD.MOV.U32 R3, RZ, RZ, R12 ;  /* 0x000000ffff039224 */ /* 0x000fe200078e000c */
[----:B------:R-:W-:-:S04]  /*21370*/  PRMT R61, RZ, 0x7610, R61 ;  /* 0x00007610ff3d7816 */ /* 0x000fc8000000003d */
[----:B------:R0:W4:Y:S01]  /*21380*/  @!P1 LDG.E.U8 R14, desc[UR6][R2.64] ;  /* 0x00000006020e9981 */ /* 0x000122000c1e1100 */
[----:B------:R-:W-:Y:S01]  /*21390*/  PRMT R60, RZ, 0x7610, R60 ;  /* 0x00007610ff3c7816 */ /* 0x000fe2000000003c */
[----:B0-----:R-:W-:Y:S02]  /*213a0*/  @!P0 IMAD.MOV.U32 R2, RZ, RZ, R6 ;  /* 0x000000ffff028224 */ /* 0x001fe400078e0006 */
[----:B------:R-:W-:-:S05]  /*213b0*/  @!P0 IMAD.MOV.U32 R3, RZ, RZ, R7 ;  /* 0x000000ffff038224 */ /* 0x000fca00078e0007 */
[----:B------:R0:W4:Y:S01]  /*213c0*/  @!P0 LDG.E.U8 R61, desc[UR6][R2.64] ;  /* 0x00000006023d8981 */ /* 0x000122000c1e1100 */
[----:B------:R-:W-:Y:S01]  /*213d0*/  PRMT R59, RZ, 0x7610, R59 ;  /* 0x00007610ff3b7816 */ /* 0x000fe2000000003b */
[----:B0-----:R-:W-:Y:S02]  /*213e0*/  @!P1 IMAD.MOV.U32 R2, RZ, RZ, R10 ;  /* 0x000000ffff029224 */ /* 0x001fe400078e000a */
[----:B------:R-:W-:Y:S01]  /*213f0*/  @!P1 IMAD.MOV.U32 R3, RZ, RZ, R11 ;  /* 0x000000ffff039224 */ /* 0x000fe200078e000b */
[----:B---3--:R0:W-:Y:S04]  /*21400*/  STL [R1+0x4], R13 ;  /* 0x0000040d01007387 */ /* 0x0081e80000100800 */
[----:B------:R2:W3:Y:S04]  /*21410*/  @!P1 LDG.E.U8 R60, desc[UR6][R2.64] ;  /* 0x00000006023c9981 */ /* 0x0004e8000c1e1100 */
[----:B------:R-:W-:Y:S04]  /*21420*/  STL [R1+0x18], R18 ;  /* 0x0000181201007387 */ /* 0x000fe80000100800 */
[----:B------:R-:W3:Y:S04]  /*21430*/  LDL R12, [R1+0xd9c] ;  /* 0x000d9c00010c7983 */ /* 0x000ee80000100800 */
[----:B0-----:R-:W3:Y:S01]  /*21440*/  LDL R13, [R1+0xd98] ;  /* 0x000d9800010d7983 */ /* 0x001ee20000100800 */
[----:B------:R-:W-:Y:S01]  /*21450*/  PRMT R58, RZ, 0x7610, R58 ;  /* 0x00007610ff3a7816 */ /* 0x000fe2000000003a */
[----:B--2---:R-:W-:-:S02]  /*21460*/  @!P0 IMAD.MOV.U32 R2, RZ, RZ, R8 ;  /* 0x000000ffff028224 */ /* 0x004fc400078e0008 */
[----:B----4-:R-:W-:-:S05]  /*21470*/  @!P0 IMAD.MOV.U32 R3, RZ, RZ, R9 ;  /* 0x000000ffff038224 */ /* 0x010fca00078e0009 */
[----:B------:R0:W2:Y:S02]  /*21480*/  @!P0 LDG.E.U8 R59, desc[UR6][R2.64] ;  /* 0x00000006023b8981 */ /* 0x0000a4000c1e1100 */
[----:B0-----:R-:W-:Y:S02]  /*21490*/  @!P1 IMAD.MOV.U32 R2, RZ, RZ, R4 ;  /* 0x000000ffff029224 */ /* 0x001fe400078e0004 */
[----:B------:R-:W-:-:S05]  /*214a0*/  @!P1 IMAD.MOV.U32 R3, RZ, RZ, R5 ;  /* 0x000000ffff039224 */ /* 0x000fca00078e0005 */
[----:B------:R0:W4:Y:S04]  /*214b0*/  @!P1 LDG.E.U8 R58, desc[UR6][R2.64] ;  /* 0x00000006023a9981 */ /* 0x000128000c1e1100 */
[----:B------:R-:W-:Y:S04]  /*214c0*/  STL [R1+0x14], R17 ;  /* 0x0000141101007387 */ /* 0x000fe80000100800 */
[----:B------:R-:W4:Y:S04]  /*214d0*/  LDL R7, [R1+0xd90] ;  /* 0x000d900001077983 */ /* 0x000f280000100800 */
[----:B------:R-:W4:Y:S04]  /*214e0*/  LDL R6, [R1+0xd94] ;  /* 0x000d940001067983 */ /* 0x000f280000100800 */
[----:B------:R-:W-:Y:S04]  /*214f0*/  STL [R1+0x1ba0], R61 ;  /* 0x001ba03d01007387 */ /* 0x000fe80000100800 */
[----:B------:R-:W-:Y:S04]  /*21500*/  STL [R1+0x10], R16 ;  /* 0x0000101001007387 */ /* 0x000fe80000100800 */
[----:B------:R1:W-:Y:S04]  /*21510*/  STL [R1+0xc], R15 ;  /* 0x00000c0f01007387 */ /* 0x0003e80000100800 */
[----:B-1----:R-:W4:Y:S04]  /*21520*/  LDL R15, [R1+0xd88] ;  /* 0x000d8800010f7983 */ /* 0x002f280000100800 */
[----:B------:R1:W-:Y:S04]  /*21530*/  STL [R1], R14 ;  /* 0x0000000e01007387 */ /* 0x0003e80000100800 */
[----:B-1----:R-:W4:Y:S04]  /*21540*/  LDL R14, [R1+0xd8c] ;  /* 0x000d8c00010e7983 */ /* 0x002f280000100800 */
[----:B---3--:R-:W-:Y:S04]  /*21550*/  STL [R1+0x1ba4], R60 ;  /* 0x001ba43c01007387 */ /* 0x008fe80000100800 */
[----:B------:R-:W3:Y:S04]  /*21560*/  LDL R9, [R1+0xd80] ;  /* 0x000d800001097983 */ /* 0x000ee80000100800 */
[----:B------:R-:W3:Y:S04]  /*21570*/  LDL R8, [R1+0xd84] ;  /* 0x000d840001087983 */ /* 0x000ee80000100800 */
[----:B------:R-:W3:Y:S01]  /*21580*/  LDL R10, [R1+0xd7c] ;  /* 0x000d7c00010a7983 */ /* 0x000ee20000100800 */
[----:B------:R-:W-:Y:S01]  /*21590*/  PRMT R54, RZ, 0x7610, R54 ;  /* 0x00007610ff367816 */ /* 0x000fe20000000036 */
[----:B0-----:R-:W-:-:S02]  /*215a0*/  @!P0 IMAD.MOV.U32 R2, RZ, RZ, R12 ;  /* 0x000000ffff028224 */ /* 0x001fc400078e000c */
[----:B------:R-:W-:-:S05]  /*215b0*/  @!P0 IMAD.MOV.U32 R3, RZ, RZ, R13 ;  /* 0x000000ffff038224 */ /* 0x000fca00078e000d */
[----:B------:R0:W3:Y:S04]  /*215c0*/  @!P0 LDG.E.U8 R54, desc[UR6][R2.64] ;  /* 0x0000000602368981 */ /* 0x0000e8000c1e1100 */
[----:B--2---:R-:W-:Y:S04]  /*215d0*/  STL [R1+0x1ba8], R59 ;  /* 0x001ba83b01007387 */ /* 0x004fe80000100800 */
[----:B------:R-:W2:Y:S04]  /*215e0*/  LDL R11, [R1+0xd78] ;  /* 0x000d7800010b7983 */ /* 0x000ea80000100800 */
[----:B------:R-:W2:Y:S04]  /*215f0*/  LDL R5, [R1+0xd70] ;  /* 0x000d700001057983 */ /* 0x000ea80000100800 */
[----:B------:R-:W2:Y:S04]  /*21600*/  LDL R4, [R1+0xd74] ;  /* 0x000d740001047983 */ /* 0x000ea80000100800 */
[----:B----4-:R-:W-:Y:S04]  /*21610*/  STL [R1+0x1bac], R58 ;  /* 0x001bac3a01007387 */ /* 0x010fe80000100800 */
[----:B------:R-:W4:Y:S04]  /*21620*/  LDL R13, [R1+0xd68] ;  /* 0x000d6800010d7983 */ /* 0x000f280000100800 */
[----:B------:R-:W4:Y:S01]  /*21630*/  LDL R12, [R1+0xd6c] ;  /* 0x000d6c00010c7983 */ /* 0x000f220000100800 */
[----:B------:R-:W-:Y:S01]  /*21640*/  PRMT R52, RZ, 0x7610, R52 ;  /* 0x00007610ff347816 */ /* 0x000fe20000000034 */
[----:B0-----:R-:W-:-:S02]  /*21650*/  @!P1 IMAD.MOV.U32 R2, RZ, RZ, R6 ;  /* 0x000000ffff029224 */ /* 0x001fc400078e0006 */
        /* <DEDUP_REMOVED lines=8> */
[----:B---3--:R-:W-:Y:S02]  /*216e0*/  @!P1 IMAD.MOV.U32 R2, RZ, RZ, R8 ;  /* 0x000000ffff029224 */ /* 0x008fe400078e0008 */
[----:B------:R-:W-:-:S05]  /*216f0*/  @!P1 IMAD.MOV.U32 R3, RZ, RZ, R9 ;  /* 0x000000ffff039224 */ /* 0x000fca00078e0009 */
[----:B------:R0:W3:Y:S04]  /*21700*/  @!P1 LDG.E.U8 R48, desc[UR6][R2.64] ;  /* 0x0000000602309981 */ /* 0x0000e8000c1e1100 */
[----:B------:R-:W-:Y:S04]  /*21710*/  STL [R1+0x1bb0], R54 ;  /* 0x001bb03601007387 */ /* 0x000fe80000100800 */
[----:B------:R-:W3:Y:S04]  /*21720*/  LDL R7, [R1+0xd60] ;  /* 0x000d600001077983 */ /* 0x000ee80000100800 */
[----:B------:R-:W3:Y:S01]  /*21730*/  LDL R6, [R1+0xd64] ;  /* 0x000d640001067983 */ /* 0x000ee20000100800 */
[----:B------:R-:W-:Y:S01]  /*21740*/  PRMT R44, RZ, 0x7610, R44 ;  /* 0x00007610ff2c7816 */ /* 0x000fe2000000002c */
[----:B0-----:R-:W-:Y:S01]  /*21750*/  @!P0 IMAD.MOV.U32 R2, RZ, RZ, R10 ;  /* 0x000000ffff028224 */ /* 0x001fe200078e000a */
[----:B------:R-:W-:Y:S01]  /*21760*/  PRMT R42, RZ, 0x7610, R42 ;  /* 0x00007610ff2a7816 */ /* 0x000fe2000000002a */
[----:B--2---:R-:W-:-:S05]  /*21770*/  @!P0 IMAD.MOV.U32 R3, RZ, RZ, R11 ;  /* 0x000000ffff038224 */ /* 0x004fca00078e000b */
        /* <DEDUP_REMOVED lines=9> */
[----:B------:R-:W4:Y:S01]  /*21810*/  LDL R14, [R1+0x13b0] ;  /* 0x0013b000010e7983 */ /* 0x000f220000100800 */
[----:B------:R-:W-:-:S03]  /*21820*/  PRMT R40, RZ, 0x7610, R40 ;  /* 0x00007610ff287816 */ /* 0x000fc60000000028 */
[----:B------:R-:W-:Y:S04]  /*21830*/  STL [R1+0x1bb8], R50 ;  /* 0x001bb83201007387 */ /* 0x000fe80000100800 */
[----:B------:R-:W4:Y:S04]  /*21840*/  LDL R9, [R1+0xd58] ;  /* 0x000d580001097983 */ /* 0x000f280000100800 */
[----:B------:R-:W4:Y:S04]  /*21850*/  LDL R8, [R1+0x13ac] ;  /* 0x0013ac0001087983 */ /* 0x000f280000100800 */
[----:B---3--:R-:W-:Y:S04]  /*21860*/  STL [R1+0x1bbc], R48 ;  /* 0x001bbc3001007387 */ /* 0x008fe80000100800 */
[----:B------:R-:W3:Y:S04]  /*21870*/  LDL R11, [R1+0xd54] ;  /* 0x000d5400010b7983 */ /* 0x000ee80000100800 */
[----:B------:R-:W3:Y:S01]  /*21880*/  LDL R10, [R1+0x13bc] ;  /* 0x0013bc00010a7983 */ /* 0x000ee20000100800 */
[----:B0-----:R-:W-:-:S02]  /*21890*/  @!P1 IMAD.MOV.U32 R2, RZ, RZ, R6 ;  /* 0x000000ffff029224 */ /* 0x001fc400078e0006 */
[----:B------:R-:W-:-:S05]  /*218a0*/  @!P1 IMAD.MOV.U32 R3, RZ, RZ, R7 ;  /* 0x000000ffff039224 */ /* 0x000fca00078e0007 */
[----:B------:R0:W3:Y:S04]  /*218b0*/  @!P1 LDG.E.U8 R40, desc[UR6][R2.64] ;  /* 0x0000000602289981 */ /* 0x0000e8000c1e1100 */
[----:B--2---:R-:W-:Y:S04]  /*218c0*/  STL [R1+0x1bc0], R46 ;  /* 0x001bc02e01007387 */ /* 0x004fe80000100800 */
[----:B------:R-:W2:Y:S04]  /*218d0*/  LDL R5, [R1+0xd50] ;  /* 0x000d500001057983 */ /* 0x000ea80000100800 */
[----:B------:R-:W2:Y:S04]  /*218e0*/  LDL R4, [R1+0x13b8] ;  /* 0x0013b80001047983 */ /* 0x000ea80000100800 */
[----:B------:R-:W-:Y:S04]  /*218f0*/  STL [R1+0x1bc4], R44 ;  /* 0x001bc42c01007387 */ /* 0x000fe80000100800 */
        /* <DEDUP_REMOVED lines=10> */
[----:B------:R-:W-:Y:S02]  /*219a0*/  PRMT R34, RZ, 0x7610, R34 ;  /* 0x00007610ff227816 */ /* 0x000fe40000000022 */
[----:B------:R-:W-:Y:S01]  /*219b0*/  PRMT R32, RZ, 0x7610, R32 ;  /* 0x00007610ff207816 */ /* 0x000fe20000000020 */
[----:B0-----:R-:W-:Y:S02]  /*219c0*/  @!P1 IMAD.MOV.U32 R2, RZ, RZ, R8 ;  /* 0x000000ffff029224 */ /* 0x001fe400078e0008 */
[----:B------:R-:W-:-:S05]  /*219d0*/  @!P1 IMAD.MOV.U32 R3, RZ, RZ, R9 ;  /* 0x000000ffff039224 */ /* 0x000fca00078e0009 */
[----:B------:R3:W4:Y:S02]  /*219e0*/  @!P1 LDG.E.U8 R36, desc[UR6][R2.64] ;  /* 0x0000000602249981 */ /* 0x000724000c1e1100 */
[----:B---3--:R-:W-:Y:S02]  /*219f0*/  @!P0 IMAD.MOV.U32 R2, RZ, RZ, R10 ;  /* 0x000000ffff028224 */ /* 0x008fe400078e000a */
[----:B------:R-:W-:Y:S01]  /*21a00*/  @!P0 IMAD.MOV.U32 R3, RZ, RZ, R11 ;  /* 0x000000ffff038224 */ /* 0x000fe200078e000b */
[----:B------:R-:W-:Y:S04]  /*21a10*/  STL [R1+0x1bcc], R40 ;  /* 0x001bcc2801007387 */ /* 0x000fe80000100800 */
[----:B------:R-:W3:Y:S04]  /*21a20*/  LDL R15, [R1+0xd44] ;  /* 0x000d4400010f7983 */ /* 0x000ee80000100800 */
[----:B------:R-:W3:Y:S04]  /*21a30*/  LDL R14, [R1+0x13d4] ;  /* 0x0013d400010e7983 */ /* 0x000ee80000100800 */
[----:B------:R0:W3:Y:S02]  /*21a40*/  @!P0 LDG.E.U8 R34, desc[UR6][R2.64] ;  /* 0x0000000602228981 */ /* 0x0000e4000c1e1100 */
[----:B0-----:R-:W-:-:S02]  /*21a50*/  PRMT R2, RZ, 0x7610, R2 ;  /* 0x00007610ff027816 */ /* 0x001fc40000000002 */
[----:B------:R-:W-:Y:S01]  /*21a60*/  PRMT R3, RZ, 0x7610, R3 ;  /* 0x00007610ff037816 */ /* 0x000fe20000000003 */
[----:B--2---:R0:W2:Y:S02]  /*21a70*/  @!P1 LDG.E.U8 R32, desc[UR6][R4.64] ;  /* 0x0000000604209981 */ /* 0x0040a4000c1e1100 */
[----:B0-----:R-:W-:Y:S02]  /*21a80*/  @!P0 IMAD.MOV.U32 R5, RZ, RZ, R13 ;  /* 0x000000ffff058224 */ /* 0x001fe400078e000d */
[----:B------:R-:W-:-:S05]  /*21a90*/  @!P0 IMAD.MOV.U32 R4, RZ, RZ, R12 ;  /* 0x000000ffff048224 */ /* 0x000fca00078e000c */
[----:B------:R0:W2:Y:S04]  /*21aa0*/  @!P0 LDG.E.U8 R2, desc[UR6][R4.64] ;  /* 0x0000000604028981 */ /* 0x0000a8000c1e1100 */
[----:B----4-:R3:W4:Y:S04]  /*21ab0*/  @!P1 LDG.E.U8 R3, desc[UR6][R6.64] ;  /* 0x0000000606039981 */ /* 0x010728000c1e1100 */
[----:B------:R-:W-:Y:S04]  /*21ac0*/  STL [R1+0x1bd0], R38 ;  /* 0x001bd02601007387 */ /* 0x000fe80000100800 */
[----:B------:R-:W4:Y:S04]  /*21ad0*/  LDL R9, [R1+0x13a8] ;  /* 0x0013a80001097983 */ /* 0x000f280000100800 */
[----:B------:R-:W4:Y:S01]  /*21ae0*/  LDL R8, [R1+0x13d0] ;  /* 0x0013d00001087983 */ /* 0x000f220000100800 */
[----:B0-----:R-:W-:-:S03]  /*21af0*/  PRMT R4, RZ, 0x7610, R4 ;  /* 0x00007610ff047816 */ /* 0x001fc60000000004 */
[----:B------:R-:W-:Y:S04]  /*21b00*/  STL [R1+0x1bd4], R36 ;  /* 0x001bd42401007387 */ /* 0x000fe80000100800 */
[----:B------:R-:W4:Y:S04]  /*21b10*/  LDL R17, [R1+0xd40] ;  /* 0x000d400001117983 */ /* 0x000f280000100800 */
[----:B------:R-:W4:Y:S01]  /*21b20*/  LDL R16, [R1+0x13d8] ;  /* 0x0013d80001107983 */ /* 0x000f220000100800 */
[----:B---3--:R-:W-:Y:S02]  /*21b30*/  @!P0 IMAD.MOV.U32 R7, RZ, RZ, R15 ;  /* 0x000000ffff078224 */ /* 0x008fe400078e000f */
[----:B------:R-:W-:Y:S01]  /*21b40*/  @!P0 IMAD.MOV.U32 R6, RZ, RZ, R14 ;  /* 0x000000ffff068224 */ /* 0x000fe200078e000e */
[----:B------:R-:W-:Y:S04]  /*21b50*/  STL [R1+0x1bd8], R34 ;  /* 0x001bd82201007387 */ /* 0x000fe80000100800 */
[----:B------:R-:W3:Y:S04]  /*21b60*/  LDL R11, [R1+0x13b4] ;  /* 0x0013b400010b7983 */ /* 0x000ee80000100800 */
[----:B------:R-:W3:Y:S04]  /*21b70*/  LDL R10, [R1+0x13cc] ;  /* 0x0013cc00010a7983 */ /* 0x000ee80000100800 */
        /* <DEDUP_REMOVED lines=10> */
[----:B------:R-:W-:-:S02]  /*21c20*/  PRMT R5, RZ, 0x7610, R5 ;  /* 0x00007610ff057816 */ /* 0x000fc40000000005 */
[----:B0-----:R-:W-:-:S04]  /*21c30*/  PRMT R6, RZ, 0x7610, R6 ;  /* 0x00007610ff067816 */ /* 0x001fc80000000006 */
[----:B------:R0:W4:Y:S01]  /*21c40*/  @!P1 LDG.E.U8 R5, desc[UR6][R8.64] ;  /* 0x0000000608059981 */ /* 0x000122000c1e1100 */
[----:B------:R-:W-:Y:S01]  /*21c50*/  PRMT R7, RZ, 0x7610, R7 ;  /* 0x00007610ff077816 */ /* 0x000fe20000000007 */
[----:B0-----:R-:W-:Y:S02]  /*21c60*/  @!P0 IMAD.MOV.U32 R9, RZ, RZ, R17 ;  /* 0x000000ffff098224 */ /* 0x001fe400078e0011 */
[----:B------:R-:W-:-:S05]  /*21c70*/  @!P0 IMAD.MOV.U32 R8, RZ, RZ, R16 ;  /* 0x000000ffff088224 */ /* 0x000fca00078e0010 */
[----:B------:R0:W4:Y:S02]  /*21c80*/  @!P0 LDG.E.U8 R6, desc[UR6][R8.64] ;  /* 0x0000000608068981 */ /* 0x000124000c1e1100 */
[----:B0-----:R-:W-:Y:S02]  /*21c90*/  PRMT R8, RZ, 0x7610, R8 ;  /* 0x00007610ff087816 */ /* 0x001fe40000000008 */
[----:B---3--:R2:W3:Y:S01]  /*21ca0*/  @!P1 LDG.E.U8 R7, desc[UR6][R10.64] ;  /* 0x000000060a079981 */ /* 0x0084e2000c1e1100 */
[----:B------:R-:W-:-:S03]  /*21cb0*/  PRMT R9, RZ, 0x7610, R9 ;  /* 0x00007610ff097816 */ /* 0x000fc60000000009 */
[----:B------:R0:W-:Y:S04]  /*21cc0*/  STL [R1+0x1be8], R4 ;  /* 0x001be80401007387 */ /* 0x0001e80000100800 */
[----:B------:R-:W3:Y:S04]  /*21cd0*/  LDL R14, [R1+0xd24] ;  /* 0x000d2400010e7983 */ /* 0x000ee80000100800 */
[----:B0-----:R-:W3:Y:S01]  /*21ce0*/  LDL R4, [R1+0xd28] ;  /* 0x000d280001047983 */ /* 0x001ee20000100800 */
[----:B--2---:R-:W-:Y:S02]  /*21cf0*/  @!P0 IMAD.MOV.U32 R11, RZ, RZ, R20 ;  /* 0x000000ffff0b8224 */ /* 0x004fe400078e0014 */
[----:B------:R-:W-:-:S05]  /*21d00*/  @!P0 IMAD.MOV.U32 R10, RZ, RZ, R19 ;  /* 0x000000ffff0a8224 */ /* 0x000fca00078e0013 */
[----:B------:R0:W2:Y:S02]  /*21d10*/  @!P0 LDG.E.U8 R8, desc[UR6][R10.64] ;  /* 0x000000060a088981 */ /* 0x0000a4000c1e1100 */
[----:B0-----:R-:W-:Y:S02]  /*21d20*/  PRMT R10, RZ, 0x7610, R10 ;  /* 0x00007610ff0a7816 */ /* 0x001fe4000000000a */
[----:B------:R4:W2:Y:S02]  /*21d30*/  @!P1 LDG.E.U8 R9, desc[UR6][R12.64] ;  /* 0x000000060c099981 */ /* 0x0008a4000c1e1100 */
[----:B----4-:R-:W-:Y:S02]  /*21d40*/  @!P0 IMAD.MOV.U32 R13, RZ, RZ, R18 ;  /* 0x000000ffff0d8224 */ /* 0x010fe400078e0012 */
[----:B------:R-:W-:-:S05]  /*21d50*/  @!P0 IMAD.MOV.U32 R12, RZ, RZ, R15 ;  /* 0x000000ffff0c8224 */ /* 0x000fca00078e000f */
[----:B------:R-:W4:Y:S04]  /*21d60*/  @!P0 LDG.E.U8 R10, desc[UR6][R12.64] ;  /* 0x000000060c0a8981 */ /* 0x000f28000c1e1100 */
[----:B------:R-:W-:Y:S04]  /*21d70*/  STL [R1+0x1bec], R5 ;  /* 0x001bec0501007387 */ /* 0x000fe80000100800 */
[----:B------:R-:W4:Y:S04]  /*21d80*/  LDL R3, [R1+0xd1c] ;  /* 0x000d1c0001037983 */ /* 0x000f280000100800 */
[----:B------:R-:W4:Y:S01]  /*21d90*/  LDL R2, [R1+0xd20] ;  /* 0x000d200001027983 */ /* 0x000f220000100800 */
[----:B------:R-:W-:-:S03]  /*21da0*/  PRMT R11, RZ, 0x7610, R11 ;  /* 0x00007610ff0b7816 */ /* 0x000fc6000000000b */
[----:B------:R0:W-:Y:S04]  /*21db0*/  STL [R1+0x1bf0], R6 ;  /* 0x001bf00601007387 */ /* 0x0001e80000100800 */
[----:B------:R-:W4:Y:S04]  /*21dc0*/  LDL R17, [R1+0xd0c] ;  /* 0x000d0c0001117983 */ /* 0x000f280000100800 */
[----:B------:R-:W4:Y:S04]  /*21dd0*/  LDL R16, [R1+0xd10] ;  /* 0x000d100001107983 */ /* 0x000f280000100800 */
[----:B---3--:R1:W-:Y:S04]  /*21de0*/  STL [R1+0x1bf4], R7 ;  /* 0x001bf40701007387 */ /* 0x0083e80000100800 */
[----:B0-----:R-:W3:Y:S01]  /*21df0*/  LDL R6, [R1+0xd08] ;  /* 0x000d080001067983 */ /* 0x001ee20000100800 */
[----:B------:R-:W-:-:S03]  /*21e00*/  @!P1 IMAD.MOV.U32 R15, RZ, RZ, R14 ;  /* 0x000000ffff0f9224 */ /* 0x000fc600078e000e */
[----:B-1----:R-:W3:Y:S01]  /*21e10*/  LDL R7, [R1+0xd04] ;  /* 0x000d040001077983 */ /* 0x002ee20000100800 */
[----:B------:R-:W-:-:S05]  /*21e20*/  @!P1 IMAD.MOV.U32 R14, RZ, RZ, R4 ;  /* 0x000000ffff0e9224 */ /* 0x000fca00078e0004 */
[----:B------:R0:W3:Y:S04]  /*21e30*/  @!P1 LDG.E.U8 R11, desc[UR6][R14.64] ;  /* 0x000000060e0b9981 */ /* 0x0000e8000c1e1100 */
[----:B--2---:R-:W-:Y:S04]  /*21e40*/  STL [R1+0x1bf8], R8 ;  /* 0x001bf80801007387 */ /* 0x004fe80000100800 */
[----:B------:R-:W-:Y:S04]  /*21e50*/  STL [R1+0x1bfc], R9 ;  /* 0x001bfc0901007387 */ /* 0x000fe80000100800 */
[----:B------:R-:W2:Y:S04]  /*21e60*/  LDL R19, [R1+0xcfc] ;  /* 0x000cfc0001137983 */ /* 0x000ea80000100800 */
[----:B------:R-:W2:Y:S04]  /*21e70*/  LDL R18, [R1+0xd00] ;  /* 0x000d000001127983 */ /* 0x000ea80000100800 */
[----:B----4-:R1:W-:Y:S04]  /*21e80*/  STL [R1+0x1c00], R10 ;  /* 0x001c000a01007387 */ /* 0x0103e80000100800 */
[----:B------:R-:W4:Y:S04]  /*21e90*/  LDL R5, [R1+0xcf4] ;  /* 0x000cf40001057983 */ /* 0x000f280000100800 */
[----:B------:R-:W4:Y:S01]  /*21ea0*/  LDL R4, [R1+0xcf8] ;  /* 0x000cf80001047983 */ /* 0x000f220000100800 */
[----:B------:R-:W-:Y:S01]  /*21eb0*/  PRMT R12, RZ, 0x7610, R12 ;  /* 0x00007610ff0c7816 */ /* 0x000fe2000000000c */
[----:B0-----:R-:W-:-:S02]  /*21ec0*/  @!P0 IMAD.MOV.U32 R14, RZ, RZ, R2 ;  /* 0x000000ffff0e8224 */ /* 0x001fc400078e0002 */
[----:B------:R-:W-:Y:S01]  /*21ed0*/  @!P0 IMAD.MOV.U32 R15, RZ, RZ, R3 ;  /* 0x000000ffff0f8224 */ /* 0x000fe200078e0003 */
[----:B------:R-:W-:-:S04]  /*21ee0*/  PRMT R13, RZ, 0x7610, R13 ;  /* 0x00007610ff0d7816 */ /* 0x000fc8000000000d */
[----:B------:R0:W4:Y:S02]  /*21ef0*/  @!P0 LDG.E.U8 R12, desc[UR6][R14.64] ;  /* 0x000000060e0c8981 */ /* 0x000124000c1e1100 */
[----:B0-----:R-:W-:Y:S02]  /*21f00*/  PRMT R14, RZ, 0x7610, R14 ;  /* 0x00007610ff0e7816 */ /* 0x001fe4000000000e */
[----:B------:R3:W4:Y:S01]  /*21f10*/  @!P0 LDG.E.U8 R13, desc[UR6][R16.64] ;  /* 0x00000006100d8981 */ /* 0x000722000c1e1100 */
[----:B------:R-:W-:Y:S01]  /*21f20*/  PRMT R15, RZ, 0x7610, R15 ;  /* 0x00007610ff0f7816 */ /* 0x000fe2000000000f */
[----:B---3--:R-:W-:Y:S02]  /*21f30*/  @!P1 IMAD.MOV.U32 R16, RZ, RZ, R6 ;  /* 0x000000ffff109224 */ /* 0x008fe400078e0006 */
[----:B------:R-:W-:-:S05]  /*21f40*/  @!P1 IMAD.MOV.U32 R17, RZ, RZ, R7 ;  /* 0x000000ffff119224 */ /* 0x000fca00078e0007 */
[----:B------:R0:W3:Y:S04]  /*21f50*/  @!P1 LDG.E.U8 R14, desc[UR6][R16.64] ;  /* 0x00000006100e9981 */ /* 0x0000e8000c1e1100 */
[----:B------:R0:W-:Y:S04]  /*21f60*/  STL [R1+0x1c04], R11 ;  /* 0x001c040b01007387 */ /* 0x0001e80000100800 */
[----:B------:R-:W3:Y:S04]  /*21f70*/  LDL R20, [R1+0xcd4] ;  /* 0x000cd40001147983 */ /* 0x000ee80000100800 */
[----:B------:R-:W3:Y:S04]  /*21f80*/  LDL R2, [R1+0x13e4] ;  /* 0x0013e40001027983 */ /* 0x000ee80000100800 */
[----:B------:R-:W3:Y:S04]  /*21f90*/  LDL R3, [R1+0x13f8] ;  /* 0x0013f80001037983 */ /* 0x000ee80000100800 */
[----:B-1----:R-:W3:Y:S01]  /*21fa0*/  LDL R10, [R1+0xcd0] ;  /* 0x000cd000010a7983 */ /* 0x002ee20000100800 */
[----:B0-----:R-:W-:-:S03]  /*21fb0*/  PRMT R16, RZ, 0x7610, R16 ;  /* 0x00007610ff107816 */ /* 0x001fc60000000010 */
[----:B--2---:R4:W2:Y:S02]  /*21fc0*/  @!P0 LDG.E.U8 R15, desc[UR6][R18.64] ;  /* 0x00000006120f8981 */ /* 0x0048a4000c1e1100 */
        /* <DEDUP_REMOVED lines=10> */
[----:B------:R-:W4:Y:S04]  /*22070*/  LDL R7, [R1+0x13ec] ;  /* 0x0013ec0001077983 */ /* 0x000f280000100800 */
[----:B------:R-:W4:Y:S04]  /*22080*/  LDL R6, [R1+0x1424] ;  /* 0x0014240001067983 */ /* 0x000f280000100800 */
[----:B---3--:R-:W-:Y:S04]  /*22090*/  STL [R1+0x1c10], R14 ;  /* 0x001c100e01007387 */ /* 0x008fe80000100800 */
[----:B0-----:R-:W3:Y:S04]  /*220a0*/  LDL R13, [R1+0x1400] ;  /* 0x00140000010d7983 */ /* 0x001ee80000100800 */
[----:B------:R-:W3:Y:S01]  /*220b0*/  LDL R12, [R1+0x1438] ;  /* 0x00143800010c7983 */ /* 0x000ee20000100800 */
[----:B------:R-:W-:-:S02]  /*220c0*/  @!P0 IMAD.MOV.U32 R21, RZ, RZ, R20 ;  /* 0x000000ffff158224 */ /* 0x000fc400078e0014 */
[----:B------:R-:W-:-:S05]  /*220d0*/  @!P0 IMAD.MOV.U32 R20, RZ, RZ, R2 ;  /* 0x000000ffff148224 */ /* 0x000fca00078e0002 */
[----:B------:R0:W3:Y:S02]  /*220e0*/  @!P0 LDG.E.U8 R17, desc[UR6][R20.64] ;  /* 0x0000000614118981 */ /* 0x0000e4000c1e1100 */
[----:B0-----:R-:W-:Y:S02]  /*220f0*/  @!P1 IMAD.MOV.U32 R20, RZ, RZ, R3 ;  /* 0x000000ffff149224 */ /* 0x001fe400078e0003 */
[----:B--2---:R-:W-:Y:S04]  /*22100*/  STL [R1+0x1c14], R15 ;  /* 0x001c140f01007387 */ /* 0x004fe80000100800 */
[----:B------:R-:W2:Y:S04]  /*22110*/  LDL R5, [R1+0x13fc] ;  /* 0x0013fc0001057983 */ /* 0x000ea80000100800 */
[----:B------:R-:W2:Y:S04]  /*22120*/  LDL R4, [R1+0x1434] ;  /* 0x0014340001047983 */ /* 0x000ea80000100800 */
[----:B----4-:R0:W-:Y:S04]  /*22130*/  STL [R1+0x1c18], R16 ;  /* 0x001c181001007387 */ /* 0x0101e80000100800 */
[----:B------:R-:W4:Y:S04]  /*22140*/  LDL R3, [R1+0x1410] ;  /* 0x0014100001037983 */ /* 0x000f280000100800 */
[----:B------:R-:W4:Y:S01]  /*22150*/  LDL R2, [R1+0x1448] ;  /* 0x0014480001027983 */ /* 0x000f220000100800 */
[----:B------:R-:W-:-:S02]  /*22160*/  PRMT R18, RZ, 0x7610, R18 ;  /* 0x00007610ff127816 */ /* 0x000fc40000000012 */
[----:B------:R-:W-:Y:S01]  /*22170*/  PRMT R19, RZ, 0x7610, R19 ;  /* 0x00007610ff137816 */ /* 0x000fe20000000013 */
[----:B------:R-:W-:Y:S02]  /*22180*/  @!P0 IMAD.MOV.U32 R23, RZ, RZ, R22 ;  /* 0x000000ffff178224 */ /* 0x000fe400078e0016 */
[----:B------:R-:W-:Y:S02]  /*22190*/  @!P1 IMAD.MOV.U32 R21, RZ, RZ, R10 ;  /* 0x000000ffff159224 */ /* 0x000fe400078e000a */
[----:B------:R-:W-:Y:S01]  /*221a0*/  @!P0 IMAD.MOV.U32 R22, RZ, RZ, R11 ;  /* 0x000000ffff168224 */ /* 0x000fe200078e000b */
[----:B------:R-:W4:Y:S04]  /*221b0*/  LDL R10, [R1+0x1464] ;  /* 0x00146400010a7983 */ /* 0x000f280000100800 */
[----:B------:R-:W4:Y:S04]  /*221c0*/  LDL R11, [R1+0x142c] ;  /* 0x00142c00010b7983 */ /* 0x000f280000100800 */
[----:B------:R1:W4:Y:S04]  /*221d0*/  @!P1 LDG.E.U8 R18, desc[UR6][R20.64] ;  /* 0x0000000614129981 */ /* 0x000328000c1e1100 */
[----:B------:R1:W4:Y:S04]  /*221e0*/  @!P0 LDG.E.U8 R19, desc[UR6][R22.64] ;  /* 0x0000000616138981 */ /* 0x000328000c1e1100 */
[----:B0-----:R-:W4:Y:S04]  /*221f0*/  LDL R16, [R1+0x1414] ;  /* 0x0014140001107983 */ /* 0x001f280000100800 */
[----:B------:R-:W4:Y:S04]  /*22200*/  LDL R32, [R1+0x13dc] ;  /* 0x0013dc0001207983 */ /* 0x000f280000100800 */
[----:B------:R-:W4:Y:S04]  /*22210*/  LDL R15, [R1+0x13f0] ;  /* 0x0013f000010f7983 */ /* 0x000f280000100800 */
[----:B------:R-:W4:Y:S01]  /*22220*/  LDL R14, [R1+0x1428] ;  /* 0x00142800010e7983 */ /* 0x000f220000100800 */
[----:B-1----:R-:W-:Y:S01]  /*22230*/  PRMT R21, RZ, 0x7610, R21 ;  /* 0x00007610ff157816 */ /* 0x002fe20000000015 */
[----:B------:R-:W-:-:S02]  /*22240*/  @!P1 IMAD.MOV.U32 R22, RZ, RZ, R8 ;  /* 0x000000ffff169224 */ /* 0x000fc400078e0008 */
[----:B------:R-:W-:Y:S01]  /*22250*/  @!P1 IMAD.MOV.U32 R23, RZ, RZ, R9 ;  /* 0x000000ffff179224 */ /* 0x000fe200078e0009 */
[----:B------:R-:W4:Y:S04]  /*22260*/  LDL R8, [R1+0x1474] ;  /* 0x0014740001087983 */ /* 0x000f280000100800 */
[----:B------:R-:W4:Y:S01]  /*22270*/  LDL R9, [R1+0x1440] ;  /* 0x0014400001097983 */ /* 0x000f220000100800 */
[----:B------:R-:W-:Y:S02]  /*22280*/  @!P0 IMAD.MOV.U32 R24, RZ, RZ, R6 ;  /* 0x000000ffff188224 */ /* 0x000fe400078e0006 */
[----:B------:R-:W-:Y:S01]  /*22290*/  @!P0 IMAD.MOV.U32 R25, RZ, RZ, R7 ;  /* 0x000000ffff198224 */ /* 0x000fe200078e0007 */
[----:B------:R-:W4:Y:S04]  /*222a0*/  LDL R6, [R1+0x1470] ;  /* 0x0014700001067983 */ /* 0x000f280000100800 */
[----:B------:R-:W4:Y:S01]  /*222b0*/  LDL R7, [R1+0x143c] ;  /* 0x00143c0001077983 */ /* 0x000f220000100800 */
[----:B------:R-:W-:-:S03]  /*222c0*/  PRMT R20, RZ, 0x7610, R20 ;  /* 0x00007610ff147816 */ /* 0x000fc60000000014 */
[----:B------:R3:W4:Y:S04]  /*222d0*/  @!P0 LDG.E.U8 R21, desc[UR6][R24.64] ;  /* 0x0000000618158981 */ /* 0x000728000c1e1100 */
[----:B------:R0:W4:Y:S01]  /*222e0*/  @!P1 LDG.E.U8 R20, desc[UR6][R22.64] ;  /* 0x0000000616149981 */ /* 0x000122000c1e1100 */
[----:B---3--:R-:W-:Y:S02]  /*222f0*/  @!P1 IMAD.MOV.U32 R25, RZ, RZ, R13 ;  /* 0x000000ffff199224 */ /* 0x008fe400078e000d */
[----:B------:R-:W-:Y:S01]  /*22300*/  @!P1 IMAD.MOV.U32 R24, RZ, RZ, R12 ;  /* 0x000000ffff189224 */ /* 0x000fe200078e000c */
[----:B------:R-:W3:Y:S04]  /*22310*/  LDL R13, [R1+0x1450] ;  /* 0x00145000010d7983 */ /* 0x000ee80000100800 */
[----:B------:R-:W3:Y:S01]  /*22320*/  LDL R12, [R1+0x147c] ;  /* 0x00147c00010c7983 */ /* 0x000ee20000100800 */
[----:B0-----:R-:W-:Y:S01]  /*22330*/  PRMT R23, RZ, 0x7610, R23 ;  /* 0x00007610ff177816 */ /* 0x001fe20000000017 */
[----:B--2---:R-:W-:-:S02]  /*22340*/  @!P0 IMAD.MOV.U32 R27, RZ, RZ, R5 ;  /* 0x000000ffff1b8224 */ /* 0x004fc400078e0005 */
[----:B------:R-:W-:Y:S01]  /*22350*/  @!P0 IMAD.MOV.U32 R26, RZ, RZ, R4 ;  /* 0x000000ffff1a8224 */ /* 0x000fe200078e0004 */
[----:B------:R-:W2:Y:S04]  /*22360*/  LDL R5, [R1+0xd14] ;  /* 0x000d140001057983 */ /* 0x000ea80000100800 */
[----:B------:R-:W2:Y:S04]  /*22370*/  LDL R4, [R1+0xd18] ;  /* 0x000d180001047983 */ /* 0x000ea80000100800 */
[----:B------:R4:W2:Y:S02]  /*22380*/  @!P0 LDG.E.U8 R23, desc[UR6][R26.64] ;  /* 0x000000061a178981 */ /* 0x0008a4000c1e1100 */
[----:B----4-:R-:W-:-:S02]  /*22390*/  @!P1 IMAD.MOV.U32 R27, RZ, RZ, R3 ;  /* 0x000000ffff1b9224 */ /* 0x010fc400078e0003 */
[----:B------:R-:W4:Y:S01]  /*223a0*/  LDL R3, [R1+0xcec] ;  /* 0x000cec0001037983 */ /* 0x000f220000100800 */
[----:B------:R-:W-:-:S03]  /*223b0*/  @!P1 IMAD.MOV.U32 R26, RZ, RZ, R2 ;  /* 0x000000ffff1a9224 */ /* 0x000fc600078e0002 */
[----:B------:R-:W4:Y:S01]  /*223c0*/  LDL R2, [R1+0xcf0] ;  /* 0x000cf00001027983 */ /* 0x000f220000100800 */
[----:B------:R-:W-:Y:S01]  /*223d0*/  PRMT R22, RZ, 0x7610, R22 ;  /* 0x00007610ff167816 */ /* 0x000fe20000000016 */
[----:B------:R-:W-:Y:S02]  /*223e0*/  @!P0 IMAD.MOV.U32 R28, RZ, RZ, R10 ;  /* 0x000000ffff1c8224 */ /* 0x000fe400078e000a */
[----:B------:R-:W-:Y:S01]  /*223f0*/  @!P0 IMAD.MOV.U32 R29, RZ, RZ, R11 ;  /* 0x000000ffff1d8224 */ /* 0x000fe200078e000b */
[----:B------:R-:W4:Y:S04]  /*22400*/  LDL R10, [R1+0xce8] ;  /* 0x000ce800010a7983 */ /* 0x000f280000100800 */
[----:B------:R0:W4:Y:S04]  /*22410*/  @!P1 LDG.E.U8 R22, desc[UR6][R24.64] ;  /* 0x0000000618169981 */ /* 0x000128000c1e1100 */
[----:B------:R-:W4:Y:S01]  /*22420*/  LDL R11, [R1+0xce4] ;  /* 0x000ce400010b7983 */ /* 0x000f220000100800 */
[----:B0-----:R-:W-:-:S02]  /*22430*/  PRMT R24, RZ, 0x7610, R24 ;  /* 0x00007610ff187816 */ /* 0x001fc40000000018 */
[----:B------:R-:W-:-:S04]  /*22440*/  PRMT R25, RZ, 0x7610, R25 ;  /* 0x00007610ff197816 */ /* 0x000fc80000000019 */
[----:B------:R0:W4:Y:S04]  /*22450*/  @!P1 LDG.E.U8 R24, desc[UR6][R26.64] ;  /* 0x000000061a189981 */ /* 0x000128000c1e1100 */
[----:B------:R1:W4:Y:S01]  /*22460*/  @!P0 LDG.E.U8 R25, desc[UR6][R28.64] ;  /* 0x000000061c198981 */ /* 0x000322000c1e1100 */
[----:B------:R-:W-:Y:S02]  /*22470*/  @!P0 IMAD.MOV.U32 R30, RZ, RZ, R6 ;  /* 0x000000ffff1e8224 */ /* 0x000fe400078e0006 */
[----:B------:R-:W-:Y:S01]  /*22480*/  @!P0 IMAD.MOV.U32 R31, RZ, RZ, R7 ;  /* 0x000000ffff1f8224 */ /* 0x000fe200078e0007 */
[----:B------:R-:W4:Y:S04]  /*22490*/  LDL R6, [R1+0x13e8] ;  /* 0x0013e80001067983 */ /* 0x000f280000100800 */
[----:B------:R-:W4:Y:S01]  /*224a0*/  LDL R7, [R1+0xcd8] ;  /* 0x000cd80001077983 */ /* 0x000f220000100800 */
[----:B0-----:R-:W-:-:S02]  /*224b0*/  PRMT R26, RZ, 0x7610, R26 ;  /* 0x00007610ff1a7816 */ /* 0x001fc4000000001a */
[----:B------:R-:W-:Y:S01]  /*224c0*/  PRMT R27, RZ, 0x7610, R27 ;  /* 0x00007610ff1b7816 */ /* 0x000fe2000000001b */
[----:B-1----:R-:W-:Y:S02]  /*224d0*/  @!P1 IMAD.MOV.U32 R28, RZ, RZ, R8 ;  /* 0x000000ffff1c9224 */ /* 0x002fe400078e0008 */
[----:B------:R-:W-:Y:S01]  /*224e0*/  @!P1 IMAD.MOV.U32 R29, RZ, RZ, R9 ;  /* 0x000000ffff1d9224 */ /* 0x000fe200078e0009 */
[----:B------:R-:W4:Y:S04]  /*224f0*/  LDL R8, [R1+0xce0] ;  /* 0x000ce00001087983 */ /* 0x000f280000100800 */
[----:B------:R-:W4:Y:S04]  /*22500*/  LDL R9, [R1+0xcdc] ;  /* 0x000cdc0001097983 */ /* 0x000f280000100800 */
[----:B------:R0:W4:Y:S04]  /*22510*/  @!P1 LDG.E.U8 R26, desc[UR6][R28.64] ;  /* 0x000000061c1a9981 */ /* 0x000128000c1e1100 */
[----:B------:R3:W4:Y:S01]  /*22520*/  @!P0 LDG.E.U8 R27, desc[UR6][R30.64] ;  /* 0x000000061e1b8981 */ /* 0x000722000c1e1100 */
[----:B0-----:R-:W-:Y:S01]  /*22530*/  PRMT R28, RZ, 0x7610, R28 ;  /* 0x00007610ff1c7816 */ /* 0x001fe2000000001c */
[----:B---3--:R-:W-:-:S02]  /*22540*/  @!P1 IMAD.MOV.U32 R30, RZ, RZ, R12 ;  /* 0x000000ffff1e9224 */ /* 0x008fc400078e000c */
[----:B------:R-:W-:Y:S01]  /*22550*/  @!P1 IMAD.MOV.U32 R31, RZ, RZ, R13 ;  /* 0x000000ffff1f9224 */ /* 0x000fe200078e000d */
[----:B------:R-:W-:Y:S02]  /*22560*/  PRMT R29, RZ, 0x7610, R29 ;  /* 0x00007610ff1d7816 */ /* 0x000fe4000000001d */
[----:B------:R-:W-:Y:S01]  /*22570*/  PRMT R33, RZ, 0x7610, R33 ;  /* 0x00007610ff217816 */ /* 0x000fe20000000021 */
[----:B------:R-:W3:Y:S04]  /*22580*/  LDL R12, [R1+0x1444] ;  /* 0x00144400010c7983 */ /* 0x000ee80000100800 */
[----:B------:R2:W3:Y:S04]  /*22590*/  @!P1 LDG.E.U8 R28, desc[UR6][R30.64] ;  /* 0x000000061e1c9981 */ /* 0x0004e8000c1e1100 */
[----:B------:R-:W3:Y:S01]  /*225a0*/  LDL R13, [R1+0x140c] ;  /* 0x00140c00010d7983 */ /* 0x000ee20000100800 */
[----:B--2---:R-:W-:-:S02]  /*225b0*/  @!P1 IMAD.MOV.U32 R31, RZ, RZ, R5 ;  /* 0x000000ffff1f9224 */ /* 0x004fc400078e0005 */
[----:B------:R-:W-:Y:S01]  /*225c0*/  @!P1 IMAD.MOV.U32 R30, RZ, RZ, R4 ;  /* 0x000000ffff1e9224 */ /* 0x000fe200078e0004 */
[----:B------:R-:W2:Y:S04]  /*225d0*/  LDL R5, [R1+0xcc4] ;  /* 0x000cc40001057983 */ /* 0x000ea80000100800 */
[----:B------:R-:W3:Y:S04]  /*225e0*/  LDL R4, [R1+0x1404] ;  /* 0x0014040001047983 */ /* 0x000ee80000100800 */
[----:B------:R4:W3:Y:S02]  /*225f0*/  @!P1 LDG.E.U8 R29, desc[UR6][R30.64] ;  /* 0x000000061e1d9981 */ /* 0x0008e4000c1e1100 */
[----:B----4-:R-:W-:-:S02]  /*22600*/  @!P0 IMAD.MOV.U32 R31, RZ, RZ, R3 ;  /* 0x000000ffff1f8224 */ /* 0x010fc400078e0003 */
[----:B------:R-:W4:Y:S01]  /*22610*/  LDL R3, [R1+0x13e0] ;  /* 0x0013e00001037983 */ /* 0x000f220000100800 */
[----:B------:R-:W-:-:S03]  /*22620*/  @!P0 IMAD.MOV.U32 R30, RZ, RZ, R2 ;  /* 0x000000ffff1e8224 */ /* 0x000fc600078e0002 */
[----:B------:R-:W4:Y:S01]  /*22630*/  LDL R2, [R1+0x1418] ;  /* 0x0014180001027983 */ /* 0x000f220000100800 */
[----:B------:R-:W-:-:S03]  /*22640*/  PRMT R35, RZ, 0x7610, R35 ;  /* 0x00007610ff237816 */ /* 0x000fc60000000023 */
[----:B------:R0:W4:Y:S01]  /*22650*/  @!P0 LDG.E.U8 R33, desc[UR6][R30.64] ;  /* 0x000000061e218981 */ /* 0x000122000c1e1100 */
[----:B------:R-:W-:Y:S01]  /*22660*/  PRMT R37, RZ, 0x7610, R37 ;  /* 0x00007610ff257816 */ /* 0x000fe20000000025 */
[----:B0-----:R-:W-:Y:S02]  /*22670*/  @!P1 IMAD.MOV.U32 R30, RZ, RZ, R10 ;  /* 0x000000ffff1e9224 */ /* 0x001fe400078e000a */
[----:B------:R-:W-:Y:S01]  /*22680*/  @!P1 IMAD.MOV.U32 R31, RZ, RZ, R11 ;  /* 0x000000ffff1f9224 */ /* 0x000fe200078e000b */
[----:B------:R-:W4:Y:S04]  /*22690*/  LDL R10, [R1+0x1458] ;  /* 0x00145800010a7983 */ /* 0x000f280000100800 */
[----:B------:R-:W4:Y:S04]  /*226a0*/  LDL R11, [R1+0x1420] ;  /* 0x00142000010b7983 */ /* 0x000f280000100800 */
[----:B------:R0:W4:Y:S01]  /*226b0*/  @!P1 LDG.E.U8 R35, desc[UR6][R30.64] ;  /* 0x000000061e239981 */ /* 0x000122000c1e1100 */
[----:B------:R-:W-:-:S02]  /*226c0*/  PRMT R39, RZ, 0x7610, R39 ;  /* 0x00007610ff277816 */ /* 0x000fc40000000027 */
[----:B------:R-:W-:Y:S01]  /*226d0*/  PRMT R41, RZ, 0x7610, R41 ;  /* 0x00007610ff297816 */ /* 0x000fe20000000029 */
[----:B0-----:R-:W-:Y:S02]  /*226e0*/  @!P0 IMAD.MOV.U32 R30, RZ, RZ, R8 ;  /* 0x000000ffff1e8224 */ /* 0x001fe400078e0008 */
[----:B------:R-:W-:Y:S01]  /*226f0*/  @!P0 IMAD.MOV.U32 R31, RZ, RZ, R9 ;  /* 0x000000ffff1f8224 */ /* 0x000fe200078e0009 */
[----:B------:R-:W4:Y:S04]  /*22700*/  LDL R8, [R1+0x1454] ;  /* 0x0014540001087983 */ /* 0x000f280000100800 */
[----:B------:R-:W4:Y:S04]  /*22710*/  LDL R9, [R1+0x141c] ;  /* 0x00141c0001097983 */ /* 0x000f280000100800 */
[----:B------:R0:W4:Y:S02]  /*22720*/  @!P0 LDG.E.U8 R37, desc[UR6][R30.64] ;  /* 0x000000061e258981 */ /* 0x000124000c1e1100 */
[----:B0-----:R-:W-:-:S02]  /*22730*/  @!P1 IMAD.MOV.U32 R30, RZ, RZ, R6 ;  /* 0x000000ffff1e9224 */ /* 0x001fc400078e0006 */
[----:B------:R-:W-:Y:S01]  /*22740*/  @!P1 IMAD.MOV.U32 R31, RZ, RZ, R7 ;  /* 0x000000ffff1f9224 */ /* 0x000fe200078e0007 */
[----:B------:R-:W4:Y:S04]  /*22750*/  LDL R6, [R1+0x1468] ;  /* 0x0014680001067983 */ /* 0x000f280000100800 */
[----:B------:R-:W4:Y:S04]  /*22760*/  LDL R7, [R1+0x1430] ;  /* 0x0014300001077983 */ /* 0x000f280000100800 */
[----:B------:R2:W4:Y:S02]  /*22770*/  @!P1 LDG.E.U8 R39, desc[UR6][R30.64] ;  /* 0x000000061e279981 */ /* 0x000524000c1e1100 */
[----:B--2---:R-:W-:-:S02]  /*22780*/  @!P0 IMAD.MOV.U32 R31, RZ, RZ, R5 ;  /* 0x000000ffff1f8224 */ /* 0x004fc400078e0005 */
[----:B---3--:R-:W-:Y:S01]  /*22790*/  @!P0 IMAD.MOV.U32 R30, RZ, RZ, R4 ;  /* 0x000000ffff1e8224 */ /* 0x008fe200078e0004 */
[----:B------:R-:W2:Y:S04]  /*227a0*/  LDL R5, [R1+0x144c] ;  /* 0x00144c0001057983 */ /* 0x000ea80000100800 */
[----:B------:R-:W3:Y:S04]  /*227b0*/  LDL R4, [R1+0x1478] ;  /* 0x0014780001047983 */ /* 0x000ee80000100800 */
[----:B------:R4:W3:Y:S02]  /*227c0*/  @!P0 LDG.E.U8 R41, desc[UR6][R30.64] ;  /* 0x000000061e298981 */ /* 0x0008e4000c1e1100 */
[----:B----4-:R-:W-:-:S02]  /*227d0*/  @!P1 IMAD.MOV.U32 R31, RZ, RZ, R3 ;  /* 0x000000ffff1f9224 */ /* 0x010fc400078e0003 */
[----:B------:R-:W4:Y:S01]  /*227e0*/  LDL R3, [R1+0x1460] ;  /* 0x0014600001037983 */ /* 0x000f220000100800 */
[----:B------:R-:W-:-:S03]  /*227f0*/  @!P1 IMAD.MOV.U32 R30, RZ, RZ, R2 ;  /* 0x000000ffff1e9224 */ /* 0x000fc600078e0002 */
[----:B------:R-:W4:Y:S01]  /*22800*/  LDL R2, [R1+0x148c] ;  /* 0x00148c0001027983 */ /* 0x000f220000100800 */
[----:B------:R-:W-:Y:S02]  /*22810*/  PRMT R43, RZ, 0x7610, R43 ;  /* 0x00007610ff2b7816 */ /* 0x000fe4000000002b */
        /* <DEDUP_REMOVED lines=25> */
[----:B------:R2:W4:Y:S02]  /*229b0*/  @!P1 LDG.E.U8 R55, desc[UR6][R30.64] ;  /* 0x000000061e379981 */ /* 0x000524000c1e1100 */
[----:B--2---:R-:W-:Y:S02]  /*229c0*/  @!P0 IMAD.MOV.U32 R31, RZ, RZ, R5 ;  /* 0x000000ffff1f8224 */ /* 0x004fe400078e0005 */
[----:B---3--:R-:W-:Y:S02]  /*229d0*/  @!P0 IMAD.MOV.U32 R30, RZ, RZ, R4 ;  /* 0x000000ffff1e8224 */ /* 0x008fe400078e0004 */
[----:B------:R-:W-:Y:S04]  /*229e0*/  LDS.U8 R4, [R0+UR4+0x8] ;  /* 0x0000080400047984 */ /* 0x000fe80008000000 */
[----:B------:R4:W2:Y:S02]  /*229f0*/  @!P0 LDG.E.U8 R56, desc[UR6][R30.64] ;  /* 0x000000061e388981 */ /* 0x0008a4000c1e1100 */
[----:B----4-:R-:W-:-:S02]  /*22a00*/  @!P1 IMAD.MOV.U32 R31, RZ, RZ, R3 ;  /* 0x000000ffff1f9224 */ /* 0x010fc400078e0003 */
[----:B------:R-:W0:Y:S01]  /*22a10*/  LDS.U8 R3, [R0+UR4+0x88] ;  /* 0x0000880400037984 */ /* 0x000e220008000000 */
[----:B------:R-:W-:-:S03]  /*22a20*/  @!P1 IMAD.MOV.U32 R30, RZ, RZ, R2 ;  /* 0x000000ffff1e9224 */ /* 0x000fc600078e0002 */
[----:B------:R-:W1:Y:S04]  /*22a30*/  LDS.U8 R2, [R0+UR4+0xc8] ;  /* 0x0000c80400027984 */ /* 0x000e680008000000 */
[----:B0-----:R-:W-:Y:S04]  /*22a40*/  STL [R1+0x7e4], R3 ;  /* 0x0007e40301007387 */ /* 0x001fe80000100800 */
[----:B------:R-:W0:Y:S04]  /*22a50*/  LDS.U8 R3, [R0+UR4+0x48] ;  /* 0x0000480400037984 */ /* 0x000e280008000000 */
[----:B-1----:R-:W-:Y:S04]  /*22a60*/  STL [R1+0x7e0], R2 ;  /* 0x0007e00201007387 */ /* 0x002fe80000100800 */
[----:B------:R-:W1:Y:S04]  /*22a70*/  LDS.U8 R2, [R0+UR4+0x80] ;  /* 0x0000800400027984 */ /* 0x000e680008000000 */
[----:B------:R-:W-:Y:S04]  /*22a80*/  STL [R1+0x1ec], R4 ;  /* 0x0001ec0401007387 */ /* 0x000fe80000100800 */
[----:B------:R-:W3:Y:S04]  /*22a90*/  LDS.U8 R4, [R0+UR4+0xc0] ;  /* 0x0000c00400047984 */ /* 0x000ee80008000000 */
[----:B0-----:R-:W-:Y:S04]  /*22aa0*/  STL [R1+0x1e8], R3 ;  /* 0x0001e80301007387 */ /* 0x001fe80000100800 */
[----:B------:R-:W0:Y:S04]  /*22ab0*/  LDS.U8 R3, [R0+UR4+0x400] ;  /* 0x0004000400037984 */ /* 0x000e280008000000 */
[----:B-1----:R-:W-:Y:S04]  /*22ac0*/  STL [R1+0x7ec], R2 ;  /* 0x0007ec0201007387 */ /* 0x002fe80000100800 */
[----:B------:R-:W1:Y:S04]  /*22ad0*/  LDS.U8 R2, [R0+UR4+0x440] ;  /* 0x0004400400027984 */ /* 0x000e680008000000 */
[----:B---3--:R-:W-:Y:S04]  /*22ae0*/  STL [R1+0x7e8], R4 ;  /* 0x0007e80401007387 */ /* 0x008fe80000100800 */
        /* <DEDUP_REMOVED lines=39> */
[----:B-1----:R1:W-:Y:S04]  /*22d60*/  STL [R1+0x14ec], R2 ;  /* 0x0014ec0201007387 */ /* 0x0023e80000100800 */
[----:B---3--:R-:W-:Y:S04]  /*22d70*/  STL [R1+0x880], R4 ;  /* 0x0008800401007387 */ /* 0x008fe80000100800 */
[----:B------:R-:W3:Y:S01]  /*22d80*/  LDS.U8 R4, [R0+UR4+0xc80] ;  /* 0x000c800400047984 */ /* 0x000ee20008000000 */
[----:B------:R-:W-:-:S02]  /*22d90*/  PRMT R57, RZ, 0x7610, R57 ;  /* 0x00007610ff397816 */ /* 0x000fc40000000039 */
[----:B-1----:R-:W-:-:S04]  /*22da0*/  LOP3.LUT R2, R0, 0x10, RZ, 0x3c, !PT ;  /* 0x0000001000027812 */ /* 0x002fc800078e3cff */
[----:B------:R1:W4:Y:S04]  /*22db0*/  @!P1 LDG.E.U8 R57, desc[UR6][R30.64] ;  /* 0x000000061e399981 */ /* 0x000328000c1e1100 */
[----:B-1----:R-:W-:Y:S04]  /*22dc0*/  LDS.U8 R31, [R0+UR4] ;  /* 0x00000004001f7984 */ /* 0x002fe80008000000 */
[----:B------:R-:W-:Y:S04]  /*22dd0*/  LDS.U8 R30, [R0+UR4+0x40] ;  /* 0x00004004001e7984 */ /* 0x000fe80008000000 */
[----:B0-----:R-:W-:Y:S04]  /*22de0*/  STL [R1+0x87c], R3 ;  /* 0x00087c0301007387 */ /* 0x001fe80000100800 */
[----:B------:R-:W0:Y:S04]  /*22df0*/  LDS.U8 R3, [R0+UR4+0xcc0] ;  /* 0x000cc00400037984 */ /* 0x000e280008000000 */
[----:B------:R-:W-:Y:S04]  /*22e00*/  STL [R1+0x1578], R0 ;  /* 0x0015780001007387 */ /* 0x000fe80000100800 */
[----:B------:R-:W1:Y:S04]  /*22e10*/  LDS.U8 R0, [R2+UR4] ;  /* 0x0000000402007984 */ /* 0x000e680008000000 */
        /* <DEDUP_REMOVED lines=49> */
[----:B------:R-:W-:Y:S04]  /*23130*/  LDS.U8 R4, [R2+UR4+0xcc8] ;  /* 0x000cc80402047984 */ /* 0x000fe80008000000 */
[----:B0-----:R-:W-:Y:S04]  /*23140*/  STL [R1+0x1504], R3 ;  /* 0x0015040301007387 */ /* 0x001fe80000100800 */
[----:B------:R-:W0:Y:S04]  /*23150*/  LDS.U8 R3, [R2+UR4+0xc40] ;  /* 0x000c400402037984 */ /* 0x000e280008000000 */
[----:B-1----:R-:W-:Y:S04]  /*23160*/  STL [R1+0x898], R0 ;  /* 0x0008980001007387 */ /* 0x002fe80000100800 */
[----:B------:R-:W1:Y:S01]  /*23170*/  LDS.U8 R0, [R2+UR4+0xc88] ;  /* 0x000c880402007984 */ /* 0x000e620008000000 */
[----:B------:R-:W3:Y:S03]  /*23180*/  S2R R60, SR_TID.X ;  /* 0x00000000003c7919 */ /* 0x000ee60000002100 */
[----:B0-----:R-:W-:Y:S04]  /*23190*/  STL [R1+0x894], R3 ;  /* 0x0008940301007387 */ /* 0x001fe80000100800 */
[----:B------:R-:W0:Y:S04]  /*231a0*/  LDS.U8 R3, [R2+UR4+0xc08] ;  /* 0x000c080402037984 */ /* 0x000e280008000000 */
[----:B-1----:R1:W-:Y:S04]  /*231b0*/  STL [R1+0x1510], R0 ;  /* 0x0015100001007387 */ /* 0x0023e80000100800 */
[----:B------:R-:W-:Y:S04]  /*231c0*/  STL [R1+0x150c], R4 ;  /* 0x00150c0401007387 */ /* 0x000fe80000100800 */
[----:B------:R-:W2:Y:S01]  /*231d0*/  LDS.U8 R4, [R2+UR4+0xc48] ;  /* 0x000c480402047984 */ /* 0x000ea20008000000 */
[----:B---3--:R-:W-:-:S02]  /*231e0*/  SHF.R.U32.HI R61, RZ, 0x2, R60 ;  /* 0x00000002ff3d7819 */ /* 0x008fc4000001163c */
[----:B------:R-:W-:Y:S02]  /*231f0*/  LOP3.LUT R60, R60, 0x3, RZ, 0xc0, !PT ;  /* 0x000000033c3c7812 */ /* 0x000fe400078ec0ff */
[----:B------:R-:W-:-:S03]  /*23200*/  SGXT.U32 R61, R61, 0x3 ;  /* 0x000000033d3d781a */ /* 0x000fc60000000000 */
[----:B-1----:R-:W-:Y:S01]  /*23210*/  IMAD R0, R60, 0x110, RZ ;  /* 0x000001103c007824 */ /* 0x002fe200078e02ff */
[----:B0-----:R-:W-:Y:S04]  /*23220*/  STL [R1+0x8a0], R3 ;  /* 0x0008a00301007387 */ /* 0x001fe80000100800 */
[----:B------:R-:W0:Y:S01]  /*23230*/  LDS.U8 R3, [R2+UR4+0xc80] ;  /* 0x000c800402037984 */ /* 0x000e220008000000 */
[----:B------:R-:W-:-:S03]  /*23240*/  LOP3.LUT R0, R0, R61, RZ, 0xfc, !PT ;  /* 0x0000003d00007212 */ /* 0x000fc600078efcff */
[----:B------:R-:W1:Y:S01]  /*23250*/  LDS.U8 R2, [R2+UR4+0xcc0] ;  /* 0x000cc00402027984 */ /* 0x000e620008000000 */
[----:B------:R-:W-:-:S03]  /*23260*/  LOP3.LUT R0, R0, 0x20, RZ, 0x3c, !PT ;  /* 0x0000002000007812 */ /* 0x000fc600078e3cff */
[----:B--2---:R-:W-:Y:S04]  /*23270*/  STL [R1+0x89c], R4 ;  /* 0x00089c0401007387 */ /* 0x004fe80000100800 */
[----:B------:R-:W2:Y:S04]  /*23280*/  LDS.U8 R4, [R0+UR4] ;  /* 0x0000000400047984 */ /* 0x000ea80008000000 */
[----:B------:R-:W-:Y:S04]  /*23290*/  LDS.U8 R5, [R0+UR4+0xc80] ;  /* 0x000c800400057984 */ /* 0x000fe80008000000 */
[----:B0-----:R-:W-:Y:S04]  /*232a0*/  STL [R1+0x1518], R3 ;  /* 0x0015180301007387 */ /* 0x001fe80000100800 */
[----:B------:R-:W0:Y:S04]  /*232b0*/  LDS.U8 R3, [R0+UR4+0x40] ;  /* 0x0000400400037984 */ /* 0x000e280008000000 */
[----:B-1----:R-:W-:Y:S04]  /*232c0*/  STL [R1+0x1514], R2 ;  /* 0x0015140201007387 */ /* 0x002fe80000100800 */
[----:B------:R-:W1:Y:S04]  /*232d0*/  LDS.U8 R2, [R0+UR4+0x88] ;  /* 0x0000880400027984 */ /* 0x000e680008000000 */
[----:B--2---:R-:W-:Y:S04]  /*232e0*/  STL [R1+0x7a4], R4 ;  /* 0x0007a40401007387 */ /* 0x004fe80000100800 */
[----:B------:R-:W2:Y:S04]  /*232f0*/  LDS.U8 R4, [R0+UR4+0xc8] ;  /* 0x0000c80400047984 */ /* 0x000ea80008000000 */
        /* <DEDUP_REMOVED lines=50> */
[----:B-1----:R1:W-:Y:S04]  /*23620*/  STL [R1+0x1530], R2 ;  /* 0x0015300201007387 */ /* 0x0023e80000100800 */
[----:B--2---:R-:W-:Y:S04]  /*23630*/  STL [R1+0x152c], R4 ;  /* 0x00152c0401007387 */ /* 0x004fe80000100800 */
[----:B------:R-:W-:Y:S01]  /*23640*/  LDS.U8 R4, [R0+UR4+0xcc0] ;  /* 0x000cc00400047984 */ /* 0x000fe20008000000 */
[----:B-1----:R-:W-:-:S03]  /*23650*/  IMAD R2, R60, 0x110, RZ ;  /* 0x000001103c027824 */ /* 0x002fc600078e02ff */
[----:B0-----:R-:W-:Y:S04]  /*23660*/  STL [R1+0x14b8], R3 ;  /* 0x0014b80301007387 */ /* 0x001fe80000100800 */
[----:B------:R-:W0:Y:S01]  /*23670*/  LDS.U8 R3, [R0+UR4+0xc48] ;  /* 0x000c480400037984 */ /* 0x000e220008000000 */
[----:B------:R-:W-:-:S04]  /*23680*/  LOP3.LUT R2, R2, R61, RZ, 0xfc, !PT ;  /* 0x0000003d02027212 */ /* 0x000fc800078efcff */
[----:B------:R-:W-:-:S05]  /*23690*/  LOP3.LUT R2, R2, 0x30, RZ, 0x3c, !PT ;  /* 0x0000003002027812 */ /* 0x000fca00078e3cff */
[----:B------:R-:W-:Y:S04]  /*236a0*/  LDS.U8 R0, [R2+UR4+0x40] ;  /* 0x0000400402007984 */ /* 0x000fe80008000000 */
[----:B0-----:R-:W-:Y:S04]  /*236b0*/  STL [R1+0x14b4], R3 ;  /* 0x0014b40301007387 */ /* 0x001fe80000100800 */
[----:B------:R-:W0:Y:S04]  /*236c0*/  LDS.U8 R3, [R2+UR4] ;  /* 0x0000000402037984 */ /* 0x000e280008000000 */
[----:B------:R-:W-:Y:S04]  /*236d0*/  STL [R1+0x1538], R5 ;  /* 0x0015380501007387 */ /* 0x000fe80000100800 */
[----:B------:R-:W-:Y:S04]  /*236e0*/  STL [R1+0x1534], R4 ;  /* 0x0015340401007387 */ /* 0x000fe80000100800 */
[----:B------:R-:W1:Y:S04]  /*236f0*/  LDS.U8 R4, [R2+UR4+0x88] ;  /* 0x0000880402047984 */ /* 0x000e680008000000 */
[----:B0-----:R-:W-:Y:S04]  /*23700*/  STL [R1+0x7c4], R3 ;  /* 0x0007c40301007387 */ /* 0x001fe80000100800 */
[----:B------:R-:W0:Y:S04]  /*23710*/  LDS.U8 R3, [R2+UR4+0xc8] ;  /* 0x0000c80402037984 */ /* 0x000e280008000000 */
[----:B------:R-:W-:Y:S04]  /*23720*/  STL [R1+0x7c0], R0 ;  /* 0x0007c00001007387 */ /* 0x000fe80000100800 */
[----:B------:R-:W2:Y:S04]  /*23730*/  LDS.U8 R0, [R2+UR4+0x8] ;  /* 0x0000080402007984 */ /* 0x000ea80008000000 */
[----:B-1----:R-:W-:Y:S04]  /*23740*/  STL [R1+0x844], R4 ;  /* 0x0008440401007387 */ /* 0x002fe80000100800 */
[----:B------:R-:W1:Y:S04]  /*23750*/  LDS.U8 R4, [R2+UR4+0x48] ;  /* 0x0000480402047984 */ /* 0x000e680008000000 */
[----:B0-----:R-:W-:Y:S04]  /*23760*/  STL [R1+0x840], R3 ;  /* 0x0008400301007387 */ /* 0x001fe80000100800 */
[----:B------:R-:W0:Y:S04]  /*23770*/  LDS.U8 R3, [R2+UR4+0x80] ;  /* 0x0000800402037984 */ /* 0x000e280008000000 */
[----:B--2---:R-:W-:Y:S04]  /*23780*/  STL [R1+0x7cc], R0 ;  /* 0x0007cc0001007387 */ /* 0x004fe80000100800 */
        /* <DEDUP_REMOVED lines=8> */
[----:B------:R-:W3:Y:S04]  /*23810*/  LDL.LU R50, [R1+0x724] ;  /* 0x0007240001327983 */ /* 0x000ee80000300800 */
[----:B------:R-:W1:Y:S04]  /*23820*/  LDS.U8 R4, [R2+UR4+0x4c8] ;  /* 0x0004c80402047984 */ /* 0x000e680008000000 */
[----:B0-----:R-:W-:Y:S04]  /*23830*/  STL [R1+0x7d0], R3 ;  /* 0x0007d00301007387 */ /* 0x001fe80000100800 */
[----:B------:R-:W3:Y:S04]  /*23840*/  LDL.LU R52, [R1+0x720] ;  /* 0x0007200001347983 */ /* 0x000ee80000300800 */
[----:B--2---:R-:W-:Y:S04]  /*23850*/  STL [R1+0x854], R0 ;  /* 0x0008540001007387 */ /* 0x004fe80000100800 */
[----:B------:R-:W0:Y:S04]  /*23860*/  LDS.U8 R0, [R2+UR4+0x448] ;  /* 0x0004480402007984 */ /* 0x000e280008000000 */
[----:B------:R-:W2:Y:S04]  /*23870*/  LDS.U8 R3, [R2+UR4+0x408] ;  /* 0x0004080402037984 */ /* 0x000ea80008000000 */
[----:B------:R-:W3:Y:S04]  /*23880*/  LDL.LU R54, [R1+0x71c] ;  /* 0x00071c0001367983 */ /* 0x000ee80000300800 */
[----:B------:R-:W3:Y:S04]  /*23890*/  LDL.LU R58, [R1+0x718] ;  /* 0x00071800013a7983 */ /* 0x000ee80000300800 */
[----:B------:R-:W3:Y:S04]  /*238a0*/  LDL.LU R59, [R1+0x704] ;  /* 0x00070400013b7983 */ /* 0x000ee80000300800 */
[----:B------:R-:W3:Y:S04]  /*238b0*/  LDL.LU R60, [R1+0x700] ;  /* 0x00070000013c7983 */ /* 0x000ee80000300800 */
[----:B------:R-:W3:Y:S04]  /*238c0*/  LDL.LU R61, [R1+0x6fc] ;  /* 0x0006fc00013d7983 */ /* 0x000ee80000300800 */
[----:B-1----:R-:W-:Y:S04]  /*238d0*/  STL [R1+0x850], R4 ;  /* 0x0008500401007387 */ /* 0x002fe80000100800 */
[----:B------:R-:W-:Y:S04]  /*238e0*/  LDS.U8 R4, [R2+UR4+0x4c0] ;  /* 0x0004c00402047984 */ /* 0x000fe80008000000 */
[----:B0-----:R-:W-:Y:S04]  /*238f0*/  STL [R1+0x1ad0], R0 ;  /* 0x001ad00001007387 */ /* 0x001fe80000100800 */
[----:B--2---:R-:W-:Y:S04]  /*23900*/  STL [R1+0x7dc], R3 ;  /* 0x0007dc0301007387 */ /* 0x004fe80000100800 */
[----:B------:R-:W0:Y:S04]  /*23910*/  LDS.U8 R3, [R2+UR4+0x480] ;  /* 0x0004800402037984 */ /* 0x000e280008000000 */
        /* <DEDUP_REMOVED lines=22> */
[----:B------:R-:W-:Y:S04]  /*23a80*/  LDS.U8 R4, [R2+UR4+0xc48] ;  /* 0x000c480402047984 */ /* 0x000fe80008000000 */
[----:B-1----:R-:W-:Y:S04]  /*23a90*/  STL [R1+0x14cc], R0 ;  /* 0x0014cc0001007387 */ /* 0x002fe80000100800 */
[----:B------:R-:W1:Y:S04]  /*23aa0*/  LDS.U8 R0, [R2+UR4+0xcc8] ;  /* 0x000cc80402007984 */ /* 0x000e680008000000 */
[----:B0-----:R-:W-:Y:S04]  /*23ab0*/  STL [R1+0x1550], R3 ;  /* 0x0015500301007387 */ /* 0x001fe80000100800 */
[----:B------:R-:W0:Y:S04]  /*23ac0*/  LDS.U8 R3, [R2+UR4+0xc08] ;  /* 0x000c080402037984 */ /* 0x000e280008000000 */
[----:B-1----:R1:W-:Y:S01]  /*23ad0*/  STL [R1+0x154c], R0 ;  /* 0x00154c0001007387 */ /* 0x0023e20000100800 */
[----:B------:R-:W1:Y:S03]  /*23ae0*/  S2R R48, SR_TID.X ;  /* 0x0000000000307919 */ /* 0x000e660000002100 */
[----:B0-----:R-:W-:Y:S04]  /*23af0*/  STL [R1+0x14d8], R3 ;  /* 0x0014d80301007387 */ /* 0x001fe80000100800 */
[----:B------:R-:W0:Y:S04]  /*23b00*/  LDS.U8 R3, [R2+UR4+0xc80] ;  /* 0x000c800402037984 */ /* 0x000e280008000000 */
[----:B------:R-:W2:Y:S04]  /*23b10*/  LDS.U8 R2, [R2+UR4+0xcc0] ;  /* 0x000cc00402027984 */ /* 0x000ea80008000000 */
[----:B------:R0:W-:Y:S01]  /*23b20*/  STL [R1+0x14d4], R4 ;  /* 0x0014d40401007387 */ /* 0x0001e20000100800 */
[----:B-1----:R-:W-:Y:S01]  /*23b30*/  LOP3.LUT R0, R48, 0x1f, RZ, 0xc0, !PT ;  /* 0x0000001f30007812 */ /* 0x002fe200078ec0ff */
[----:B------:R-:W-:Y:S06]  /*23b40*/  BAR.SYNC.DEFER_BLOCKING 0x0 ;  /* 0x0000000000007b1d */ /* 0x000fec0000010000 */
[----:B0-----:R0:W-:Y:S04]  /*23b50*/  STL [R1+0x1558], R3 ;  /* 0x0015580301007387 */ /* 0x0011e80000100800 */
[----:B--2---:R1:W-:Y:S04]  /*23b60*/  STL [R1+0x1554], R2 ;  /* 0x0015540201007387 */ /* 0x0043e80000100800 */
[----:B------:R-:W2:Y:S04]  /*23b70*/  LDL.LU R16, [R1+0x6f8] ;  /* 0x0006f80001107983 */ /* 0x000ea80000300800 */
        /* <DEDUP_REMOVED lines=12> */
[----:B0-----:R-:W4:Y:S04]  /*23c40*/  LDL.LU R3, [R1+0x684] ;  /* 0x0006840001037983 */ /* 0x001f280000300800 */
        /* <DEDUP_REMOVED lines=9> */
[----:B---3--:R0:W-:Y:S04]  /*23ce0*/  STS.U8 [R0+UR4], R50 ;  /* 0x0000003200007988 */ /* 0x0081e80008000004 */
[----:B------:R-:W3:Y:S04]  /*23cf0*/  LDL.LU R48, [R1+0x63c] ;  /* 0x00063c0001307983 */ /* 0x000ee80000300800 */
[----:B------:R1:W-:Y:S04]  /*23d00*/  STS.U8 [R0+UR4+0x20], R52 ;  /* 0x0000203400007988 */ /* 0x0003e80008000004 */
[----:B------:R1:W-:Y:S04]  /*23d10*/  STS.U8 [R0+UR4+0x40], R54 ;  /* 0x0000403600007988 */ /* 0x0003e80008000004 */
[----:B0-----:R-:W3:Y:S04]  /*23d20*/  LDL.LU R50, [R1+0x638] ;  /* 0x0006380001327983 */ /* 0x001ee80000300800 */
[----:B-1----:R-:W3:Y:S04]  /*23d30*/  LDL.LU R52, [R1+0x624] ;  /* 0x0006240001347983 */ /* 0x002ee80000300800 */
[----:B------:R-:W3:Y:S04]  /*23d40*/  LDL.LU R54, [R1+0x620] ;  /* 0x0006200001367983 */ /* 0x000ee80000300800 */
[----:B------:R0:W-:Y:S04]  /*23d50*/  STS.U8 [R0+UR4+0x60], R58 ;  /* 0x0000603a00007988 */ /* 0x0001e80008000004 */
[----:B------:R1:W-:Y:S04]  /*23d60*/  STS.U8 [R0+UR4+0x120], R59 ;  /* 0x0001203b00007988 */ /* 0x0003e80008000004 */
[----:B------:R1:W-:Y:S04]  /*23d70*/  STS.U8 [R0+UR4+0x100], R60 ;  /* 0x0001003c00007988 */ /* 0x0003e80008000004 */
[----:B------:R1:W-:Y:S04]  /*23d80*/  STS.U8 [R0+UR4+0x160], R61 ;  /* 0x0001603d00007988 */ /* 0x0003e80008000004 */
[----:B0-----:R-:W3:Y:S04]  /*23d90*/  LDL.LU R58, [R1+0x61c] ;  /* 0x00061c00013a7983 */ /* 0x001ee80000300800 */
[----:B-1----:R-:W3:Y:S04]  /*23da0*/  LDL.LU R59, [R1+0x618] ;  /* 0x00061800013b7983 */ /* 0x002ee80000300800 */
[----:B------:R-:W3:Y:S04]  /*23db0*/  LDL.LU R60, [R1+0x604] ;  /* 0x00060400013c7983 */ /* 0x000ee80000300800 */
[----:B------:R-:W3:Y:S04]  /*23dc0*/  LDL.LU R61, [R1+0x600] ;  /* 0x00060000013d7983 */ /* 0x000ee80000300800 */
[----:B--2---:R0:W-:Y:S04]  /*23dd0*/  STS.U8 [R0+UR4+0x140], R16 ;  /* 0x0001401000007988 */ /* 0x0041e80008000004 */
[----:B----4-:R1:W-:Y:S04]  /*23de0*/  STS.U8 [R0+UR4+0x200], R15 ;  /* 0x0002000f00007988 */ /* 0x0103e80008000004 */
[----:B------:R2:W-:Y:S04]  /*23df0*/  STS.U8 [R0+UR4+0x220], R14 ;  /* 0x0002200e00007988 */ /* 0x0005e80008000004 */
[----:B------:R4:W-:Y:S04]  /*23e00*/  STS.U8 [R0+UR4+0x240], R13 ;  /* 0x0002400d00007988 */ /* 0x0009e80008000004 */
[----:B------:R1:W-:Y:S04]  /*23e10*/  STS.U8 [R0+UR4+0x260], R12 ;  /* 0x0002600c00007988 */ /* 0x0003e80008000004 */
[----:B------:R2:W-:Y:S04]  /*23e20*/  STS.U8 [R0+UR4+0x320], R11 ;  /* 0x0003200b00007988 */ /* 0x0005e80008000004 */
[----:B0-----:R-:W3:Y:S04]  /*23e30*/  LDL.LU R16, [R1+0x5fc] ;  /* 0x0005fc0001107983 */ /* 0x001ee80000300800 */
[----:B-1----:R-:W3:Y:S04]  /*23e40*/  LDL.LU R15, [R1+0x5f8] ;  /* 0x0005f800010f7983 */ /* 0x002ee80000300800 */
[----:B--2---:R-:W2:Y:S04]  /*23e50*/  LDL.LU R14, [R1+0x5e4] ;  /* 0x0005e400010e7983 */ /* 0x004ea80000300800 */
[----:B----4-:R-:W4:Y:S04]  /*23e60*/  LDL.LU R13, [R1+0x5e0] ;  /* 0x0005e000010d7983 */ /* 0x010f280000300800 */
[----:B------:R-:W4:Y:S04]  /*23e70*/  LDL.LU R12, [R1+0x5dc] ;  /* 0x0005dc00010c7983 */ /* 0x000f280000300800 */
[----:B------:R0:W-:Y:S04]  /*23e80*/  STS.U8 [R0+UR4+0x300], R10 ;  /* 0x0003000a00007988 */ /* 0x0001e80008000004 */
[----:B------:R-:W4:Y:S04]  /*23e90*/  LDL.LU R11, [R1+0x5d8] ;  /* 0x0005d800010b7983 */ /* 0x000f280000300800 */
[----:B------:R1:W-:Y:S04]  /*23ea0*/  STS.U8 [R0+UR4+0x360], R9 ;  /* 0x0003600900007988 */ /* 0x0003e80008000004 */
[----:B------:R0:W-:Y:S04]  /*23eb0*/  STS.U8 [R0+UR4+0x340], R8 ;  /* 0x0003400800007988 */ /* 0x0001e80008000004 */
[----:B------:R0:W-:Y:S04]  /*23ec0*/  STS.U8 [R0+UR4+0x400], R7 ;  /* 0x0004000700007988 */ /* 0x0001e80008000004 */
[----:B------:R1:W-:Y:S04]  /*23ed0*/  STS.U8 [R0+UR4+0x420], R6 ;  /* 0x0004200600007988 */ /* 0x0003e80008000004 */
[----:B------:R1:W-:Y:S04]  /*23ee0*/  STS.U8 [R0+UR4+0x440], R5 ;  /* 0x0004400500007988 */ /* 0x0003e80008000004 */
[----:B0-----:R-:W4:Y:S04]  /*23ef0*/  LDL.LU R10, [R1+0x5c4] ;  /* 0x0005c400010a7983 */ /* 0x001f280000300800 */
[----:B-1----:R-:W4:Y:S04]  /*23f00*/  LDL.LU R9, [R1+0x5c0] ;  /* 0x0005c00001097983 */ /* 0x002f280000300800 */
[----:B------:R-:W4:Y:S04]  /*23f10*/  LDL.LU R8, [R1+0x5bc] ;  /* 0x0005bc0001087983 */ /* 0x000f280000300800 */
[----:B------:R-:W4:Y:S04]  /*23f20*/  LDL.LU R7, [R1+0x5b8] ;  /* 0x0005b80001077983 */ /* 0x000f280000300800 */
        /* <DEDUP_REMOVED lines=19> */
[----:B---3--:R3:W-:Y:S04]  /*24060*/  STS.U8 [R0+UR4+0x760], R48 ;  /* 0x0007603000007988 */ /* 0x0087e80008000004 */
[----:B0-----:R-:W4:Y:S04]  /*24070*/  LDL.LU R38, [R1+0x564] ;  /* 0x0005640001267983 */ /* 0x001f280000300800 */
[----:B-1----:R-:W4:Y:S04]  /*24080*/  LDL.LU R40, [R1+0x560] ;  /* 0x0005600001287983 */ /* 0x002f280000300800 */
[----:B------:R-:W4:Y:S04]  /*24090*/  LDL.LU R42, [R1+0x55c] ;  /* 0x00055c00012a7983 */ /* 0x000f280000300800 */
[----:B------:R-:W4:Y:S04]  /*240a0*/  LDL.LU R44, [R1+0x558] ;  /* 0x00055800012c7983 */ /* 0x000f280000300800 */
[----:B------:R-:W4:Y:S04]  /*240b0*/  LDL.LU R46, [R1+0x544] ;  /* 0x00054400012e7983 */ /* 0x000f280000300800 */
[----:B------:R0:W-:Y:S04]  /*240c0*/  STS.U8 [R0+UR4+0x740], R50 ;  /* 0x0007403200007988 */ /* 0x0001e80008000004 */
[----:B---3--:R-:W3:Y:S04]  /*240d0*/  LDL.LU R48, [R1+0x540] ;  /* 0x0005400001307983 */ /* 0x008ee80000300800 */
        /* <DEDUP_REMOVED lines=13> */
[----:B------:R0:W-:Y:S04]  /*241b0*/  STS.U8 [R0+UR4+0x960], R16 ;  /* 0x0009601000007988 */ /* 0x0001e80008000004 */
[----:B------:R1:W-:Y:S04]  /*241c0*/  STS.U8 [R0+UR4+0x940], R15 ;  /* 0x0009400f00007988 */ /* 0x0003e80008000004 */
[----:B--2---:R2:W-:Y:S04]  /*241d0*/  STS.U8 [R0+UR4+0xa00], R14 ;  /* 0x000a000e00007988 */ /* 0x0045e80008000004 */
[----:B----4-:R4:W-:Y:S04]  /*241e0*/  STS.U8 [R0+UR4+0xa20], R13 ;  /* 0x000a200d00007988 */ /* 0x0109e80008000004 */
        /* <DEDUP_REMOVED lines=57> */
[----:B------:R-:W3:Y:S04]  /*24580*/  LDL.LU R61, [R1] ;  /* 0x00000000013d7983 */ /* 0x000ee80000300800 */
        /* <DEDUP_REMOVED lines=10> */
[----:B------:R-:W2:Y:S04]  /*24630*/  LDL.LU R12, [R1+0x1c08] ;  /* 0x001c0800010c7983 */ /* 0x000ea80000300800 */
[----:B------:R-:W2:Y:S04]  /*24640*/  LDL.LU R11, [R1+0x1c04] ;  /* 0x001c0400010b7983 */ /* 0x000ea80000300800 */
[----:B------:R0:W-:Y:S04]  /*24650*/  STS.U8 [R0+UR4+0x1260], R10 ;  /* 0x0012600a00007988 */ /* 0x0001e80008000004 */
[----:B------:R1:W-:Y:S04]  /*24660*/  STS.U8 [R0+UR4+0x1320], R9 ;  /* 0x0013200900007988 */ /* 0x0003e80008000004 */
[----:B------:R0:W-:Y:S04]  /*24670*/  STS.U8 [R0+UR4+0x1300], R8 ;  /* 0x0013000800007988 */ /* 0x0001e80008000004 */
[----:B------:R0:W-:Y:S04]  /*24680*/  STS.U8 [R0+UR4+0x1360], R7 ;  /* 0x0013600700007988 */ /* 0x0001e80008000004 */
[----:B------:R1:W-:Y:S04]  /*24690*/  STS.U8 [R0+UR4+0x1340], R6 ;  /* 0x0013400600007988 */ /* 0x0003e80008000004 */
[----:B------:R1:W-:Y:S04]  /*246a0*/  STS.U8 [R0+UR4+0x1400], R5 ;  /* 0x0014000500007988 */ /* 0x0003e80008000004 */
[----:B0-----:R-:W2:Y:S04]  /*246b0*/  LDL.LU R10, [R1+0x1c00] ;  /* 0x001c0000010a7983 */ /* 0x001ea80000300800 */
[----:B-1----:R-:W2:Y:S04]  /*246c0*/  LDL.LU R9, [R1+0x1bfc] ;  /* 0x001bfc0001097983 */ /* 0x002ea80000300800 */
[----:B------:R-:W2:Y:S04]  /*246d0*/  LDL.LU R8, [R1+0x1bf8] ;  /* 0x001bf80001087983 */ /* 0x000ea80000300800 */
[----:B------:R-:W2:Y:S04]  /*246e0*/  LDL.LU R7, [R1+0x1bf4] ;  /* 0x001bf40001077983 */ /* 0x000ea80000300800 */
        /* <DEDUP_REMOVED lines=19> */
[----:B---3--:R3:W-:Y:S04]  /*24820*/  STS.U8 [R0+UR4+0x1720], R48 ;  /* 0x0017203000007988 */ /* 0x0087e80008000004 */
[----:B0-----:R-:W2:Y:S04]  /*24830*/  LDL.LU R38, [R1+0x1bd0] ;  /* 0x001bd00001267983 */ /* 0x001ea80000300800 */
[----:B-1----:R-:W2:Y:S04]  /*24840*/  LDL.LU R40, [R1+0x1bcc] ;  /* 0x001bcc0001287983 */ /* 0x002ea80000300800 */
[----:B------:R-:W2:Y:S04]  /*24850*/  LDL.LU R42, [R1+0x1bc8] ;  /* 0x001bc800012a7983 */ /* 0x000ea80000300800 */
[----:B------:R-:W2:Y:S04]  /*24860*/  LDL.LU R44, [R1+0x1bc4] ;  /* 0x001bc400012c7983 */ /* 0x000ea80000300800 */
[----:B------:R-:W2:Y:S04]  /*24870*/  LDL.LU R46, [R1+0x1bc0] ;  /* 0x001bc000012e7983 */ /* 0x000ea80000300800 */
[----:B---3--:R-:W3:Y:S04]  /*24880*/  LDL.LU R48, [R1+0x1bbc] ;  /* 0x001bbc0001307983 */ /* 0x008ee80000300800 */
[----:B------:R0:W-:Y:S04]  /*24890*/  STS.U8 [R0+UR4+0x1700], R50 ;  /* 0x0017003200007988 */ /* 0x0001e80008000004 */
[----:B------:R1:W-:Y:S04]  /*248a0*/  STS.U8 [R0+UR4+0x1760], R52 ;  /* 0x0017603400007988 */ /* 0x0003e80008000004 */
[----:B------:R1:W-:Y:S04]  /*248b0*/  STS.U8 [R0+UR4+0x1740], R54 ;  /* 0x0017403600007988 */ /* 0x0003e80008000004 */
[----:B0-----:R-:W2:Y:S04]  /*248c0*/  LDL.LU R50, [R1+0x1bb8] ;  /* 0x001bb80001327983 */ /* 0x001ea80000300800 */
[----:B-1----:R-:W2:Y:S04]  /*248d0*/  LDL.LU R52, [R1+0x1bb4] ;  /* 0x001bb40001347983 */ /* 0x002ea80000300800 */
[----:B------:R-:W2:Y:S04]  /*248e0*/  LDL.LU R54, [R1+0x1bb0] ;  /* 0x001bb00001367983 */ /* 0x000ea80000300800 */
        /* <DEDUP_REMOVED lines=8> */
[----:B--2---:R-:W-:Y:S04]  /*24970*/  STS.U8 [R0+UR4+0x1920], R54 ;  /* 0x0019203600007988 */ /* 0x004fe80008000004 */
[----:B------:R-:W-:Y:S04]  /*24980*/  STS.U8 [R0+UR4+0x1900], R52 ;  /* 0x0019003400007988 */ /* 0x000fe80008000004 */
[----:B------:R-:W-:Y:S04]  /*24990*/  STS.U8 [R0+UR4+0x1960], R50 ;  /* 0x0019603200007988 */ /* 0x000fe80008000004 */
[----:B---3--:R-:W-:Y:S04]  /*249a0*/  STS.U8 [R0+UR4+0x1940], R48 ;  /* 0x0019403000007988 */ /* 0x008fe80008000004 */
        /* <DEDUP_REMOVED lines=24> */
[----:B0-----:R-:W2:Y:S04]  /*24b30*/  LDL.LU R28, [R1+0x708] ;  /* 0x00070800011c7983 */ /* 0x001ea80000300800 */
[----:B------:R-:W3:Y:S04]  /*24b40*/  LDL.LU R27, [R1+0x6f4] ;  /* 0x0006f400011b7983 */ /* 0x000ee80000300800 */
        /* <DEDUP_REMOVED lines=22> */
[----:B------:R-:W4:Y:S04]  /*24cb0*/  LDL.LU R48, [R1+0x64c] ;  /* 0x00064c0001307983 */ /* 0x000f280000300800 */
[----:B------:R-:W4:Y:S04]  /*24cc0*/  LDL.LU R50, [R1+0x648] ;  /* 0x0006480001327983 */ /* 0x000f280000300800 */
[----:B------:R-:W4:Y:S04]  /*24cd0*/  LDL.LU R52, [R1+0x634] ;  /* 0x0006340001347983 */ /* 0x000f280000300800 */
[----:B------:R-:W4:Y:S04]  /*24ce0*/  LDL.LU R54, [R1+0x630] ;  /* 0x0006300001367983 */ /* 0x000f280000300800 */
[----:B------:R0:W-:Y:S04]  /*24cf0*/  STS.U8 [R32+UR4+0x80], R59 ;  /* 0x0000803b20007988 */ /* 0x0001e80008000004 */
[----:B------:R-:W4:Y:S04]  /*24d00*/  LDL.LU R0, [R1+0x62c] ;  /* 0x00062c0001007983 */ /* 0x000f280000300800 */
[----:B------:R1:W-:Y:S04]  /*24d10*/  STS.U8 [R32+UR4+0xa0], R60 ;  /* 0x0000a03c20007988 */ /* 0x0003e80008000004 */
[----:B------:R1:W-:Y:S04]  /*24d20*/  STS.U8 [R32+UR4+0xc0], R61 ;  /* 0x0000c03d20007988 */ /* 0x0003e80008000004 */
[----:B0-----:R-:W4:Y:S04]  /*24d30*/  LDL.LU R59, [R1+0x628] ;  /* 0x00062800013b7983 */ /* 0x001f280000300800 */
[----:B-1----:R-:W4:Y:S04]  /*24d40*/  LDL.LU R60, [R1+0x614] ;  /* 0x00061400013c7983 */ /* 0x002f280000300800 */
[----:B------:R-:W4:Y:S04]  /*24d50*/  LDL.LU R61, [R1+0x610] ;  /* 0x00061000013d7983 */ /* 0x000f280000300800 */
[----:B--2---:R0:W-:Y:S04]  /*24d60*/  STS.U8 [R32+UR4+0xe0], R28 ;  /* 0x0000e01c20007988 */ /* 0x0041e80008000004 */
[----:B---3--:R1:W-:Y:S04]  /*24d70*/  STS.U8 [R32+UR4+0x1a0], R27 ;  /* 0x0001a01b20007988 */ /* 0x0083e80008000004 */
[----:B----4-:R2:W-:Y:S04]  /*24d80*/  STS.U8 [R32+UR4+0x180], R26 ;  /* 0x0001801a20007988 */ /* 0x0105e80008000004 */
[----:B------:R3:W-:Y:S04]  /*24d90*/  STS.U8 [R32+UR4+0x1e0], R25 ;  /* 0x0001e01920007988 */ /* 0x0007e80008000004 */
[----:B------:R4:W-:Y:S04]  /*24da0*/  STS.U8 [R32+UR4+0x1c0], R24 ;  /* 0x0001c01820007988 */ /* 0x0009e80008000004 */
[----:B------:R2:W-:Y:S04]  /*24db0*/  STS.U8 [R32+UR4+0x280], R23 ;  /* 0x0002801720007988 */ /* 0x0005e80008000004 */
[----:B0-----:R-:W4:Y:S04]  /*24dc0*/  LDL.LU R28, [R1+0x60c] ;  /* 0x00060c00011c7983 */ /* 0x001f280000300800 */
[----:B-1----:R-:W4:Y:S04]  /*24dd0*/  LDL.LU R27, [R1+0x608] ;  /* 0x00060800011b7983 */ /* 0x002f280000300800 */
[----:B--2---:R-:W2:Y:S04]  /*24de0*/  LDL.LU R26, [R1+0x5f4] ;  /* 0x0005f400011a7983 */ /* 0x004ea80000300800 */
[----:B---3--:R-:W3:Y:S04]  /*24df0*/  LDL.LU R25, [R1+0x5f0] ;  /* 0x0005f00001197983 */ /* 0x008ee80000300800 */
[----:B----4-:R-:W4:Y:S04]  /*24e00*/  LDL.LU R24, [R1+0x5ec] ;  /* 0x0005ec0001187983 */ /* 0x010f280000300800 */
        /* <DEDUP_REMOVED lines=50> */
[----:B0-----:R-:W4:Y:S04]  /*25130*/  LDL.LU R61, [R1+0x514] ;  /* 0x00051400013d7983 */ /* 0x001f280000300800 */
[----:B------:R-:W-:Y:S04]  /*25140*/  STS.U8 [R32+UR4+0x8c0], R28 ;  /* 0x0008c01c20007988 */ /* 0x000fe80008000004 */
[----:B------:R-:W-:Y:S04]  /*25150*/  STS.U8 [R32+UR4+0x8e0], R27 ;  /* 0x0008e01b20007988 */ /* 0x000fe80008000004 */
[----:B--2---:R-:W-:Y:S04]  /*25160*/  STS.U8 [R32+UR4+0x9a0], R26 ;  /* 0x0009a01a20007988 */ /* 0x004fe80008000004 */
[----:B---3--:R-:W-:Y:S04]  /*25170*/  STS.U8 [R32+UR4+0x980], R25 ;  /* 0x0009801920007988 */ /* 0x008fe80008000004 */
        /* <DEDUP_REMOVED lines=27> */
[----:B------:R0:W-:Y:S04]  /*25330*/  STS.U8 [R32+UR4+0x1080], R61 ;  /* 0x0010803d20007988 */ /* 0x0001e80008000004 */
[----:B-1----:R-:W3:Y:S04]  /*25340*/  LDL.LU R60, [R1+0x50c] ;  /* 0x00050c00013c7983 */ /* 0x002ee80000300800 */
[----:B0-----:R-:W4:Y:S04]  /*25350*/  LDL.LU R61, [R1+0x508] ;  /* 0x00050800013d7983 */ /* 0x001f280000300800 */
        /* <DEDUP_REMOVED lines=28> */
[----:B--2---:R0:W-:Y:S04]  /*25520*/  STS.U8 [R32+UR4+0x10a0], R59 ;  /* 0x0010a03b20007988 */ /* 0x0041e80008000004 */
[----:B---3--:R1:W-:Y:S04]  /*25530*/  STS.U8 [R32+UR4+0x10c0], R60 ;  /* 0x0010c03c20007988 */ /* 0x0083e80008000004 */
[----:B0-----:R-:W2:Y:S04]  /*25540*/  LDL.LU R59, [R1+0x1ba8] ;  /* 0x001ba800013b7983 */ /* 0x001ea80000300800 */
[----:B-1----:R-:W3:Y:S04]  /*25550*/  LDL.LU R60, [R1+0x1ba4] ;  /* 0x001ba400013c7983 */ /* 0x002ee80000300800 */
[----:B----4-:R0:W-:Y:S04]  /*25560*/  STS.U8 [R32+UR4+0x10e0], R61 ;  /* 0x0010e03d20007988 */ /* 0x0101e80008000004 */
[----:B0-----:R-:W4:Y:S04]  /*25570*/  LDL.LU R61, [R1+0x1ba0] ;  /* 0x001ba000013d7983 */ /* 0x001f280000300800 */
        /* <DEDUP_REMOVED lines=22> */
[----:B-1----:R-:W2:Y:S04]  /*256e0*/  LDL.LU R34, [R1+0x72c] ;  /* 0x00072c0001227983 */ /* 0x002ea80000300800 */
[----:B------:R0:W-:Y:S04]  /*256f0*/  STS.U8 [R32+UR4+0x16a0], R36 ;  /* 0x0016a02420007988 */ /* 0x0001e80008000004 */
[----:B------:R1:W-:Y:S04]  /*25700*/  STS.U8 [R32+UR4+0x16c0], R38 ;  /* 0x0016c02620007988 */ /* 0x0003e80008000004 */
[----:B0-----:R-:W2:Y:S04]  /*25710*/  LDL.LU R36, [R1+0x1ec] ;  /* 0x0001ec0001247983 */ /* 0x001ea80000300800 */
[----:B-1----:R-:W2:Y:S04]  /*25720*/  LDL.LU R38, [R1+0x1e8] ;  /* 0x0001e80001267983 */ /* 0x002ea80000300800 */
        /* <DEDUP_REMOVED lines=8> */
[----:B------:R-:W2:Y:S01]  /*257b0*/  LDL.LU R54, [R1+0x4e4] ;  /* 0x0004e40001367983 */ /* 0x000ea20000300800 */
[----:B------:R-:W0:Y:S02]  /*257c0*/  S2R R0, SR_TID.X ;  /* 0x0000000000007919 */ /* 0x000e240000002100 */
[----:B0-----:R-:W-:-:S02]  /*257d0*/  IMAD.SHL.U32 R8, R0, 0x8, RZ ;  /* 0x0000000800087824 */ /* 0x001fc400078e00ff */
[C---:B------:R-:W-:Y:S02]  /*257e0*/  IMAD.SHL.U32 R7, R0.reuse, 0x2, RZ ;  /* 0x0000000200077824 */ /* 0x040fe400078e00ff */
[----:B------:R-:W-:-:S05]  /*257f0*/  IMAD.SHL.U32 R0, R0, 0x40, RZ ;  /* 0x0000004000007824 */ /* 0x000fca00078e00ff */
[----:B------:R-:W-:-:S04]  /*25800*/  LOP3.LUT R0, R0, 0x1c0, RZ, 0xc0, !PT ;  /* 0x000001c000007812 */ /* 0x000fc800078ec0ff */
[----:B------:R-:W-:-:S04]  /*25810*/  LOP3.LUT R0, R0, 0x30, R8, 0xf8, !PT ;  /* 0x0000003000007812 */ /* 0x000fc800078ef808 */
[----:B------:R-:W-:Y:S01]  /*25820*/  LOP3.LUT R0, R0, 0x30, R7, 0x78, !PT ;  /* 0x0000003000007812 */ /* 0x000fe200078e7807 */
[----:B----4-:R-:W-:Y:S04]  /*25830*/  STS.U8 [R32+UR4+0x1880], R61 ;  /* 0x0018803d20007988 */ /* 0x010fe80008000004 */
[----:B---3--:R-:W-:Y:S04]  /*25840*/  STS.U8 [R32+UR4+0x18a0], R60 ;  /* 0x0018a03c20007988 */ /* 0x008fe80008000004 */
[----:B--2---:R-:W-:Y:S04]  /*25850*/  STS.U8 [R32+UR4+0x18c0], R59 ;  /* 0x0018c03b20007988 */ /* 0x004fe80008000004 */
        /* <DEDUP_REMOVED lines=28> */
[----:B------:R-:W-:Y:S01]  /*25a20*/  STS.U8 [R32+UR4+0x1fc0], R34 ;  /* 0x001fc02220007988 */ /* 0x000fe20008000004 */
[----:B------:R-:W-:Y:S06]  /*25a30*/  BAR.SYNC.DEFER_BLOCKING 0x0 ;  /* 0x0000000000007b1d */ /* 0x000fec0000010000 */
[----:B------:R-:W0:Y:S04]  /*25a40*/  LDSM.16.M88.4 R4, [R0+UR4] ;  /* 0x000000040004783b */ /* 0x000e280008000200 */
[----:B------:R-:W1:Y:S04]  /*25a50*/  LDSM.16.M88.4 R8, [R0+UR4+0x200] ;  /* 0x000200040008783b */ /* 0x000e680008000200 */
[----:B0-----:R-:W-:Y:S04]  /*25a60*/  STL.64 [R1+0x650], R4 ;  /* 0x0006500401007387 */ /* 0x001fe80000100a00 */
[----:B------:R0:W-:Y:S04]  /*25a70*/  STL.64 [R1+0x658], R6 ;  /* 0x0006580601007387 */ /* 0x0001e80000100a00 */
[----:B-1----:R-:W-:Y:S04]  /*25a80*/  STL.64 [R1+0x660], R8 ;  /* 0x0006600801007387 */ /* 0x002fe80000100a00 */
[----:B------:R-:W-:Y:S01]  /*25a90*/  STL.64 [R1+0x668], R10 ;  /* 0x0006680a01007387 */ /* 0x000fe20000100a00 */
[----:B0-----:R-:W-:-:S02]  /*25aa0*/  IMAD.MOV.U32 R7, RZ, RZ, R8 ;  /* 0x000000ffff077224 */ /* 0x001fc400078e0008 */
[----:B------:R-:W-:Y:S02]  /*25ab0*/  IMAD.MOV.U32 R6, RZ, RZ, R9 ;  /* 0x000000ffff067224 */ /* 0x000fe400078e0009 */
[----:B------:R-:W0:Y:S04]  /*25ac0*/  LDSM.16.M88.4 R8, [R0+UR4+0x400] ;  /* 0x000400040008783b */ /* 0x000e280008000200 */
[----:B0-----:R-:W-:Y:S01]  /*25ad0*/  STL.64 [R1+0x670], R8 ;  /* 0x0006700801007387 */ /* 0x001fe20000100a00 */
[----:B------:R-:W-:-:S03]  /*25ae0*/  IMAD.MOV.U32 R20, RZ, RZ, R8 ;  /* 0x000000ffff147224 */ /* 0x000fc600078e0008 */
[----:B------:R-:W-:Y:S01]  /*25af0*/  STL.64 [R1+0x678], R10 ;  /* 0x0006780a01007387 */ /* 0x000fe20000100a00 */
[----:B------:R-:W-:-:S03]  /*25b00*/  IMAD.MOV.U32 R21, RZ, RZ, R9 ;  /* 0x000000ffff157224 */ /* 0x000fc600078e0009 */
[----:B------:R-:W0:Y:S04]  /*25b10*/  LDSM.16.M88.4 R8, [R0+UR4+0x600] ;  /* 0x000600040008783b */ /* 0x000e280008000200 */
[----:B0-----:R-:W-:Y:S01]  /*25b20*/  STL.64 [R1+0x680], R8 ;  /* 0x0006800801007387 */ /* 0x001fe20000100a00 */
[----:B------:R-:W-:-:S03]  /*25b30*/  IMAD.MOV.U32 R24, RZ, RZ, R8 ;  /* 0x000000ffff187224 */ /* 0x000fc600078e0008 */
[----:B------:R-:W-:Y:S01]  /*25b40*/  STL.64 [R1+0x688], R10 ;  /* 0x0006880a01007387 */ /* 0x000fe20000100a00 */
[----:B------:R-:W-:-:S03]  /*25b50*/  IMAD.MOV.U32 R25, RZ, RZ, R9 ;  /* 0x000000ffff197224 */ /* 0x000fc600078e0009 */
[----:B------:R-:W0:Y:S01]  /*25b60*/  LDSM.16.M88.4 R8, [R0+UR4+0x800] ;  /* 0x000800040008783b */ /* 0x000e220008000200 */
[----:B------:R-:W-:Y:S02]  /*25b70*/  IMAD.MOV.U32 R17, RZ, RZ, R4 ;  /* 0x000000ffff117224 */ /* 0x000fe400078e0004 */
[----:B------:R-:W-:Y:S02]  /*25b80*/  IMAD R4, R38, 0x100, R36 ;  /* 0x0000010026047824 */ /* 0x000fe400078e0224 */
[----:B------:R-:W1:Y:S04]  /*25b90*/  LDSM.16.M88.4 R36, [R0+UR4+0xa00] ;  /* 0x000a00040024783b */ /* 0x000e680008000200 */
[----:B0-----:R0:W-:Y:S04]  /*25ba0*/  STL.64 [R1+0x690], R8 ;  /* 0x0006900801007387 */ /* 0x0011e80000100a00 */
[----:B------:R2:W-:Y:S04]  /*25bb0*/  STL.64 [R1+0x698], R10 ;  /* 0x0006980a01007387 */ /* 0x0005e80000100a00 */
[----:B------:R-:W3:Y:S04]  /*25bc0*/  LDL.LU.64 R12, [R1+0x3d0] ;  /* 0x0003d000010c7983 */ /* 0x000ee80000300a00 */
[----:B------:R-:W3:Y:S01]  /*25bd0*/  LDL.LU.64 R14, [R1+0x3d8] ;  /* 0x0003d800010e7983 */ /* 0x000ee20000300a00 */
[----:B------:R-:W-:-:S02]  /*25be0*/  IMAD.MOV.U32 R26, RZ, RZ, R8 ;  /* 0x000000ffff1a7224 */ /* 0x000fc400078e0008 */
[----:B------:R-:W-:Y:S02]  /*25bf0*/  IMAD.MOV.U32 R27, RZ, RZ, R9 ;  /* 0x000000ffff1b7224 */ /* 0x000fe400078e0009 */
[----:B0-----:R-:W4:Y:S04]  /*25c00*/  LDL.LU.64 R8, [R1+0x3e0] ;  /* 0x0003e00001087983 */ /* 0x001f280000300a00 */
[----:B--2---:R-:W4:Y:S04]  /*25c10*/  LDL.LU.64 R10, [R1+0x3e8] ;  /* 0x0003e800010a7983 */ /* 0x004f280000300a00 */
[----:B-1----:R-:W-:Y:S01]  /*25c20*/  STL.64 [R1+0x6a0], R36 ;  /* 0x0006a02401007387 */ /* 0x002fe20000100a00 */
[----:B------:R-:W-:-:S03]  /*25c30*/  IMAD.MOV.U32 R32, RZ, RZ, R36 ;  /* 0x000000ffff207224 */ /* 0x000fc600078e0024 */
[----:B------:R-:W-:Y:S01]  /*25c40*/  STL.64 [R1+0x6a8], R38 ;  /* 0x0006a82601007387 */ /* 0x000fe20000100a00 */
[----:B------:R-:W-:-:S03]  /*25c50*/  IMAD.MOV.U32 R33, RZ, RZ, R37 ;  /* 0x000000ffff217224 */ /* 0x000fc600078e0025 */
[----:B------:R-:W0:Y:S04]  /*25c60*/  LDSM.16.M88.4 R36, [R0+UR4+0xc00] ;  /* 0x000c00040024783b */ /* 0x000e280008000200 */
[----:B0-----:R-:W-:Y:S04]  /*25c70*/  STL.64 [R1+0x6b0], R36 ;  /* 0x0006b02401007387 */ /* 0x001fe80000100a00 */
[----:B------:R-:W-:Y:S04]  /*25c80*/  STL.64 [R1+0x6b8], R38 ;  /* 0x0006b82601007387 */ /* 0x000fe80000100a00 */
[----:B------:R-:W2:Y:S04]  /*25c90*/  LDL.LU.64 R40, [R1+0x420] ;  /* 0x0004200001287983 */ /* 0x000ea80000300a00 */
[----:B------:R-:W2:Y:S01]  /*25ca0*/  LDL.LU.64 R42, [R1+0x428] ;  /* 0x00042800012a7983 */ /* 0x000ea20000300a00 */
[----:B------:R-:W-:-:S02]  /*25cb0*/  IMAD.MOV.U32 R16, RZ, RZ, R5 ;  /* 0x000000ffff107224 */ /* 0x000fc400078e0005 */
[----:B------:R-:W-:Y:S02]  /*25cc0*/  IMAD R5, R30, 0x100, R31 ;  /* 0x000001001e057824 */ /* 0x000fe400078e021f */
[----:B------:R-:W-:Y:S02]  /*25cd0*/  IMAD R3, R50, 0x100, R48 ;  /* 0x0000010032037824 */ /* 0x000fe400078e0230 */
[----:B------:R-:W-:Y:S01]  /*25ce0*/  IMAD R2, R54, 0x100, R52 ;  /* 0x0000010036027824 */ /* 0x000fe200078e0234 */
[----:B------:R-:W-:Y:S02]  /*25cf0*/  F2FP.F16.E5M2.UNPACK_B R29, R4 ;  /* 0x00000004ff1d723e */ /* 0x000fe400020004ff */
[----:B------:R-:W-:Y:S02]  /*25d00*/  F2FP.F16.E5M2.UNPACK_B R22, R17 ;  /* 0x00000011ff16723e */ /* 0x000fe400020004ff */
[----:B------:R-:W-:Y:S02]  /*25d10*/  F2FP.F16.E5M2.UNPACK_B R28, R5 ;  /* 0x00000005ff1c723e */ /* 0x000fe400020004ff */
[----:B------:R-:W-:-:S02]  /*25d20*/  F2FP.F16.E5M2.UNPACK_B R30, R3 ;  /* 0x00000003ff1e723e */ /* 0x000fc400020004ff */
[----:B------:R-:W-:Y:S02]  /*25d30*/  F2FP.F16.E5M2.UNPACK_B R31, R2 ;  /* 0x00000002ff1f723e */ /* 0x000fe400020004ff */
[----:B------:R-:W-:Y:S02]  /*25d40*/  F2FP.F16.E5M2.UNPACK_B R23, R16 ;  /* 0x00000010ff17723e */ /* 0x000fe400020004ff */
[----:B------:R-:W-:Y:S02]  /*25d50*/  F2FP.F16.E5M2.UNPACK_B R18, R7 ;  /* 0x00000007ff12723e */ /* 0x000fe400020004ff */
[----:B------:R-:W-:Y:S02]  /*25d60*/  F2FP.F16.E5M2.UNPACK_B R19, R6 ;  /* 0x00000006ff13723e */ /* 0x000fe400020004ff */
[----:B------:R-:W-:Y:S02]  /*25d70*/  F2FP.F16.E5M2.UNPACK_B R20, R20 ;  /* 0x00000014ff14723e */ /* 0x000fe400020004ff */
[----:B------:R-:W-:Y:S01]  /*25d80*/  F2FP.F16.E5M2.UNPACK_B R21, R21 ;  /* 0x00000015ff15723e */ /* 0x000fe200020004ff */
[----:B------:R-:W-:-:S02]  /*25d90*/  IMAD.MOV.U32 R17, RZ, RZ, R36 ;  /* 0x000000ffff117224 */ /* 0x000fc400078e0024 */
[----:B------:R-:W-:Y:S01]  /*25da0*/  IMAD.MOV.U32 R16, RZ, RZ, R37 ;  /* 0x000000ffff107224 */ /* 0x000fe200078e0025 */
[----:B---3--:R-:W-:-:S15]  /*25db0*/  HMMA.16816.F32 R12, R28, R22, R12 ;  /* 0x000000161c0c723c */ /* 0x008fde000000180c */
[----:B------:R-:W-:-:S04]  /*25dc0*/  NOP ;  /* 0x0000000000007918 */ /* 0x000fc80000000000 */
[----:B------:R-:W-:Y:S04]  /*25dd0*/  STL.64 [R1+0x1ab8], R14 ;  /* 0x001ab80e01007387 */ /* 0x000fe80000100a00 */
[----:B------:R-:W-:Y:S04]  /*25de0*/  STL.64 [R1+0x1ab0], R12 ;  /* 0x001ab00c01007387 */ /* 0x000fe80000100a00 */
[----:B------:R-:W0:Y:S01]  /*25df0*/  LDSM.16.M88.4 R12, [R0+UR4+0xe00] ;  /* 0x000e0004000c783b */ /* 0x000e220008000200 */
[----:B----4-:R-:W-:Y:S03]  /*25e00*/  HMMA.16816.F32 R8, R28, R18, R8 ;  /* 0x000000121c08723c */ /* 0x010fe60000001808 */
[----:B0-----:R0:W-:Y:S01]  /*25e10*/  STL.64 [R1+0x6c0], R12 ;  /* 0x0006c00c01007387 */ /* 0x0011e20000100a00 */
[----:B------:R-:W-:-:S03]  /*25e20*/  IMAD.MOV.U32 R7, RZ, RZ, R12 ;  /* 0x000000ffff077224 */ /* 0x000fc600078e000c */
[----:B------:R1:W-:Y:S01]  /*25e30*/  STL.64 [R1+0x6c8], R14 ;  /* 0x0006c80e01007387 */ /* 0x0003e20000100a00 */
[----:B------:R-:W-:-:S03]  /*25e40*/  IMAD.MOV.U32 R6, RZ, RZ, R13 ;  /* 0x000000ffff067224 */ /* 0x000fc600078e000d */
[----:B0-----:R-:W3:Y:S04]  /*25e50*/  LDL.LU.64 R12, [R1+0x430] ;  /* 0x00043000010c7983 */ /* 0x001ee80000300a00 */
[----:B-1----:R-:W3:Y:S04]  /*25e60*/  LDL.LU.64 R14, [R1+0x438] ;  /* 0x00043800010e7983 */ /* 0x002ee80000300a00 */
[----:B------:R-:W-:Y:S04]  /*25e70*/  STL.64 [R1+0x1ac8], R10 ;  /* 0x001ac80a01007387 */ /* 0x000fe80000100a00 */
[----:B------:R-:W-:Y:S04]  /*25e80*/  STL.64 [R1+0x1ac0], R8 ;  /* 0x001ac00801007387 */ /* 0x000fe80000100a00 */
[----:B------:R-:W0:Y:S04]  /*25e90*/  LDSM.16.M88.4 R8, [R0+UR4+0x1000] ;  /* 0x001000040008783b */ /* 0x000e280008000200 */
[----:B0-----:R-:W-:Y:S04]  /*25ea0*/  STL.64 [R1+0x6d0], R8 ;  /* 0x0006d00801007387 */ /* 0x001fe80000100a00 */
[----:B------:R2:W-:Y:S04]  /*25eb0*/  STL.64 [R1+0x6d8], R10 ;  /* 0x0006d80a01007387 */ /* 0x0005e80000100a00 */
[----:B------:R-:W4:Y:S01]  /*25ec0*/  LDL.LU.64 R36, [R1+0x70] ;  /* 0x0000700001247983 */ /* 0x000f220000300a00 */
[----:B------:R-:W-:-:S02]  /*25ed0*/  IMAD.MOV.U32 R5, RZ, RZ, R8 ;  /* 0x000000ffff057224 */ /* 0x000fc400078e0008 */
[----:B------:R-:W-:Y:S01]  /*25ee0*/  IMAD.MOV.U32 R4, RZ, RZ, R9 ;  /* 0x000000ffff047224 */ /* 0x000fe200078e0009 */
[----:B------:R-:W4:Y:S01]  /*25ef0*/  LDL.LU.64 R38, [R1+0x78] ;  /* 0x0000780001267983 */ /* 0x000f220000300a00 */
[----:B--2---:R-:W-:Y:S03]  /*25f00*/  HMMA.16816.F32 R8, R28, R20, R40 ;  /* 0x000000141c08723c */ /* 0x004fe60000001828 */
[----:B------:R-:W-:Y:S04]  /*25f10*/  STL.64 [R1+0x1b98], R22 ;  /* 0x001b981601007387 */ /* 0x000fe80000100a00 */
[----:B------:R-:W-:Y:S04]  /*25f20*/  STL.64 [R1+0x1b90], R20 ;  /* 0x001b901401007387 */ /* 0x000fe80000100a00 */
[----:B------:R-:W-:Y:S08]  /*25f30*/  LDSM.16.M88.4 R20, [R0+UR4+0x1400] ;  /* 0x001400040014783b */ /* 0x000ff00008000200 */
[----:B------:R-:W-:Y:S04]  /*25f40*/  STL.64 [R1], R8 ;  /* 0x0000000801007387 */ /* 0x000fe80000100a00 */
[----:B------:R-:W-:Y:S04]  /*25f50*/  STL.64 [R1+0x8], R10 ;  /* 0x0000080a01007387 */ /* 0x000fe80000100a00 */
[----:B------:R-:W0:Y:S04]  /*25f60*/  LDSM.16.M88.4 R8, [R0+UR4+0x1200] ;  /* 0x001200040008783b */ /* 0x000e280008000200 */
[----:B0-----:R0:W-:Y:S01]  /*25f70*/  STL.64 [R1+0x6e0], R8 ;  /* 0x0006e00801007387 */ /* 0x0011e20000100a00 */
[----:B------:R-:W-:-:S03]  /*25f80*/  IMAD.MOV.U32 R3, RZ, RZ, R8 ;  /* 0x000000ffff037224 */ /* 0x000fc600078e0008 */
[----:B------:R1:W-:Y:S01]  /*25f90*/  STL.64 [R1+0x6e8], R10 ;  /* 0x0006e80a01007387 */ /* 0x0003e20000100a00 */
[----:B------:R-:W-:-:S03]  /*25fa0*/  IMAD.MOV.U32 R2, RZ, RZ, R9 ;  /* 0x000000ffff027224 */ /* 0x000fc600078e0009 */
[----:B0-----:R-:W2:Y:S04]  /*25fb0*/  LDL.LU.64 R8, [R1+0x440] ;  /* 0x0004400001087983 */ /* 0x001ea80000300a00 */
[----:B-1----:R-:W2:Y:S01]  /*25fc0*/  LDL.LU.64 R10, [R1+0x448] ;  /* 0x00044800010a7983 */ /* 0x002ea20000300a00 */
[----:B------:R-:W-:Y:S02]  /*25fd0*/  F2FP.F16.E5M2.UNPACK_B R24, R24 ;  /* 0x00000018ff18723e */ /* 0x000fe400020004ff */
[----:B------:R-:W-:Y:S02]  /*25fe0*/  F2FP.F16.E5M2.UNPACK_B R25, R25 ;  /* 0x00000019ff19723e */ /* 0x000fe400020004ff */
[----:B------:R-:W-:Y:S02]  /*25ff0*/  F2FP.F16.E5M2.UNPACK_B R26, R26 ;  /* 0x0000001aff1a723e */ /* 0x000fe400020004ff */
[----:B------:R-:W-:-:S02]  /*26000*/  F2FP.F16.E5M2.UNPACK_B R27, R27 ;  /* 0x0000001bff1b723e */ /* 0x000fc400020004ff */
[----:B------:R-:W-:Y:S02]  /*26010*/  F2FP.F16.E5M2.UNPACK_B R32, R32 ;  /* 0x00000020ff20723e */ /* 0x000fe400020004ff */
[----:B------:R-:W-:Y:S01]  /*26020*/  F2FP.F16.E5M2.UNPACK_B R33, R33 ;  /* 0x00000021ff21723e */ /* 0x000fe200020004ff */
[----:B---3--:R-:W-:-:S15]  /*26030*/  HMMA.16816.F32 R12, R28, R24, R12 ;  /* 0x000000181c0c723c */ /* 0x008fde000000180c */
[----:B------:R-:W-:-:S04]  /*26040*/  NOP ;  /* 0x0000000000007918 */ /* 0x000fc80000000000 */
[----:B------:R-:W-:Y:S04]  /*26050*/  STL.64 [R1+0x20], R12 ;  /* 0x0000200c01007387 */ /* 0x000fe80000100a00 */
[----:B------:R0:W-:Y:S04]  /*26060*/  STL.64 [R1+0x28], R14 ;  /* 0x0000280e01007387 */ /* 0x0001e80000100a00 */
[----:B------:R-:W-:Y:S04]  /*26070*/  STL.64 [R1+0x6f0], R20 ;  /* 0x0006f01401007387 */ /* 0x000fe80000100a00 */
[----:B------:R4:W-:Y:S04]  /*26080*/  STL.64 [R1+0x6f8], R22 ;  /* 0x0006f81601007387 */ /* 0x0009e80000100a00 */
[----:B------:R-:W3:Y:S04]  /*26090*/  LDL.LU.64 R40, [R1+0x450] ;  /* 0x0004500001287983 */ /* 0x000ee80000300a00 */
[----:B------:R-:W3:Y:S01]  /*260a0*/  LDL.LU.64 R42, [R1+0x458] ;  /* 0x00045800012a7983 */ /* 0x000ee20000300a00 */
[----:B0-----:R-:W-:-:S02]  /*260b0*/  IMAD.MOV.U32 R15, RZ, RZ, R20 ;  /* 0x000000ffff0f7224 */ /* 0x001fc400078e0014 */
[----:B------:R-:W-:Y:S02]  /*260c0*/  IMAD.MOV.U32 R14, RZ, RZ, R21 ;  /* 0x000000ffff0e7224 */ /* 0x000fe400078e0015 */
[----:B----4-:R-:W-:-:S15]  /*260d0*/  HMMA.16816.F32 R20, R28, R26, R36 ;  /* 0x0000001a1c14723c */ /* 0x010fde0000001824 */
[----:B------:R-:W-:-:S04]  /*260e0*/  NOP ;  /* 0x0000000000007918 */ /* 0x000fc80000000000 */
[----:B------:R0:W-:Y:S04]  /*260f0*/  STL.64 [R1+0x50], R20 ;  /* 0x0000501401007387 */ /* 0x0001e80000100a00 */
[----:B------:R1:W-:Y:S04]  /*26100*/  STL.64 [R1+0x58], R22 ;  /* 0x0000581601007387 */ /* 0x0003e80000100a00 */
[----:B------:R-:W-:Y:S04]  /*26110*/  STL.64 [R1+0x1b88], R26 ;  /* 0x001b881a01007387 */ /* 0x000fe80000100a00 */
[----:B------:R-:W-:Y:S04]  /*26120*/  STL.64 [R1+0x1b80], R24 ;  /* 0x001b801801007387 */ /* 0x000fe80000100a00 */
[----:B------:R-:W4:Y:S04]  /*26130*/  LDSM.16.M88.4 R24, [R0+UR4+0x1600] ;  /* 0x001600040018783b */ /* 0x000f280008000200 */
[----:B0-----:R-:W3:Y:S04]  /*26140*/  LDL.LU.64 R20, [R1+0x460] ;  /* 0x0004600001147983 */ /* 0x001ee80000300a00 */
[----:B-1----:R-:W3:Y:S04]  /*26150*/  LDL.LU.64 R22, [R1+0x468] ;  /* 0x0004680001167983 */ /* 0x002ee80000300a00 */
[----:B----4-:R-:W-:Y:S01]  /*26160*/  STL.64 [R1+0x700], R24 ;  /* 0x0007001801007387 */ /* 0x010fe20000100a00 */
[----:B------:R-:W-:-:S03]  /*26170*/  IMAD.MOV.U32 R13, RZ, RZ, R24 ;  /* 0x000000ffff0d7224 */ /* 0x000fc600078e0018 */
[----:B------:R2:W-:Y:S01]  /*26180*/  STL.64 [R1+0x708], R26 ;  /* 0x0007081a01007387 */ /* 0x0005e20000100a00 */
[----:B------:R-:W-:Y:S02]  /*26190*/  IMAD.MOV.U32 R12, RZ, RZ, R25 ;  /* 0x000000ffff0c7224 */ /* 0x000fe400078e0019 */
[----:B--2---:R-:W-:Y:S01]  /*261a0*/  HMMA.16816.F32 R24, R28, R32, R8 ;  /* 0x000000201c18723c */ /* 0x004fe20000001808 */
[----:B------:R-:W2:-:S15]  /*261b0*/  LDL.LU.64 R8, [R1+0x470] ;  /* 0x0004700001087983 */ /* 0x000e9e0000300a00 */
[----:B------:R-:W-:-:S03]  /*261c0*/  NOP ;  /* 0x0000000000007918 */ /* 0x000fc60000000000 */
[----:B------:R-:W-:Y:S04]  /*261d0*/  STL.64 [R1+0x70], R24 ;  /* 0x0000701801007387 */ /* 0x000fe80000100a00 */
[----:B------:R-:W-:Y:S04]  /*261e0*/  STL.64 [R1+0x78], R26 ;  /* 0x0000781a01007387 */ /* 0x000fe80000100a00 */
[----:B------:R-:W2:Y:S04]  /*261f0*/  LDL.LU.64 R10, [R1+0x478] ;  /* 0x00047800010a7983 */ /* 0x000ea80000300a00 */
[----:B------:R-:W0:Y:S01]  /*26200*/  LDSM.16.M88.4 R24, [R0+UR4+0x1800] ;  /* 0x001800040018783b */ /* 0x000e220008000200 */
[----:B------:R-:W-:-:S02]  /*26210*/  F2FP.F16.E5M2.UNPACK_B R34, R17 ;  /* 0x00000011ff22723e */ /* 0x000fc400020004ff */
[----:B------:R-:W-:Y:S02]  /*26220*/  F2FP.F16.E5M2.UNPACK_B R35, R16 ;  /* 0x00000010ff23723e */ /* 0x000fe400020004ff */
[----:B------:R-:W-:Y:S01]  /*26230*/  F2FP.F16.E5M2.UNPACK_B R36, R7 ;  /* 0x00000007ff24723e */ /* 0x000fe200020004ff */
[----:B0-----:R-:W-:Y:S01]  /*26240*/  STL.64 [R1+0x710], R24 ;  /* 0x0007101801007387 */ /* 0x001fe20000100a00 */
[----:B------:R-:W-:-:S03]  /*26250*/  IMAD.MOV.U32 R16, RZ, RZ, R24 ;  /* 0x000000ffff107224 */ /* 0x000fc600078e0018 */
[----:B------:R-:W-:Y:S01]  /*26260*/  STL.64 [R1+0x718], R26 ;  /* 0x0007181a01007387 */ /* 0x000fe20000100a00 */
[----:B------:R-:W-:-:S03]  /*26270*/  IMAD.MOV.U32 R17, RZ, RZ, R25 ;  /* 0x000000ffff117224 */ /* 0x000fc600078e0019 */
[----:B------:R-:W0:Y:S01]  /*26280*/  LDSM.16.M88.4 R24, [R0+UR4+0x1a00] ;  /* 0x001a00040018783b */ /* 0x000e220008000200 */
[----:B------:R-:W-:Y:S02]  /*26290*/  F2FP.F16.E5M2.UNPACK_B R37, R6 ;  /* 0x00000006ff25723e */ /* 0x000fe400020004ff */
[----:B------:R-:W-:Y:S02]  /*262a0*/  F2FP.F16.E5M2.UNPACK_B R38, R5 ;  /* 0x00000005ff26723e */ /* 0x000fe400020004ff */
[----:B------:R-:W-:Y:S01]  /*262b0*/  F2FP.F16.E5M2.UNPACK_B R39, R4 ;  /* 0x00000004ff27723e */ /* 0x000fe200020004ff */
[----:B0-----:R-:W-:Y:S02]  /*262c0*/  IMAD.MOV.U32 R6, RZ, RZ, R24 ;  /* 0x000000ffff067224 */ /* 0x001fe400078e0018 */
[----:B------:R-:W-:Y:S01]  /*262d0*/  IMAD.MOV.U32 R7, RZ, RZ, R25 ;  /* 0x000000ffff077224 */ /* 0x000fe200078e0019 */
[----:B---3--:R-:W-:-:S15]  /*262e0*/  HMMA.16816.F32 R40, R28, R34, R40 ;  /* 0x000000221c28723c */ /* 0x008fde0000001828 */
[----:B------:R-:W-:-:S04]  /*262f0*/  NOP ;  /* 0x0000000000007918 */ /* 0x000fc80000000000 */
[----:B------:R-:W-:Y:S04]  /*26300*/  STL.64 [R1+0xa0], R40 ;  /* 0x0000a02801007387 */ /* 0x000fe80000100a00 */
[----:B------:R-:W-:Y:S04]  /*26310*/  STL.64 [R1+0xa8], R42 ;  /* 0x0000a82a01007387 */ /* 0x000fe80000100a00 */
[----:B------:R-:W-:Y:S04]  /*26320*/  STL.64 [R1+0x720], R24 ;  /* 0x0007201801007387 */ /* 0x000fe80000100a00 */
[----:B------:R0:W-:Y:S02]  /*26330*/  STL.64 [R1+0x728], R26 ;  /* 0x0007281a01007387 */ /* 0x0001e40000100a00 */
[----:B0-----:R-:W-:Y:S02]  /*26340*/  HMMA.16816.F32 R24, R28, R36, R20 ;  /* 0x000000241c18723c */ /* 0x001fe40000001814 */
[----:B------:R-:W0:-:S15]  /*26350*/  LDSM.16.M88.4 R20, [R0+UR4+0x1c00] ;  /* 0x001c00040014783b */ /* 0x000e1e0008000200 */
[----:B------:R-:W-:Y:S02]  /*26360*/  NOP ;  /* 0x0000000000007918 */ /* 0x000fe40000000000 */
[----:B------:R-:W-:Y:S04]  /*26370*/  STL.64 [R1+0xc0], R24 ;  /* 0x0000c01801007387 */ /* 0x000fe80000100a00 */
[----:B------:R-:W-:Y:S04]  /*26380*/  STL.64 [R1+0xc8], R26 ;  /* 0x0000c81a01007387 */ /* 0x000fe80000100a00 */
[----:B0-----:R-:W-:Y:S04]  /*26390*/  STL.64 [R1+0x730], R20 ;  /* 0x0007301401007387 */ /* 0x001fe80000100a00 */
[----:B------:R-:W-:Y:S04]  /*263a0*/  STL.64 [R1+0x738], R22 ;  /* 0x0007381601007387 */ /* 0x000fe80000100a00 */
[----:B------:R-:W-:Y:S04]  /*263b0*/  STL.64 [R1+0x1b78], R38 ;  /* 0x001b782601007387 */ /* 0x000fe80000100a00 */
[----:B------:R-:W-:Y:S01]  /*263c0*/  STL.64 [R1+0x1b70], R36 ;  /* 0x001b702401007387 */ /* 0x000fe20000100a00 */
[----:B--2---:R-:W-:-:S15]  /*263d0*/  HMMA.16816.F32 R8, R28, R38, R8 ;  /* 0x000000261c08723c */ /* 0x004fde0000001808 */
[----:B------:R-:W-:-:S04]  /*263e0*/  NOP ;  /* 0x0000000000007918 */ /* 0x000fc80000000000 */
[----:B------:R-:W-:Y:S04]  /*263f0*/  STL.64 [R1+0xf0], R8 ;  /* 0x0000f00801007387 */ /* 0x000fe80000100a00 */
[----:B------:R-:W-:Y:S04]  /*26400*/  STL.64 [R1+0xf8], R10 ;  /* 0x0000f80a01007387 */ /* 0x000fe80000100a00 */
[----:B------:R-:W0:Y:S01]  /*26410*/  LDSM.16.M88.4 R8, [R0+UR4+0x1e00] ;  /* 0x001e00040008783b */ /* 0x000e220008000200 */
[----:B------:R-:W-:Y:S02]  /*26420*/  IMAD.MOV.U32 R4, RZ, RZ, R20 ;  /* 0x000000ffff047224 */ /* 0x000fe400078e0014 */
[----:B------:R-:W-:Y:S01]  /*26430*/  IMAD.MOV.U32 R5, RZ, RZ, R21 ;  /* 0x000000ffff057224 */ /* 0x000fe200078e0015 */
[----:B0-----:R0:W-:Y:S04]  /*26440*/  STL.64 [R1+0x740], R8 ;  /* 0x0007400801007387 */ /* 0x0011e80000100a00 */
[----:B------:R1:W-:Y:S04]  /*26450*/  STL.64 [R1+0x748], R10 ;  /* 0x0007480a01007387 */ /* 0x0003e80000100a00 */
[----:B------:R-:W2:Y:S04]  /*26460*/  LDL.LU.64 R24, [R1+0x480] ;  /* 0x0004800001187983 */ /* 0x000ea80000300a00 */
[----:B------:R-:W2:Y:S04]  /*26470*/  LDL.LU.64 R26, [R1+0x488] ;  /* 0x00048800011a7983 */ /* 0x000ea80000300a00 */
[----:B------:R-:W3:Y:S04]  /*26480*/  LDL.LU.64 R20, [R1+0x140] ;  /* 0x0001400001147983 */ /* 0x000ee80000300a00 */
[----:B------:R-:W3:Y:S04]  /*26490*/  LDL.LU.64 R22, [R1+0x148] ;  /* 0x0001480001167983 */ /* 0x000ee80000300a00 */
[----:B------:R-:W4:Y:S04]  /*264a0*/  LDL.LU.64 R36, [R1+0x160] ;  /* 0x0001600001247983 */ /* 0x000f280000300a00 */
[----:B------:R-:W4:Y:S01]  /*264b0*/  LDL.LU.64 R38, [R1+0x168] ;  /* 0x0001680001267983 */ /* 0x000f220000300a00 */
[----:B------:R-:W-:-:S02]  /*264c0*/  F2FP.F16.E5M2.UNPACK_B R40, R3 ;  /* 0x00000003ff28723e */ /* 0x000fc400020004ff */
[----:B------:R-:W-:Y:S01]  /*264d0*/  F2FP.F16.E5M2.UNPACK_B R41, R2 ;  /* 0x00000002ff29723e */ /* 0x000fe200020004ff */
[----:B------:R-:W-:Y:S02]  /*264e0*/  IMAD.MOV.U32 R2, RZ, RZ, R8 ;  /* 0x000000ffff027224 */ /* 0x000fe400078e0008 */
[----:B------:R-:W-:Y:S02]  /*264f0*/  IMAD.MOV.U32 R3, RZ, RZ, R9 ;  /* 0x000000ffff037224 */ /* 0x000fe400078e0009 */
[----:B0-----:R-:W4:Y:S04]  /*26500*/  LDL.LU.64 R8, [R1+0x4a0] ;  /* 0x0004a00001087983 */ /* 0x001f280000300a00 */
[----:B-1----:R-:W4:Y:S04]  /*26510*/  LDL.LU.64 R10, [R1+0x4a8] ;  /* 0x0004a800010a7983 */ /* 0x002f280000300a00 */
[----:B------:R-:W4:Y:S04]  /*26520*/  LDL.LU R46, [R1+0x770] ;  /* 0x00077000012e7983 */ /* 0x000f280000300800 */
[----:B------:R-:W4:Y:S01]  /*26530*/  LDL.LU R58, [R1+0x76c] ;  /* 0x00076c00013a7983 */ /* 0x000f220000300800 */
[----:B------:R-:W-:-:S02]  /*26540*/  F2FP.F16.E5M2.UNPACK_B R42, R15 ;  /* 0x0000000fff2a723e */ /* 0x000fc400020004ff */
[----:B------:R-:W-:Y:S01]  /*26550*/  F2FP.F16.E5M2.UNPACK_B R43, R14 ;  /* 0x0000000eff2b723e */ /* 0x000fe200020004ff */
[----:B------:R-:W4:Y:S04]  /*26560*/  LDL.LU R59, [R1+0x77c] ;  /* 0x00077c00013b7983 */ /* 0x000f280000300800 */
[----:B------:R-:W4:Y:S04]  /*26570*/  LDL.LU R48, [R1+0x774] ;  /* 0x0007740001307983 */ /* 0x000f280000300800 */
[----:B------:R-:W4:Y:S04]  /*26580*/  LDL.LU R50, [R1+0x784] ;  /* 0x0007840001327983 */ /* 0x000f280000300800 */
[----:B------:R-:W4:Y:S04]  /*26590*/  LDL.LU R52, [R1+0x780] ;  /* 0x0007800001347983 */ /* 0x000f280000300800 */
[----:B------:R-:W4:Y:S04]  /*265a0*/  LDL.LU R54, [R1+0x78c] ;  /* 0x00078c0001367983 */ /* 0x000f280000300800 */
[----:B------:R-:W4:Y:S01]  /*265b0*/  LDL.LU R0, [R1+0x788] ;  /* 0x0007880001007983 */ /* 0x000f220000300800 */
[----:B------:R-:W-:-:S02]  /*265c0*/  F2FP.F16.E5M2.UNPACK_B R44, R13 ;  /* 0x0000000dff2c723e */ /* 0x000fc400020004ff */
[----:B------:R-:W-:Y:S02]  /*265d0*/  F2FP.F16.E5M2.UNPACK_B R45, R12 ;  /* 0x0000000cff2d723e */ /* 0x000fe400020004ff */
[----:B------:R-:W-:Y:S02]  /*265e0*/  F2FP.F16.E5M2.UNPACK_B R16, R16 ;  /* 0x00000010ff10723e */ /* 0x000fe400020004ff */
[----:B------:R-:W-:Y:S01]  /*265f0*/  F2FP.F16.E5M2.UNPACK_B R17, R17 ;  /* 0x00000011ff11723e */ /* 0x000fe200020004ff */
[C---:B--2---:R-:W-:Y:S08]  /*26600*/  HMMA.16816.F32 R24, R28.reuse, R40, R24 ;  /* 0x000000281c18723c */ /* 0x044ff00000001818 */
[C---:B---3--:R-:W-:Y:S08]  /*26610*/  HMMA.16816.F32 R20, R28.reuse, R42, R20 ;  /* 0x0000002a1c14723c */ /* 0x048ff00000001814 */
[C---:B----4-:R-:W-:Y:S03]  /*26620*/  HMMA.16816.F32 R36, R28.reuse, R44, R36 ;  /* 0x0000002c1c24723c */ /* 0x050fe60000001824 */
[----:B------:R0:W-:Y:S04]  /*26630*/  STL.64 [R1+0x110], R24 ;  /* 0x0001101801007387 */ /* 0x0001e80000100a00 */
[----:B------:R1:W-:Y:S04]  /*26640*/  STL.64 [R1+0x118], R26 ;  /* 0x0001181a01007387 */ /* 0x0003e80000100a00 */
[----:B0-----:R-:W2:Y:S04]  /*26650*/  LDL.LU.64 R24, [R1+0x4b0] ;  /* 0x0004b00001187983 */ /* 0x001ea80000300a00 */
[----:B-1----:R-:W2:Y:S04]  /*26660*/  LDL.LU.64 R26, [R1+0x4b8] ;  /* 0x0004b800011a7983 */ /* 0x002ea80000300a00 */
[----:B------:R-:W-:Y:S04]  /*26670*/  STL.64 [R1+0x140], R20 ;  /* 0x0001401401007387 */ /* 0x000fe80000100a00 */
[----:B------:R0:W-:Y:S04]  /*26680*/  STL.64 [R1+0x148], R22 ;  /* 0x0001481601007387 */ /* 0x0001e80000100a00 */
[----:B0-----:R-:W3:Y:S04]  /*26690*/  LDL.LU.64 R22, [R1+0x1b98] ;  /* 0x001b980001167983 */ /* 0x001ee80000300a00 */
[----:B------:R-:W4:Y:S04]  /*266a0*/  LDL.LU.64 R20, [R1+0x1b90] ;  /* 0x001b900001147983 */ /* 0x000f280000300a00 */
[----:B------:R-:W-:Y:S04]  /*266b0*/  STL.64 [R1+0x1b68], R42 ;  /* 0x001b682a01007387 */ /* 0x000fe80000100a00 */
[----:B------:R-:W-:Y:S04]  /*266c0*/  STL.64 [R1+0x1b60], R40 ;  /* 0x001b602801007387 */ /* 0x000fe80000100a00 */
[----:B------:R-:W3:Y:S04]  /*266d0*/  LDL.LU.64 R12, [R1+0x4c0] ;  /* 0x0004c000010c7983 */ /* 0x000ee80000300a00 */
[----:B------:R-:W3:Y:S04]  /*266e0*/  LDL.LU.64 R14, [R1+0x4c8] ;  /* 0x0004c800010e7983 */ /* 0x000ee80000300a00 */
[----:B------:R-:W-:Y:S04]  /*266f0*/  STL.64 [R1+0x160], R36 ;  /* 0x0001602401007387 */ /* 0x000fe80000100a00 */
[----:B------:R0:W-:Y:S02]  /*26700*/  STL.64 [R1+0x168], R38 ;  /* 0x0001682601007387 */ /* 0x0001e40000100a00 */
[----:B0-----:R-:W-:Y:S02]  /*26710*/  HMMA.16816.F32 R36, R28, R16, R8 ;  /* 0x000000101c24723c */ /* 0x001fe40000001808 */
[----:B------:R-:W4:Y:S04]  /*26720*/  LDL.LU.64 R8, [R1+0x1d0] ;  /* 0x0001d00001087983 */ /* 0x000f280000300a00 */
[----:B------:R-:W4:Y:S01]  /*26730*/  LDL.LU.64 R10, [R1+0x1d8] ;  /* 0x0001d800010a7983 */ /* 0x000f220000300a00 */
[----:B------:R-:W-:-:S02]  /*26740*/  F2FP.F16.E5M2.UNPACK_B R6, R6 ;  /* 0x00000006ff06723e */ /* 0x000fc400020004ff */
[----:B------:R-:W-:Y:S02]  /*26750*/  F2FP.F16.E5M2.UNPACK_B R7, R7 ;  /* 0x00000007ff07723e */ /* 0x000fe400020004ff */
[----:B------:R-:W-:Y:S02]  /*26760*/  F2FP.F16.E5M2.UNPACK_B R4, R4 ;  /* 0x00000004ff04723e */ /* 0x000fe400020004ff */
[----:B------:R-:W-:Y:S02]  /*26770*/  F2FP.F16.E5M2.UNPACK_B R5, R5 ;  /* 0x00000005ff05723e */ /* 0x000fe400020004ff */
[----:B------:R-:W-:Y:S02]  /*26780*/  F2FP.F16.E5M2.UNPACK_B R2, R2 ;  /* 0x00000002ff02723e */ /* 0x000fe400020004ff */
[----:B------:R-:W-:Y:S02]  /*26790*/  F2FP.F16.E5M2.UNPACK_B R3, R3 ;  /* 0x00000003ff03723e */ /* 0x000fe400020004ff */
[----:B------:R-:W-:Y:S04]  /*267a0*/  STL.64 [R1+0x190], R36 ;  /* 0x0001902401007387 */ /* 0x000fe80000100a00 */
[----:B------:R-:W-:Y:S01]  /*267b0*/  STL.64 [R1+0x198], R38 ;  /* 0x0001982601007387 */ /* 0x000fe20000100a00 */
[----:B------:R-:W-:-:S02]  /*267c0*/  IMAD R46, R58, 0x100, R46 ;  /* 0x000001003a2e7824 */ /* 0x000fc400078e022e */
[----:B------:R-:W-:Y:S01]  /*267d0*/  IMAD R47, R48, 0x100, R59 ;  /* 0x00000100302f7824 */ /* 0x000fe200078e023b */
[----:B--2---:R-:W-:-:S15]  /*267e0*/  HMMA.16816.F32 R24, R28, R6, R24 ;  /* 0x000000061c18723c */ /* 0x004fde0000001818 */
[----:B------:R-:W-:-:S04]  /*267f0*/  NOP ;  /* 0x0000000000007918 */ /* 0x000fc80000000000 */
[----:B------:R-:W-:Y:S02]  /*26800*/  IMAD.MOV.U32 R60, RZ, RZ, R27 ;  /* 0x000000ffff3c7224 */ /* 0x000fe400078e001b */
[----:B------:R-:W-:Y:S01]  /*26810*/  IMAD.MOV.U32 R61, RZ, RZ, R26 ;  /* 0x000000ffff3d7224 */ /* 0x000fe200078e001a */
[----:B------:R-:W-:Y:S04]  /*26820*/  STL.64 [R1+0x1e0], R24 ;  /* 0x0001e01801007387 */ /* 0x000fe80000100a00 */
[----:B------:R-:W-:Y:S01]  /*26830*/  STL [R1+0x1aac], R60 ;  /* 0x001aac3c01007387 */ /* 0x000fe20000100800 */
[C---:B---3--:R-:W-:Y:S03]  /*26840*/  HMMA.16816.F32 R12, R28.reuse, R4, R12 ;  /* 0x000000041c0c723c */ /* 0x048fe6000000180c */
[----:B------:R-:W-:Y:S04]  /*26850*/  STL [R1+0x1aa8], R61 ;  /* 0x001aa83d01007387 */ /* 0x000fe80000100800 */
[----:B------:R-:W-:Y:S04]  /*26860*/  STL.64 [R1+0x1b50], R6 ;  /* 0x001b500601007387 */ /* 0x000fe80000100a00 */
[----:B------:R4:W-:Y:S02]  /*26870*/  STL.64 [R1+0x1b48], R4 ;  /* 0x001b480401007387 */ /* 0x0009e40000100a00 */
[----:B----4-:R-:W-:Y:S06]  /*26880*/  HMMA.16816.F32 R4, R28, R2, R8 ;  /* 0x000000021c04723c */ /* 0x010fec0000001808 */
[----:B------:R0:W-:Y:S04]  /*26890*/  STL.64 [R1+0x3e0], R12 ;  /* 0x0003e00c01007387 */ /* 0x0001e80000100a00 */
[----:B------:R1:W-:Y:S09]  /*268a0*/  STL.64 [R1+0x3e8], R14 ;  /* 0x0003e80e01007387 */ /* 0x0003f20000100a00 */
[----:B------:R2:W-:Y:S04]  /*268b0*/  STL.64 [R1+0x1d0], R4 ;  /* 0x0001d00401007387 */ /* 0x0005e80000100a00 */
[----:B------:R-:W3:Y:S04]  /*268c0*/  LDL.LU.64 R40, [R1+0x490] ;  /* 0x0004900001287983 */ /* 0x000ee80000300a00 */
[----:B------:R-:W3:Y:S04]  /*268d0*/  LDL.LU.64 R42, [R1+0x498] ;  /* 0x00049800012a7983 */ /* 0x000ee80000300a00 */
[----:B------:R-:W4:Y:S04]  /*268e0*/  LDL.LU.64 R8, [R1+0x3c0] ;  /* 0x0003c00001087983 */ /* 0x000f280000300a00 */
[----:B------:R-:W4:Y:S04]  /*268f0*/  LDL.LU.64 R10, [R1+0x3c8] ;  /* 0x0003c800010a7983 */ /* 0x000f280000300a00 */
[----:B------:R-:W4:Y:S04]  /*26900*/  LDL.LU.64 R24, [R1+0x3b0] ;  /* 0x0003b00001187983 */ /* 0x000f280000300a00 */
[----:B------:R-:W4:Y:S04]  /*26910*/  LDL.LU.64 R26, [R1+0x3b8] ;  /* 0x0003b800011a7983 */ /* 0x000f280000300a00 */
[----:B0-----:R-:W4:Y:S04]  /*26920*/  LDL.LU.64 R12, [R1+0x390] ;  /* 0x00039000010c7983 */ /* 0x001f280000300a00 */
[----:B-1----:R-:W4:Y:S01]  /*26930*/  LDL.LU.64 R14, [R1+0x398] ;  /* 0x00039800010e7983 */ /* 0x002f220000300a00 */
[----:B------:R-:W-:-:S02]  /*26940*/  IMAD.MOV.U32 R60, RZ, RZ, R6 ;  /* 0x000000ffff3c7224 */ /* 0x000fc400078e0006 */
[----:B------:R-:W-:Y:S01]  /*26950*/  IMAD.MOV.U32 R61, RZ, RZ, R7 ;  /* 0x000000ffff3d7224 */ /* 0x000fe200078e0007 */
[----:B--2---:R-:W2:Y:S04]  /*26960*/  LDL.LU.64 R4, [R1+0x380] ;  /* 0x0003800001047983 */ /* 0x004ea80000300a00 */
[----:B------:R-:W2:Y:S04]  /*26970*/  LDL.LU.64 R6, [R1+0x388] ;  /* 0x0003880001067983 */ /* 0x000ea80000300a00 */
[----:B------:R-:W2:Y:S04]  /*26980*/  LDL.LU.64 R36, [R1+0x370] ;  /* 0x0003700001247983 */ /* 0x000ea80000300a00 */
[----:B------:R-:W2:Y:S04]  /*26990*/  LDL.LU.64 R38, [R1+0x378] ;  /* 0x0003780001267983 */ /* 0x000ea80000300a00 */
[----:B------:R-:W2:Y:S04]  /*269a0*/  LDL.LU R53, [R1+0x7a4] ;  /* 0x0007a40001357983 */ /* 0x000ea80000300800 */
[----:B------:R-:W2:Y:S04]  /*269b0*/  LDL.LU R51, [R1+0x7a0] ;  /* 0x0007a00001337983 */ /* 0x000ea80000300800 */
[----:B------:R-:W2:Y:S04]  /*269c0*/  LDL.LU R58, [R1+0x7ac] ;  /* 0x0007ac00013a7983 */ /* 0x000ea80000300800 */
[----:B------:R-:W2:Y:S01]  /*269d0*/  LDL.LU R59, [R1+0x7a8] ;  /* 0x0007a800013b7983 */ /* 0x000ea20000300800 */
[----:B------:R-:W-:-:S02]  /*269e0*/  IMAD R48, R52, 0x100, R50 ;  /* 0x0000010034307824 */ /* 0x000fc400078e0232 */
[----:B------:R-:W-:Y:S01]  /*269f0*/  IMAD R49, R0, 0x100, R54 ;  /* 0x0000010000317824 */ /* 0x000fe200078e0236 */
[----:B------:R-:W-:Y:S02]  /*26a00*/  F2FP.F16.E5M2.UNPACK_B R28, R46 ;  /* 0x0000002eff1c723e */ /* 0x000fe400020004ff */
[----:B------:R-:W-:Y:S02]  /*26a10*/  F2FP.F16.E5M2.UNPACK_B R29, R47 ;  /* 0x0000002fff1d723e */ /* 0x000fe400020004ff */
[----:B------:R-:W-:Y:S02]  /*26a20*/  F2FP.F16.E5M2.UNPACK_B R30, R48 ;  /* 0x00000030ff1e723e */ /* 0x000fe400020004ff */
[----:B------:R-:W-:-:S07]  /*26a30*/  F2FP.F16.E5M2.UNPACK_B R31, R49 ;  /* 0x00000031ff1f723e */ /* 0x000fce00020004ff */
[C---:B---3--:R-:W-:Y:S08]  /*26a40*/  HMMA.16816.F32 R40, R28.reuse, R22, R40 ;  /* 0x000000161c28723c */ /* 0x048ff00000001828 */
[C---:B----4-:R-:W-:Y:S08]  /*26a50*/  HMMA.16816.F32 R8, R28.reuse, R18, R8 ;  /* 0x000000121c08723c */ /* 0x050ff00000001808 */
[C---:B------:R-:W-:Y:S01]  /*26a60*/  HMMA.16816.F32 R24, R28.reuse, R20, R24 ;  /* 0x000000141c18723c */ /* 0x040fe20000001818 */
[----:B--2---:R0:W-:Y:S04]  /*26a70*/  STL.64 [R1+0x1b58], R58 ;  /* 0x001b583a01007387 */ /* 0x0041e80000100a00 */
[----:B------:R-:W2:Y:S04]  /*26a80*/  LDL.LU.64 R56, [R1+0x3a0] ;  /* 0x0003a00001387983 */ /* 0x000ea80000300a00 */
[----:B0-----:R-:W2:Y:S04]  /*26a90*/  LDL.LU.64 R58, [R1+0x3a8] ;  /* 0x0003a800013a7983 */ /* 0x001ea80000300a00 */
[----:B------:R-:W3:Y:S04]  /*26aa0*/  LDL.LU R50, [R1+0x7b4] ;  /* 0x0007b40001327983 */ /* 0x000ee80000300800 */
[----:B------:R-:W3:Y:S04]  /*26ab0*/  LDL.LU R52, [R1+0x7b0] ;  /* 0x0007b00001347983 */ /* 0x000ee80000300800 */
[----:B------:R-:W4:Y:S04]  /*26ac0*/  LDL.LU R54, [R1+0x7bc] ;  /* 0x0007bc0001367983 */ /* 0x000f280000300800 */
[----:B------:R-:W4:Y:S04]  /*26ad0*/  LDL.LU R0, [R1+0x7b8] ;  /* 0x0007b80001007983 */ /* 0x000f280000300800 */
[----:B------:R0:W-:Y:S04]  /*26ae0*/  STL.64 [R1+0x3d0], R40 ;  /* 0x0003d02801007387 */ /* 0x0001e80000100a00 */
[----:B------:R1:W-:Y:S04]  /*26af0*/  STL.64 [R1+0x3d8], R42 ;  /* 0x0003d82a01007387 */ /* 0x0003e80000100a00 */
[----:B0-----:R-:W2:Y:S04]  /*26b00*/  LDL.LU.64 R40, [R1+0x360] ;  /* 0x0003600001287983 */ /* 0x001ea80000300a00 */
[----:B-1----:R-:W2:Y:S04]  /*26b10*/  LDL.LU.64 R42, [R1+0x368] ;  /* 0x00036800012a7983 */ /* 0x002ea80000300a00 */
[----:B------:R0:W-:Y:S04]  /*26b20*/  STL.64 [R1+0x3c0], R8 ;  /* 0x0003c00801007387 */ /* 0x0001e80000100a00 */
[----:B------:R1:W-:Y:S04]  /*26b30*/  STL.64 [R1+0x3c8], R10 ;  /* 0x0003c80a01007387 */ /* 0x0003e80000100a00 */
[----:B0-----:R-:W2:Y:S04]  /*26b40*/  LDL.LU.64 R8, [R1+0x350] ;  /* 0x0003500001087983 */ /* 0x001ea80000300a00 */
[----:B-1----:R-:W2:Y:S04]  /*26b50*/  LDL.LU.64 R10, [R1+0x358] ;  /* 0x00035800010a7983 */ /* 0x002ea80000300a00 */
[----:B------:R-:W-:Y:S04]  /*26b60*/  STL.64 [R1+0x3b0], R24 ;  /* 0x0003b01801007387 */ /* 0x000fe80000100a00 */
[----:B------:R0:W-:Y:S04]  /*26b70*/  STL.64 [R1+0x3b8], R26 ;  /* 0x0003b81a01007387 */ /* 0x0001e80000100a00 */
[----:B0-----:R-:W2:Y:S04]  /*26b80*/  LDL.LU.64 R26, [R1+0x1b88] ;  /* 0x001b8800011a7983 */ /* 0x001ea80000300a00 */
[----:B------:R-:W2:Y:S01]  /*26b90*/  LDL.LU.64 R24, [R1+0x1b80] ;  /* 0x001b800001187983 */ /* 0x000ea20000300a00 */
[C---:B------:R-:W-:Y:S08]  /*26ba0*/  HMMA.16816.F32 R4, R28.reuse, R32, R4 ;  /* 0x000000201c04723c */ /* 0x040ff00000001804 */
[C---:B------:R-:W-:Y:S08]  /*26bb0*/  HMMA.16816.F32 R36, R28.reuse, R34, R36 ;  /* 0x000000221c24723c */ /* 0x040ff00000001824 */
[C---:B--2---:R-:W-:Y:S08]  /*26bc0*/  HMMA.16816.F32 R56, R28.reuse, R24, R56 ;  /* 0x000000181c38723c */ /* 0x044ff00000001838 */
[C---:B------:R-:W-:Y:S11]  /*26bd0*/  HMMA.16816.F32 R12, R28.reuse, R26, R12 ;  /* 0x0000001a1c0c723c */ /* 0x040ff6000000180c */
[----:B------:R0:W-:Y:S04]  /*26be0*/  STL.64 [R1+0x3a0], R56 ;  /* 0x0003a03801007387 */ /* 0x0001e80000100a00 */
[----:B------:R1:W-:Y:S04]  /*26bf0*/  STL.64 [R1+0x3a8], R58 ;  /* 0x0003a83a01007387 */ /* 0x0003e80000100a00 */
[----:B0-----:R-:W2:Y:S04]  /*26c00*/  LDL.LU.64 R56, [R1+0x340] ;  /* 0x0003400001387983 */ /* 0x001ea80000300a00 */
[----:B------:R-:W-:Y:S04]  /*26c10*/  STL.64 [R1+0x390], R12 ;  /* 0x0003900c01007387 */ /* 0x000fe80000100a00 */
[----:B------:R-:W-:Y:S04]  /*26c20*/  STL.64 [R1+0x398], R14 ;  /* 0x0003980e01007387 */ /* 0x000fe80000100a00 */
[----:B-1----:R-:W2:Y:S04]  /*26c30*/  LDL.LU.64 R58, [R1+0x348] ;  /* 0x00034800013a7983 */ /* 0x002ea80000300a00 */
[----:B------:R0:W-:Y:S04]  /*26c40*/  STL.64 [R1+0x380], R4 ;  /* 0x0003800401007387 */ /* 0x0001e80000100a00 */
[----:B------:R1:W-:Y:S04]  /*26c50*/  STL.64 [R1+0x388], R6 ;  /* 0x0003880601007387 */ /* 0x0003e80000100a00 */
[----:B0-----:R-:W2:Y:S04]  /*26c60*/  LDL.LU.64 R4, [R1+0x330] ;  /* 0x0003300001047983 */ /* 0x001ea80000300a00 */
[----:B-1----:R-:W2:Y:S04]  /*26c70*/  LDL.LU.64 R6, [R1+0x338] ;  /* 0x0003380001067983 */ /* 0x002ea80000300a00 */
[----:B------:R-:W2:Y:S04]  /*26c80*/  LDL.LU.64 R12, [R1+0x2f0] ;  /* 0x0002f000010c7983 */ /* 0x000ea80000300a00 */
[----:B------:R-:W2:Y:S04]  /*26c90*/  LDL.LU.64 R14, [R1+0x2f8] ;  /* 0x0002f800010e7983 */ /* 0x000ea80000300a00 */
[----:B------:R-:W-:Y:S04]  /*26ca0*/  STL.64 [R1+0x370], R36 ;  /* 0x0003702401007387 */ /* 0x000fe80000100a00 */
[----:B------:R0:W-:Y:S04]  /*26cb0*/  STL.64 [R1+0x378], R38 ;  /* 0x0003782601007387 */ /* 0x0001e80000100a00 */
[----:B0-----:R-:W2:Y:S04]  /*26cc0*/  LDL.LU.64 R38, [R1+0x1b78] ;  /* 0x001b780001267983 */ /* 0x001ea80000300a00 */
[----:B------:R-:W2:Y:S04]  /*26cd0*/  LDL.LU.64 R36, [R1+0x1b70] ;  /* 0x001b700001247983 */ /* 0x000ea80000300a00 */
[----:B------:R-:W-:Y:S04]  /*26ce0*/  STL.64 [R1+0x1b40], R34 ;  /* 0x001b402201007387 */ /* 0x000fe80000100a00 */
[----:B------:R0:W-:Y:S04]  /*26cf0*/  STL.64 [R1+0x1b38], R32 ;  /* 0x001b382001007387 */ /* 0x0001e80000100a00 */
[----:B0-----:R-:W3:Y:S04]  /*26d00*/  LDL.LU.64 R32, [R1+0x300] ;  /* 0x0003000001207983 */ /* 0x001ee80000300a00 */
[----:B------:R-:W3:Y:S01]  /*26d10*/  LDL.LU.64 R34, [R1+0x308] ;  /* 0x0003080001227983 */ /* 0x000ee20000300a00 */
[----:B--2---:R-:W-:-:S15]  /*26d20*/  HMMA.16816.F32 R40, R28, R36, R40 ;  /* 0x000000241c28723c */ /* 0x004fde0000001828 */
[----:B------:R-:W-:-:S04]  /*26d30*/  NOP ;  /* 0x0000000000007918 */ /* 0x000fc80000000000 */
[----:B------:R-:W-:Y:S04]  /*26d40*/  STL.64 [R1+0x360], R40 ;  /* 0x0003602801007387 */ /* 0x000fe80000100a00 */
[----:B------:R0:W-:Y:S04]  /*26d50*/  STL.64 [R1+0x368], R42 ;  /* 0x0003682a01007387 */ /* 0x0001e80000100a00 */
[----:B0-----:R-:W2:Y:S04]  /*26d60*/  LDL.LU.64 R42, [R1+0x1b68] ;  /* 0x001b6800012a7983 */ /* 0x001ea80000300a00 */
[----:B------:R-:W2:Y:S01]  /*26d70*/  LDL.LU.64 R40, [R1+0x1b60] ;  /* 0x001b600001287983 */ /* 0x000ea20000300a00 */
[----:B------:R-:W-:-:S15]  /*26d80*/  HMMA.16816.F32 R8, R28, R38, R8 ;  /* 0x000000261c08723c */ /* 0x000fde0000001808 */
[----:B------:R-:W-:-:S04]  /*26d90*/  NOP ;  /* 0x0000000000007918 */ /* 0x000fc80000000000 */
[----:B------:R0:W-:Y:S04]  /*26da0*/  STL.64 [R1+0x350], R8 ;  /* 0x0003500801007387 */ /* 0x0001e80000100a00 */
[----:B------:R1:W-:Y:S04]  /*26db0*/  STL.64 [R1+0x358], R10 ;  /* 0x0003580a01007387 */ /* 0x0003e80000100a00 */
[----:B0-----:R-:W3:Y:S04]  /*26dc0*/  LDL.LU.64 R8, [R1+0x1c0] ;  /* 0x0001c00001087983 */ /* 0x001ee80000300a00 */
[----:B-1----:R-:W3:Y:S04]  /*26dd0*/  LDL.LU.64 R10, [R1+0x1c8] ;  /* 0x0001c800010a7983 */ /* 0x002ee80000300a00 */
[----:B------:R-:W-:Y:S04]  /*26de0*/  STL.64 [R1+0x1b20], R38 ;  /* 0x001b202601007387 */ /* 0x000fe80000100a00 */
[----:B------:R0:W-:Y:S04]  /*26df0*/  STL.64 [R1+0x1b18], R36 ;  /* 0x001b182401007387 */ /* 0x0001e80000100a00 */
[----:B0-----:R-:W3:Y:S04]  /*26e00*/  LDL.LU.64 R36, [R1+0x310] ;  /* 0x0003100001247983 */ /* 0x001ee80000300a00 */
[----:B------:R-:W3:Y:S01]  /*26e10*/  LDL.LU.64 R38, [R1+0x318] ;  /* 0x0003180001267983 */ /* 0x000ee20000300a00 */
[C---:B--2---:R-:W-:Y:S08]  /*26e20*/  HMMA.16816.F32 R56, R28.reuse, R40, R56 ;  /* 0x000000281c38723c */ /* 0x044ff00000001838 */
[C---:B------:R-:W-:Y:S11]  /*26e30*/  HMMA.16816.F32 R4, R28.reuse, R42, R4 ;  /* 0x0000002a1c04723c */ /* 0x040ff60000001804 */
[----:B------:R-:W-:Y:S04]  /*26e40*/  STL.64 [R1+0x340], R56 ;  /* 0x0003403801007387 */ /* 0x000fe80000100a00 */
[----:B------:R0:W-:Y:S04]  /*26e50*/  STL.64 [R1+0x348], R58 ;  /* 0x0003483a01007387 */ /* 0x0001e80000100a00 */
[----:B0-----:R-:W2:Y:S04]  /*26e60*/  LDL.LU.64 R58, [R1+0x1b58] ;  /* 0x001b5800013a7983 */ /* 0x001ea80000300a00 */
[----:B------:R-:W-:Y:S04]  /*26e70*/  STL.64 [R1+0x330], R4 ;  /* 0x0003300401007387 */ /* 0x000fe80000100a00 */
[----:B------:R0:W-:Y:S04]  /*26e80*/  STL.64 [R1+0x338], R6 ;  /* 0x0003380601007387 */ /* 0x0001e80000100a00 */
[----:B0-----:R-:W2:Y:S04]  /*26e90*/  LDL.LU.64 R6, [R1+0x1b50] ;  /* 0x001b500001067983 */ /* 0x001ea80000300a00 */
[----:B------:R-:W2:Y:S04]  /*26ea0*/  LDL.LU.64 R4, [R1+0x1b48] ;  /* 0x001b480001047983 */ /* 0x000ea80000300a00 */
[----:B------:R-:W-:Y:S04]  /*26eb0*/  STL.64 [R1+0x1b10], R42 ;  /* 0x001b102a01007387 */ /* 0x000fe80000100a00 */
[----:B------:R0:W-:Y:S04]  /*26ec0*/  STL.64 [R1+0x1b08], R40 ;  /* 0x001b082801007387 */ /* 0x0001e80000100a00 */
[----:B0-----:R-:W2:Y:S04]  /*26ed0*/  LDL.LU.64 R40, [R1+0x320] ;  /* 0x0003200001287983 */ /* 0x001ea80000300a00 */
[----:B------:R-:W2:Y:S01]  /*26ee0*/  LDL.LU.64 R42, [R1+0x328] ;  /* 0x00032800012a7983 */ /* 0x000ea20000300a00 */
[----:B---3--:R-:W-:Y:S01]  /*26ef0*/  HMMA.16816.F32 R36, R28, R16, R36 ;  /* 0x000000101c24723c */ /* 0x008fe20000001824 */
[----:B------:R-:W-:-:S02]  /*26f00*/  IMAD R46, R51, 0x100, R53 ;  /* 0x00000100332e7824 */ /* 0x000fc400078e0235 */
[----:B----4-:R-:W-:Y:S02]  /*26f10*/  IMAD R49, R0, 0x100, R54 ;  /* 0x0000010000317824 */ /* 0x010fe400078e0236 */
[----:B------:R-:W-:-:S03]  /*26f20*/  IMAD R48, R52, 0x100, R50 ;  /* 0x0000010034307824 */ /* 0x000fc600078e0232 */
[C---:B--2---:R-:W-:Y:S08]  /*26f30*/  HMMA.16816.F32 R32, R28.reuse, R6, R32 ;  /* 0x000000061c20723c */ /* 0x044ff00000001820 */
[C---:B------:R-:W-:Y:S08]  /*26f40*/  HMMA.16816.F32 R40, R28.reuse, R44, R40 ;  /* 0x0000002c1c28723c */ /* 0x040ff00000001828 */
[C---:B------:R-:W-:Y:S11]  /*26f50*/  HMMA.16816.F32 R12, R28.reuse, R4, R12 ;  /* 0x000000041c0c723c */ /* 0x040ff6000000180c */
[----:B------:R-:W-:Y:S04]  /*26f60*/  STL.64 [R1+0x320], R40 ;  /* 0x0003202801007387 */ /* 0x000fe80000100a00 */
[----:B------:R-:W-:Y:S04]  /*26f70*/  STL.64 [R1+0x328], R42 ;  /* 0x0003282a01007387 */ /* 0x000fe80000100a00 */
[----:B------:R-:W-:Y:S04]  /*26f80*/  STL.64 [R1+0x310], R36 ;  /* 0x0003102401007387 */ /* 0x000fe80000100a00 */
[----:B------:R-:W-:Y:S04]  /*26f90*/  STL.64 [R1+0x318], R38 ;  /* 0x0003182601007387 */ /* 0x000fe80000100a00 */
[----:B------:R-:W-:Y:S04]  /*26fa0*/  STL.64 [R1+0x1af0], R6 ;  /* 0x001af00601007387 */ /* 0x000fe80000100a00 */
[----:B------:R-:W-:Y:S04]  /*26fb0*/  STL.64 [R1+0x300], R32 ;  /* 0x0003002001007387 */ /* 0x000fe80000100a00 */
[----:B------:R-:W-:Y:S04]  /*26fc0*/  STL.64 [R1+0x308], R34 ;  /* 0x0003082201007387 */ /* 0x000fe80000100a00 */
[----:B------:R0:W-:Y:S02]  /*26fd0*/  STL.64 [R1+0x1ae8], R4 ;  /* 0x001ae80401007387 */ /* 0x0001e40000100a00 */
[----:B0-----:R-:W-:Y:S02]  /*26fe0*/  HMMA.16816.F32 R4, R28, R2, R8 ;  /* 0x000000021c04723c */ /* 0x001fe40000001808 */
[----:B------:R0:W-:Y:S04]  /*26ff0*/  STL.64 [R1+0x2f0], R12 ;  /* 0x0002f00c01007387 */ /* 0x0001e80000100a00 */
[----:B------:R1:W-:Y:S01]  /*27000*/  STL.64 [R1+0x2f8], R14 ;  /* 0x0002f80e01007387 */ /* 0x0003e20000100a00 */
[----:B------:R-:W-:-:S03]  /*27010*/  IMAD R47, R59, 0x100, R58 ;  /* 0x000001003b2f7824 */ /* 0x000fc600078e023a */
[----:B0-----:R-:W2:Y:S04]  /*27020*/  LDL.LU.64 R12, [R1+0x2e0] ;  /* 0x0002e000010c7983 */ /* 0x001ea80000300a00 */
[----:B-1----:R-:W2:Y:S04]  /*27030*/  LDL.LU.64 R14, [R1+0x2e8] ;  /* 0x0002e800010e7983 */ /* 0x002ea80000300a00 */
[----:B------:R-:W3:Y:S04]  /*27040*/  LDL.LU.64 R8, [R1+0x2d0] ;  /* 0x0002d00001087983 */ /* 0x000ee80000300a00 */
[----:B------:R-:W3:Y:S04]  /*27050*/  LDL.LU.64 R10, [R1+0x2d8] ;  /* 0x0002d800010a7983 */ /* 0x000ee80000300a00 */
[----:B------:R0:W-:Y:S04]  /*27060*/  STL.64 [R1+0x1c0], R4 ;  /* 0x0001c00401007387 */ /* 0x0001e80000100a00 */
[----:B------:R1:W-:Y:S01]  /*27070*/  STL.64 [R1+0x1c8], R6 ;  /* 0x0001c80601007387 */ /* 0x0003e20000100a00 */
[----:B------:R-:W-:-:S02]  /*27080*/  F2FP.F16.E5M2.UNPACK_B R28, R46 ;  /* 0x0000002eff1c723e */ /* 0x000fc400020004ff */
[----:B------:R-:W-:Y:S01]  /*27090*/  F2FP.F16.E5M2.UNPACK_B R29, R47 ;  /* 0x0000002fff1d723e */ /* 0x000fe200020004ff */
[----:B0-----:R-:W4:Y:S04]  /*270a0*/  LDL.LU.64 R4, [R1+0x2c0] ;  /* 0x0002c00001047983 */ /* 0x001f280000300a00 */
[----:B-1----:R-:W4:Y:S04]  /*270b0*/  LDL.LU.64 R6, [R1+0x2c8] ;  /* 0x0002c80001067983 */ /* 0x002f280000300a00 */
[----:B------:R-:W2:Y:S04]  /*270c0*/  LDL.LU R0, [R1+0x7c4] ;  /* 0x0007c40001007983 */ /* 0x000ea80000300800 */
[----:B------:R-:W2:Y:S04]  /*270d0*/  LDL.LU R51, [R1+0x7d0] ;  /* 0x0007d00001337983 */ /* 0x000ea80000300800 */
[----:B------:R-:W2:Y:S04]  /*270e0*/  LDL.LU R50, [R1+0x7dc] ;  /* 0x0007dc0001327983 */ /* 0x000ea80000300800 */
[----:B------:R-:W2:Y:S04]  /*270f0*/  LDL.LU R46, [R1+0x7c0] ;  /* 0x0007c000012e7983 */ /* 0x000ea80000300800 */
[----:B------:R-:W2:Y:S01]  /*27100*/  LDL.LU R47, [R1+0x7c8] ;  /* 0x0007c800012f7983 */ /* 0x000ea20000300800 */
[----:B------:R-:W-:-:S02]  /*27110*/  F2FP.F16.E5M2.UNPACK_B R30, R48 ;  /* 0x00000030ff1e723e */ /* 0x000fc400020004ff */
[----:B------:R-:W-:Y:S01]  /*27120*/  F2FP.F16.E5M2.UNPACK_B R31, R49 ;  /* 0x00000031ff1f723e */ /* 0x000fe200020004ff */
[----:B--2---:R-:W-:Y:S04]  /*27130*/  STL.64 [R1+0x1b00], R46 ;  /* 0x001b002e01007387 */ /* 0x004fe80000100a00 */
[----:B------:R-:W-:Y:S04]  /*27140*/  STL.64 [R1+0x1af8], R44 ;  /* 0x001af82c01007387 */ /* 0x000fe80000100a00 */
[----:B------:R-:W2:Y:S04]  /*27150*/  LDL.LU R48, [R1+0x7d4] ;  /* 0x0007d40001307983 */ /* 0x000ea80000300800 */
[----:B------:R-:W2:Y:S01]  /*27160*/  LDL.LU R49, [R1+0x7cc] ;  /* 0x0007cc0001317983 */ /* 0x000ea20000300800 */
[C---:B------:R-:W-:Y:S08]  /*27170*/  HMMA.16816.F32 R12, R28.reuse, R22, R12 ;  /* 0x000000161c0c723c */ /* 0x040ff0000000180c */
[C---:B---3--:R-:W-:Y:S01]  /*27180*/  HMMA.16816.F32 R8, R28.reuse, R18, R8 ;  /* 0x000000121c08723c */ /* 0x048fe20000001808 */
[----:B------:R-:W-:Y:S04]  /*27190*/  STL.64 [R1+0x1ae0], R50 ;  /* 0x001ae03201007387 */ /* 0x000fe80000100a00 */
[----:B--2---:R-:W-:Y:S04]  /*271a0*/  STL.64 [R1+0x1ad8], R48 ;  /* 0x001ad83001007387 */ /* 0x004fe80000100a00 */
[----:B------:R-:W-:Y:S04]  /*271b0*/  STL.64 [R1+0x1b30], R18 ;  /* 0x001b301201007387 */ /* 0x000fe80000100a00 */
[----:B------:R-:W-:Y:S04]  /*271c0*/  STL.64 [R1+0x2e0], R12 ;  /* 0x0002e00c01007387 */ /* 0x000fe80000100a00 */
[----:B------:R-:W-:Y:S04]  /*271d0*/  STL.64 [R1+0x2e8], R14 ;  /* 0x0002e80e01007387 */ /* 0x000fe80000100a00 */
[----:B------:R-:W-:Y:S04]  /*271e0*/  STL.64 [R1+0x1b28], R16 ;  /* 0x001b281001007387 */ /* 0x000fe80000100a00 */
[----:B------:R-:W-:Y:S04]  /*271f0*/  STL.64 [R1+0x2d0], R8 ;  /* 0x0002d00801007387 */ /* 0x000fe80000100a00 */
[----:B------:R4:W-:Y:S02]  /*27200*/  STL.64 [R1+0x2d8], R10 ;  /* 0x0002d80a01007387 */ /* 0x0009e40000100a00 */
[----:B----4-:R-:W-:Y:S02]  /*27210*/  HMMA.16816.F32 R8, R28, R20, R4 ;  /* 0x000000141c08723c */ /* 0x010fe40000001804 */
[----:B------:R-:W2:Y:S04]  /*27220*/  LDL.LU.64 R4, [R1+0x2b0] ;  /* 0x0002b00001047983 */ /* 0x000ea80000300a00 */
[----:B------:R-:W2:-:S13]  /*27230*/  LDL.LU.64 R6, [R1+0x2b8] ;  /* 0x0002b80001067983 */ /* 0x000e9a0000300a00 */
[----:B------:R0:W-:Y:S04]  /*27240*/  STL.64 [R1+0x2c0], R8 ;  /* 0x0002c00801007387 */ /* 0x0001e80000100a00 */
[----:B------:R1:W-:Y:S04]  /*27250*/  STL.64 [R1+0x2c8], R10 ;  /* 0x0002c80a01007387 */ /* 0x0003e80000100a00 */
[----:B------:R-:W3:Y:S04]  /*27260*/  LDL.LU.64 R32, [R1+0x2a0] ;  /* 0x0002a00001207983 */ /* 0x000ee80000300a00 */
[----:B------:R-:W3:Y:S04]  /*27270*/  LDL.LU.64 R34, [R1+0x2a8] ;  /* 0x0002a80001227983 */ /* 0x000ee80000300a00 */
[----:B------:R-:W4:Y:S04]  /*27280*/  LDL.LU.64 R16, [R1+0x290] ;  /* 0x0002900001107983 */ /* 0x000f280000300a00 */
[----:B------:R-:W4:Y:S04]  /*27290*/  LDL.LU.64 R18, [R1+0x298] ;  /* 0x0002980001127983 */ /* 0x000f280000300a00 */
[----:B------:R-:W4:Y:S04]  /*272a0*/  LDL.LU.64 R36, [R1+0x280] ;  /* 0x0002800001247983 */ /* 0x000f280000300a00 */
[----:B------:R-:W4:Y:S04]  /*272b0*/  LDL.LU.64 R38, [R1+0x288] ;  /* 0x0002880001267983 */ /* 0x000f280000300a00 */
[----:B------:R-:W4:Y:S04]  /*272c0*/  LDL.LU.64 R40, [R1+0x270] ;  /* 0x0002700001287983 */ /* 0x000f280000300a00 */
[----:B------:R-:W4:Y:S04]  /*272d0*/  LDL.LU.64 R42, [R1+0x278] ;  /* 0x00027800012a7983 */ /* 0x000f280000300a00 */
[----:B0-----:R-:W4:Y:S04]  /*272e0*/  LDL.LU.64 R8, [R1+0x260] ;  /* 0x0002600001087983 */ /* 0x001f280000300a00 */
[----:B-1----:R-:W4:Y:S04]  /*272f0*/  LDL.LU.64 R10, [R1+0x268] ;  /* 0x00026800010a7983 */ /* 0x002f280000300a00 */
[----:B------:R-:W4:Y:S04]  /*27300*/  LDL.LU.64 R44, [R1+0x250] ;  /* 0x00025000012c7983 */ /* 0x000f280000300a00 */
[----:B------:R-:W4:Y:S04]  /*27310*/  LDL.LU.64 R46, [R1+0x258] ;  /* 0x00025800012e7983 */ /* 0x000f280000300a00 */
[----:B------:R-:W4:Y:S04]  /*27320*/  LDL.LU.64 R56, [R1+0x240] ;  /* 0x0002400001387983 */ /* 0x000f280000300a00 */
[----:B------:R-:W4:Y:S04]  /*27330*/  LDL.LU.64 R58, [R1+0x248] ;  /* 0x00024800013a7983 */ /* 0x000f280000300a00 */
[----:B------:R-:W4:Y:S04]  /*27340*/  LDL.LU.64 R52, [R1+0x230] ;  /* 0x0002300001347983 */ /* 0x000f280000300a00 */
[----:B------:R-:W4:Y:S01]  /*27350*/  LDL.LU.64 R54, [R1+0x238] ;  /* 0x0002380001367983 */ /* 0x000f220000300a00 */
[C---:B--2---:R-:W-:Y:S03]  /*27360*/  HMMA.16816.F32 R12, R28.reuse, R24, R4 ;  /* 0x000000181c0c723c */ /* 0x044fe60000001804 */
[----:B------:R-:W2:Y:S04]  /*27370*/  LDL.LU.64 R4, [R1+0x220] ;  /* 0x0002200001047983 */ /* 0x000ea80000300a00 */
[----:B------:R-:W2:Y:S01]  /*27380*/  LDL.LU.64 R6, [R1+0x228] ;  /* 0x0002280001067983 */ /* 0x000ea20000300a00 */
[C---:B---3--:R-:W-:Y:S11]  /*27390*/  HMMA.16816.F32 R32, R28.reuse, R26, R32 ;  /* 0x0000001a1c20723c */ /* 0x048ff60000001820 */
[----:B------:R0:W-:Y:S04]  /*273a0*/  STL.64 [R1+0x2b0], R12 ;  /* 0x0002b00c01007387 */ /* 0x0001e80000100a00 */
[----:B------:R1:W-:Y:S04]  /*273b0*/  STL.64 [R1+0x2b8], R14 ;  /* 0x0002b80e01007387 */ /* 0x0003e80000100a00 */
[----:B------:R-:W3:Y:S04]  /*273c0*/  LDL.LU.64 R48, [R1+0x210] ;  /* 0x0002100001307983 */ /* 0x000ee80000300a00 */
[----:B------:R-:W3:Y:S04]  /*273d0*/  LDL.LU.64 R50, [R1+0x218] ;  /* 0x0002180001327983 */ /* 0x000ee80000300a00 */
[----:B0-----:R-:W2:Y:S04]  /*273e0*/  LDL.LU.64 R12, [R1+0x200] ;  /* 0x00020000010c7983 */ /* 0x001ea80000300a00 */
[----:B-1----:R-:W2:Y:S04]  /*273f0*/  LDL.LU.64 R14, [R1+0x208] ;  /* 0x00020800010e7983 */ /* 0x002ea80000300a00 */
[----:B------:R-:W-:Y:S04]  /*27400*/  STL.64 [R1+0x2a0], R32 ;  /* 0x0002a02001007387 */ /* 0x000fe80000100a00 */
[----:B------:R0:W-:Y:S04]  /*27410*/  STL.64 [R1+0x2a8], R34 ;  /* 0x0002a82201007387 */ /* 0x0001e80000100a00 */
[----:B0-----:R-:W2:Y:S04]  /*27420*/  LDL.LU.64 R34, [R1+0x1b40] ;  /* 0x001b400001227983 */ /* 0x001ea80000300a00 */
[----:B------:R-:W4:Y:S02]  /*27430*/  LDL.LU.64 R32, [R1+0x1b38] ;  /* 0x001b380001207983 */ /* 0x000f240000300a00 */
[C---:B----4-:R-:W-:Y:S08]  /*27440*/  HMMA.16816.F32 R16, R28.reuse, R32, R16 ;  /* 0x000000201c10723c */ /* 0x050ff00000001810 */
[C---:B--2---:R-:W-:Y:S11]  /*27450*/  HMMA.16816.F32 R36, R28.reuse, R34, R36 ;  /* 0x000000221c24723c */ /* 0x044ff60000001824 */
[----:B------:R-:W-:Y:S04]  /*27460*/  STL.64 [R1+0x290], R16 ;  /* 0x0002901001007387 */ /* 0x000fe80000100a00 */
[----:B------:R0:W-:Y:S04]  /*27470*/  STL.64 [R1+0x298], R18 ;  /* 0x0002981201007387 */ /* 0x0001e80000100a00 */
[----:B0-----:R-:W2:Y:S04]  /*27480*/  LDL.LU.64 R18, [R1+0x1b30] ;  /* 0x001b300001127983 */ /* 0x001ea80000300a00 */
[----:B------:R-:W4:Y:S04]  /*27490*/  LDL.LU.64 R16, [R1+0x1b28] ;  /* 0x001b280001107983 */ /* 0x000f280000300a00 */
[----:B------:R-:W-:Y:S04]  /*274a0*/  STL.64 [R1+0x280], R36 ;  /* 0x0002802401007387 */ /* 0x000fe80000100a00 */
[----:B------:R0:W-:Y:S04]  /*274b0*/  STL.64 [R1+0x288], R38 ;  /* 0x0002882601007387 */ /* 0x0001e80000100a00 */
[----:B0-----:R-:W2:Y:S04]  /*274c0*/  LDL.LU.64 R38, [R1+0x1b20] ;  /* 0x001b200001267983 */ /* 0x001ea80000300a00 */
[----:B------:R-:W2:Y:S02]  /*274d0*/  LDL.LU.64 R36, [R1+0x1b18] ;  /* 0x001b180001247983 */ /* 0x000ea40000300a00 */
        /* <DEDUP_REMOVED lines=11> */
[----:B-1----:R-:W3:Y:S01]  /*27590*/  LDL.LU.64 R10, [R1+0x1b8] ;  /* 0x0001b800010a7983 */ /* 0x002ee20000300a00 */
[----:B--2---:R-:W-:-:S15]  /*275a0*/  HMMA.16816.F32 R44, R28, R40, R44 ;  /* 0x000000281c2c723c */ /* 0x004fde000000182c */
[----:B------:R-:W-:-:S04]  /*275b0*/  NOP ;  /* 0x0000000000007918 */ /* 0x000fc80000000000 */
[----:B------:R-:W-:Y:S04]  /*275c0*/  STL.64 [R1+0x250], R44 ;  /* 0x0002502c01007387 */ /* 0x000fe80000100a00 */
[----:B------:R0:W-:Y:S04]  /*275d0*/  STL.64 [R1+0x258], R46 ;  /* 0x0002582e01007387 */ /* 0x0001e80000100a00 */
[----:B0-----:R-:W2:Y:S04]  /*275e0*/  LDL.LU.64 R46, [R1+0x1b00] ;  /* 0x001b0000012e7983 */ /* 0x001ea80000300a00 */
[----:B------:R-:W2:Y:S01]  /*275f0*/  LDL.LU.64 R44, [R1+0x1af8] ;  /* 0x001af800012c7983 */ /* 0x000ea20000300a00 */
[C---:B------:R-:W-:Y:S08]  /*27600*/  HMMA.16816.F32 R56, R28.reuse, R42, R56 ;  /* 0x0000002a1c38723c */ /* 0x040ff00000001838 */
[C---:B----4-:R-:W-:Y:S11]  /*27610*/  HMMA.16816.F32 R4, R28.reuse, R16, R4 ;  /* 0x000000101c04723c */ /* 0x050ff60000001804 */
[----:B------:R0:W-:Y:S04]  /*27620*/  STL.64 [R1+0x240], R56 ;  /* 0x0002403801007387 */ /* 0x0001e80000100a00 */
[----:B------:R1:W-:Y:S04]  /*27630*/  STL.64 [R1+0x248], R58 ;  /* 0x0002483a01007387 */ /* 0x0003e80000100a00 */
[----:B0-----:R-:W4:Y:S04]  /*27640*/  LDL.LU.64 R56, [R1+0x180] ;  /* 0x0001800001387983 */ /* 0x001f280000300a00 */
[----:B-1----:R-:W4:Y:S01]  /*27650*/  LDL.LU.64 R58, [R1+0x188] ;  /* 0x00018800013a7983 */ /* 0x002f220000300a00 */
[----:B--2---:R-:W-:-:S15]  /*27660*/  HMMA.16816.F32 R52, R28, R44, R52 ;  /* 0x0000002c1c34723c */ /* 0x004fde0000001834 */
[----:B------:R-:W-:-:S04]  /*27670*/  NOP ;  /* 0x0000000000007918 */ /* 0x000fc80000000000 */
[----:B------:R0:W-:Y:S04]  /*27680*/  STL.64 [R1+0x230], R52 ;  /* 0x0002303401007387 */ /* 0x0001e80000100a00 */
[----:B------:R1:W-:Y:S04]  /*27690*/  STL.64 [R1+0x238], R54 ;  /* 0x0002383601007387 */ /* 0x0003e80000100a00 */
[----:B0-----:R-:W2:Y:S04]  /*276a0*/  LDL.LU.64 R52, [R1+0x150] ;  /* 0x0001500001347983 */ /* 0x001ea80000300a00 */
[----:B-1----:R-:W2:Y:S04]  /*276b0*/  LDL.LU.64 R54, [R1+0x158] ;  /* 0x0001580001367983 */ /* 0x002ea80000300a00 */
[----:B------:R-:W-:Y:S04]  /*276c0*/  STL.64 [R1+0x220], R4 ;  /* 0x0002200401007387 */ /* 0x000fe80000100a00 */
[----:B------:R0:W-:Y:S04]  /*276d0*/  STL.64 [R1+0x228], R6 ;  /* 0x0002280601007387 */ /* 0x0001e80000100a00 */
[----:B0-----:R-:W3:Y:S04]  /*276e0*/  LDL.LU.64 R6, [R1+0x1af0] ;  /* 0x001af00001067983 */ /* 0x001ee80000300a00 */
[----:B------:R-:W2:Y:S01]  /*276f0*/  LDL.LU.64 R4, [R1+0x1ae8] ;  /* 0x001ae80001047983 */ /* 0x000ea20000300a00 */
[----:B------:R-:W-:Y:S01]  /*27700*/  IMAD R46, R46, 0x100, R0 ;  /* 0x000001002e2e7824 */ /* 0x000fe200078e0200 */
[C---:B---3--:R-:W-:Y:S08]  /*27710*/  HMMA.16816.F32 R48, R28.reuse, R6, R48 ;  /* 0x000000061c30723c */ /* 0x048ff00000001830 */
[C---:B--2---:R-:W-:Y:S11]  /*27720*/  HMMA.16816.F32 R12, R28.reuse, R4, R12 ;  /* 0x000000041c0c723c */ /* 0x044ff6000000180c */
[----:B------:R-:W-:Y:S04]  /*27730*/  STL.64 [R1+0x210], R48 ;  /* 0x0002103001007387 */ /* 0x000fe80000100a00 */
[----:B------:R0:W-:Y:S04]  /*27740*/  STL.64 [R1+0x218], R50 ;  /* 0x0002183201007387 */ /* 0x0001e80000100a00 */
[----:B0-----:R-:W2:Y:S04]  /*27750*/  LDL.LU.64 R50, [R1+0x1ae0] ;  /* 0x001ae00001327983 */ /* 0x001ea80000300a00 */
[----:B------:R-:W3:Y:S04]  /*27760*/  LDL.LU.64 R48, [R1+0x1ad8] ;  /* 0x001ad80001307983 */ /* 0x000ee80000300a00 */
[----:B------:R0:W-:Y:S04]  /*27770*/  STL.64 [R1+0x200], R12 ;  /* 0x0002000c01007387 */ /* 0x0001e80000100a00 */
[----:B------:R1:W-:Y:S04]  /*27780*/  STL.64 [R1+0x208], R14 ;  /* 0x0002080e01007387 */ /* 0x0003e80000100a00 */
[----:B0-----:R-:W4:Y:S04]  /*27790*/  LDL.LU.64 R12, [R1+0x130] ;  /* 0x00013000010c7983 */ /* 0x001f280000300a00 */
[----:B-1----:R-:W4:Y:S04]  /*277a0*/  LDL.LU.64 R14, [R1+0x138] ;  /* 0x00013800010e7983 */ /* 0x002f280000300a00 */
[----:B------:R-:W4:Y:S01]  /*277b0*/  LDL.LU R0, [R1+0x1ad0] ;  /* 0x001ad00001007983 */ /* 0x000f220000300800 */
[----:B------:R-:W-:Y:S03]  /*277c0*/  HMMA.16816.F32 R28, R28, R2, R8 ;  /* 0x000000021c1c723c */ /* 0x000fe60000001808 */
[----:B------:R-:W4:Y:S04]  /*277d0*/  LDL.LU.64 R10, [R1+0x1ac8] ;  /* 0x001ac800010a7983 */ /* 0x000f280000300a00 */
[----:B------:R-:W4:-:S12]  /*277e0*/  LDL.LU.64 R8, [R1+0x1ac0] ;  /* 0x001ac00001087983 */ /* 0x000f180000300a00 */
[----:B------:R-:W-:Y:S04]  /*277f0*/  STL.64 [R1+0x1b0], R28 ;  /* 0x0001b01c01007387 */ /* 0x000fe80000100a00 */
[----:B------:R0:W-:Y:S01]  /*27800*/  STL.64 [R1+0x1b8], R30 ;  /* 0x0001b81e01007387 */ /* 0x0001e20000100a00 */
[----:B---3--:R-:W-:Y:S02]  /*27810*/  IMAD R47, R47, 0x100, R49 ;  /* 0x000001002f2f7824 */ /* 0x008fe400078e0231 */
[----:B--2---:R-:W-:-:S05]  /*27820*/  IMAD R48, R51, 0x100, R48 ;  /* 0x0000010033307824 */ /* 0x004fca00078e0230 */
[----:B0-----:R-:W-:Y:S01]  /*27830*/  F2FP.F16.E5M2.UNPACK_B R30, R48 ;  /* 0x00000030ff1e723e */ /* 0x001fe200020004ff */
[----:B----4-:R-:W-:-:S05]  /*27840*/  IMAD R49, R0, 0x100, R50 ;  /* 0x0000010000317824 */ /* 0x010fca00078e0232 */
[----:B------:R-:W-:Y:S02]  /*27850*/  F2FP.F16.E5M2.UNPACK_B R31, R49 ;  /* 0x00000031ff1f723e */ /* 0x000fe400020004ff */
[----:B------:R-:W2:Y:S04]  /*27860*/  LDL.LU.64 R48, [R1+0x1a0] ;  /* 0x0001a00001307983 */ /* 0x000ea80000300a00 */
[----:B------:R-:W2:Y:S01]  /*27870*/  LDL.LU.64 R50, [R1+0x1a8] ;  /* 0x0001a80001327983 */ /* 0x000ea20000300a00 */
[----:B------:R-:W-:Y:S02]  /*27880*/  F2FP.F16.E5M2.UNPACK_B R28, R46 ;  /* 0x0000002eff1c723e */ /* 0x000fe400020004ff */
[----:B------:R-:W-:-:S07]  /*27890*/  F2FP.F16.E5M2.UNPACK_B R29, R47 ;  /* 0x0000002fff1d723e */ /* 0x000fce00020004ff */
[C---:B------:R-:W-:Y:S08]  /*278a0*/  HMMA.16816.F32 R56, R28.reuse, R18, R56 ;  /* 0x000000121c38723c */ /* 0x040ff00000001838 */
[----:B--2---:R-:W-:-:S15]  /*278b0*/  HMMA.16816.F32 R48, R28, R22, R48 ;  /* 0x000000161c30723c */ /* 0x004fde0000001830 */
[----:B------:R-:W-:-:S04]  /*278c0*/  NOP ;  /* 0x0000000000007918 */ /* 0x000fc80000000000 */
[----:B------:R-:W-:Y:S04]  /*278d0*/  STL.64 [R1+0x1a0], R48 ;  /* 0x0001a03001007387 */ /* 0x000fe80000100a00 */
[----:B------:R0:W-:Y:S02]  /*278e0*/  STL.64 [R1+0x1a8], R50 ;  /* 0x0001a83201007387 */ /* 0x0001e40000100a00 */
[C---:B0-----:R-:W-:Y:S02]  /*278f0*/  HMMA.16816.F32 R48, R28.reuse, R20, R52 ;  /* 0x000000141c30723c */ /* 0x041fe40000001834 */
[----:B------:R-:W2:Y:S04]  /*27900*/  LDL.LU.64 R20, [R1+0x100] ;  /* 0x0001000001147983 */ /* 0x000ea80000300a00 */
[----:B------:R0:W-:Y:S04]  /*27910*/  STL.64 [R1+0x180], R56 ;  /* 0x0001803801007387 */ /* 0x0001e80000100a00 */
[----:B------:R1:W-:Y:S04]  /*27920*/  STL.64 [R1+0x188], R58 ;  /* 0x0001883a01007387 */ /* 0x0003e80000100a00 */
[----:B------:R-:W2:Y:S05]  /*27930*/  LDL.LU.64 R22, [R1+0x108] ;  /* 0x0001080001167983 */ /* 0x000eaa0000300a00 */
[----:B------:R-:W-:Y:S04]  /*27940*/  STL.64 [R1+0x150], R48 ;  /* 0x0001503001007387 */ /* 0x000fe80000100a00 */
[----:B------:R3:W-:Y:S04]  /*27950*/  STL.64 [R1+0x158], R50 ;  /* 0x0001583201007387 */ /* 0x0007e80000100a00 */
[----:B0-----:R-:W4:Y:S04]  /*27960*/  LDL.LU.64 R56, [R1+0xb0] ;  /* 0x0000b00001387983 */ /* 0x001f280000300a00 */
[----:B-1----:R-:W4:Y:S01]  /*27970*/  LDL.LU.64 R58, [R1+0xb8] ;  /* 0x0000b800013a7983 */ /* 0x002f220000300a00 */
[----:B---3--:R-:W-:Y:S03]  /*27980*/  HMMA.16816.F32 R48, R28, R24, R12 ;  /* 0x000000181c30723c */ /* 0x008fe6000000180c */
[----:B------:R-:W3:Y:S04]  /*27990*/  LDL.LU.64 R12, [R1+0x90] ;  /* 0x00009000010c7983 */ /* 0x000ee80000300a00 */
[----:B------:R-:W3:-:S12]  /*279a0*/  LDL.LU.64 R14, [R1+0x98] ;  /* 0x00009800010e7983 */ /* 0x000ed80000300a00 */
[----:B------:R0:W-:Y:S04]  /*279b0*/  STL.64 [R1+0x130], R48 ;  /* 0x0001303001007387 */ /* 0x0001e80000100a00 */
[----:B------:R1:W-:Y:S04]  /*279c0*/  STL.64 [R1+0x138], R50 ;  /* 0x0001383201007387 */ /* 0x0003e80000100a00 */
[----:B------:R-:W3:Y:S04]  /*279d0*/  LDL.LU.64 R52, [R1+0x410] ;  /* 0x0004100001347983 */ /* 0x000ee80000300a00 */
[----:B------:R-:W3:Y:S04]  /*279e0*/  LDL.LU.64 R54, [R1+0x418] ;  /* 0x0004180001367983 */ /* 0x000ee80000300a00 */
[----:B0-----:R-:W3:Y:S04]  /*279f0*/  LDL.LU.64 R48, [R1+0x400] ;  /* 0x0004000001307983 */ /* 0x001ee80000300a00 */
[----:B-1----:R-:W3:Y:S04]  /*27a00*/  LDL.LU.64 R50, [R1+0x408] ;  /* 0x0004080001327983 */ /* 0x002ee80000300a00 */
[----:B------:R-:W3:Y:S01]  /*27a10*/  LDL.LU.64 R24, [R1+0xe0] ;  /* 0x0000e00001187983 */ /* 0x000ee20000300a00 */
[----:B--2---:R-:W-:Y:S03]  /*27a20*/  HMMA.16816.F32 R20, R28, R26, R20 ;  /* 0x0000001a1c14723c */ /* 0x004fe60000001814 */
[----:B------:R-:W3:-:S15]  /*27a30*/  LDL.LU.64 R26, [R1+0xe8] ;  /* 0x0000e800011a7983 */ /* 0x000ede0000300a00 */
[----:B------:R-:W-:Y:S01]  /*27a40*/  NOP ;  /* 0x0000000000007918 */ /* 0x000fe20000000000 */
[----:B------:R0:W-:Y:S04]  /*27a50*/  STL.64 [R1+0x100], R20 ;  /* 0x0001001401007387 */ /* 0x0001e80000100a00 */
[----:B------:R-:W-:Y:S04]  /*27a60*/  STL.64 [R1+0x108], R22 ;  /* 0x0001081601007387 */ /* 0x000fe80000100a00 */
[----:B0-----:R-:W2:Y:S04]  /*27a70*/  LDL.LU R20, [R1+0x7f0] ;  /* 0x0007f00001147983 */ /* 0x001ea80000300800 */
[----:B------:R-:W2:Y:S04]  /*27a80*/  LDL.LU R21, [R1+0x7fc] ;  /* 0x0007fc0001157983 */ /* 0x000ea80000300800 */
[----:B------:R-:W2:Y:S01]  /*27a90*/  LDL.LU R18, [R1+0x7f8] ;  /* 0x0007f80001127983 */ /* 0x000ea20000300800 */
[----:B---3--:R-:W-:-:S15]  /*27aa0*/  HMMA.16816.F32 R24, R28, R32, R24 ;  /* 0x000000201c18723c */ /* 0x008fde0000001818 */
[----:B------:R-:W-:-:S04]  /*27ab0*/  NOP ;  /* 0x0000000000007918 */ /* 0x000fc80000000000 */
[----:B------:R0:W-:Y:S04]  /*27ac0*/  STL.64 [R1+0xe0], R24 ;  /* 0x0000e01801007387 */ /* 0x0001e80000100a00 */
[----:B------:R1:W-:Y:S04]  /*27ad0*/  STL.64 [R1+0xe8], R26 ;  /* 0x0000e81a01007387 */ /* 0x0003e80000100a00 */
[----:B0-----:R-:W3:Y:S04]  /*27ae0*/  LDL.LU.64 R24, [R1+0x3f0] ;  /* 0x0003f00001187983 */ /* 0x001ee80000300a00 */
[----:B-1----:R-:W3:Y:S01]  /*27af0*/  LDL.LU.64 R26, [R1+0x3f8] ;  /* 0x0003f800011a7983 */ /* 0x002ee20000300a00 */
[C---:B----4-:R-:W-:Y:S08]  /*27b00*/  HMMA.16816.F32 R56, R28.reuse, R34, R56 ;  /* 0x000000221c38723c */ /* 0x050ff00000001838 */
[C---:B------:R-:W-:Y:S08]  /*27b10*/  HMMA.16816.F32 R12, R28.reuse, R36, R12 ;  /* 0x000000241c0c723c */ /* 0x040ff0000000180c */
[C---:B------:R-:W-:Y:S08]  /*27b20*/  HMMA.16816.F32 R52, R28.reuse, R38, R52 ;  /* 0x000000261c34723c */ /* 0x040ff00000001834 */
[C---:B------:R-:W-:Y:S01]  /*27b30*/  HMMA.16816.F32 R36, R28.reuse, R40, R48 ;  /* 0x000000281c24723c */ /* 0x040fe20000001830 */
[----:B------:R-:W4:Y:S04]  /*27b40*/  LDL.LU R32, [R1+0x7e0] ;  /* 0x0007e00001207983 */ /* 0x000f280000300800 */
[----:B------:R-:W2:Y:S04]  /*27b50*/  LDL.LU R33, [R1+0x7e8] ;  /* 0x0007e80001217983 */ /* 0x000ea80000300800 */
[----:B------:R0:W-:Y:S04]  /*27b60*/  STL.64 [R1+0xb0], R56 ;  /* 0x0000b03801007387 */ /* 0x0001e80000100a00 */
[----:B------:R1:W-:Y:S04]  /*27b70*/  STL.64 [R1+0xb8], R58 ;  /* 0x0000b83a01007387 */ /* 0x0003e80000100a00 */
[----:B0-----:R-:W2:Y:S04]  /*27b80*/  LDL.LU.64 R56, [R1+0x1f0] ;  /* 0x0001f00001387983 */ /* 0x001ea80000300a00 */
[----:B-1----:R-:W2:Y:S04]  /*27b90*/  LDL.LU.64 R58, [R1+0x1f8] ;  /* 0x0001f800013a7983 */ /* 0x002ea80000300a00 */
[----:B------:R-:W2:Y:S04]  /*27ba0*/  LDL.LU R34, [R1+0x7ec] ;  /* 0x0007ec0001227983 */ /* 0x000ea80000300800 */
[----:B------:R-:W4:Y:S04]  /*27bb0*/  LDL.LU R35, [R1+0x7f4] ;  /* 0x0007f40001237983 */ /* 0x000f280000300800 */
[----:B------:R-:W-:Y:S04]  /*27bc0*/  STL.64 [R1+0x90], R12 ;  /* 0x0000900c01007387 */ /* 0x000fe80000100a00 */
[----:B------:R0:W-:Y:S04]  /*27bd0*/  STL.64 [R1+0x98], R14 ;  /* 0x0000980e01007387 */ /* 0x0001e80000100a00 */
[----:B0-----:R-:W4:Y:S04]  /*27be0*/  LDL.LU.64 R14, [R1+0x1ab8] ;  /* 0x001ab800010e7983 */ /* 0x001f280000300a00 */
[----:B------:R-:W4:Y:S04]  /*27bf0*/  LDL.LU.64 R12, [R1+0x1ab0] ;  /* 0x001ab000010c7983 */ /* 0x000f280000300a00 */
[----:B------:R0:W-:Y:S04]  /*27c00*/  STL.64 [R1+0x60], R52 ;  /* 0x0000603401007387 */ /* 0x0001e80000100a00 */
[----:B------:R1:W-:Y:S04]  /*27c10*/  STL.64 [R1+0x68], R54 ;  /* 0x0000683601007387 */ /* 0x0003e80000100a00 */
[----:B0-----:R-:W4:Y:S04]  /*27c20*/  LDL.LU.64 R52, [R1+0x170] ;  /* 0x0001700001347983 */ /* 0x001f280000300a00 */
[----:B-1----:R-:W4:Y:S04]  /*27c30*/  LDL.LU.64 R54, [R1+0x178] ;  /* 0x0001780001367983 */ /* 0x002f280000300a00 */
[----:B------:R-:W-:Y:S04]  /*27c40*/  STL.64 [R1+0x40], R36 ;  /* 0x0000402401007387 */ /* 0x000fe80000100a00 */
[----:B------:R-:W-:Y:S04]  /*27c50*/  STL.64 [R1+0x48], R38 ;  /* 0x0000482601007387 */ /* 0x000fe80000100a00 */
[----:B------:R-:W4:Y:S04]  /*27c60*/  LDL.LU.64 R48, [R1+0x120] ;  /* 0x0001200001307983 */ /* 0x000f280000300a00 */
[----:B------:R-:W4:Y:S04]  /*27c70*/  LDL.LU.64 R50, [R1+0x128] ;  /* 0x0001280001327983 */ /* 0x000f280000300a00 */
[----:B------:R-:W4:Y:S04]  /*27c80*/  LDL.LU R41, [R1+0x7e4] ;  /* 0x0007e40001297983 */ /* 0x000f280000300800 */
[----:B------:R-:W4:Y:S04]  /*27c90*/  LDL.LU R19, [R1+0x650] ;  /* 0x0006500001137983 */ /* 0x000f280000300800 */
[----:B------:R-:W4:Y:S04]  /*27ca0*/  LDL.LU R22, [R1+0x654] ;  /* 0x0006540001167983 */ /* 0x000f280000300800 */
[----:B------:R-:W4:Y:S01]  /*27cb0*/  LDL.LU R23, [R1+0x660] ;  /* 0x0006600001177983 */ /* 0x000f220000300800 */
[----:B---3--:R-:W-:-:S15]  /*27cc0*/  HMMA.16816.F32 R24, R28, R42, R24 ;  /* 0x0000002a1c18723c */ /* 0x008fde0000001818 */
[----:B------:R-:W-:-:S04]  /*27cd0*/  NOP ;  /* 0x0000000000007918 */ /* 0x000fc80000000000 */
[----:B------:R-:W-:Y:S01]  /*27ce0*/  IMAD.MOV.U32 R0, RZ, RZ, R27 ;  /* 0x000000ffff007224 */ /* 0x000fe200078e001b */
[----:B------:R0:W-:Y:S04]  /*27cf0*/  STL.64 [R1+0x10], R24 ;  /* 0x0000101801007387 */ /* 0x0001e80000100a00 */
[----:B------:R1:W-:Y:S04]  /*27d00*/  STL [R1+0x18], R26 ;  /* 0x0000181a01007387 */ /* 0x0003e80000100800 */
[----:B0-----:R-:W3:Y:S04]  /*27d10*/  LDL.LU.64 R24, [R1+0xd0] ;  /* 0x0000d00001187983 */ /* 0x001ee80000300a00 */
[----:B-1----:R-:W3:Y:S04]  /*27d20*/  LDL.LU.64 R26, [R1+0xd8] ;  /* 0x0000d800011a7983 */ /* 0x002ee80000300a00 */
[----:B------:R-:W-:Y:S04]  /*27d30*/  STL [R1+0x1988], R0 ;  /* 0x0019880001007387 */ /* 0x000fe80000100800 */
[----:B------:R-:W3:Y:S04]  /*27d40*/  LDL.LU.64 R36, [R1+0x80] ;  /* 0x0000800001247983 */ /* 0x000ee80000300a00 */
[----:B------:R-:W3:Y:S04]  /*27d50*/  LDL.LU.64 R38, [R1+0x88] ;  /* 0x0000880001267983 */ /* 0x000ee80000300a00 */
[----:B------:R-:W3:Y:S04]  /*27d60*/  LDL.LU R47, [R1+0x664] ;  /* 0x00066400012f7983 */ /* 0x000ee80000300800 */
[----:B------:R-:W3:Y:S01]  /*27d70*/  LDL.LU R46, [R1+0x670] ;  /* 0x00067000012e7983 */ /* 0x000ee20000300800 */
[----:B--2---:R-:W-:-:S02]  /*27d80*/  IMAD R33, R33, 0x100, R34 ;  /* 0x0000010021217824 */ /* 0x004fc400078e0222 */
[----:B----4-:R-:W-:Y:S02]  /*27d90*/  IMAD R34, R20, 0x100, R35 ;  /* 0x0000010014227824 */ /* 0x010fe400078e0223 */
[----:B------:R-:W-:Y:S01]  /*27da0*/  IMAD R35, R18, 0x100, R21 ;  /* 0x0000010012237824 */ /* 0x000fe200078e0215 */
[----:B------:R-:W-:Y:S01]  /*27db0*/  HMMA.16816.F32 R56, R28, R44, R56 ;  /* 0x0000002c1c38723c */ /* 0x000fe20000001838 */
[----:B------:R-:W-:Y:S02]  /*27dc0*/  F2FP.F16.E5M2.UNPACK_B R33, R33 ;  /* 0x00000021ff21723e */ /* 0x000fe400020004ff */
[----:B------:R-:W-:Y:S02]  /*27dd0*/  F2FP.F16.E5M2.UNPACK_B R34, R34 ;  /* 0x00000022ff22723e */ /* 0x000fe400020004ff */
[----:B------:R-:W-:-:S03]  /*27de0*/  F2FP.F16.E5M2.UNPACK_B R35, R35 ;  /* 0x00000023ff23723e */ /* 0x000fc600020004ff */
[C---:B------:R-:W-:Y:S08]  /*27df0*/  HMMA.16816.F32 R52, R28.reuse, R16, R52 ;  /* 0x000000101c34723c */ /* 0x040ff00000001834 */
[----:B------:R-:W-:Y:S01]  /*27e00*/  HMMA.16816.F32 R48, R28, R6, R48 ;  /* 0x000000061c30723c */ /* 0x000fe20000001830 */
[----:B------:R-:W-:-:S05]  /*27e10*/  IMAD R32, R32, 0x100, R41 ;  /* 0x0000010020207824 */ /* 0x000fca00078e0229 */
[----:B------:R-:W-:Y:S01]  /*27e20*/  F2FP.F16.E5M2.UNPACK_B R32, R32 ;  /* 0x00000020ff20723e */ /* 0x000fe200020004ff */
[----:B------:R-:W-:Y:S04]  /*27e30*/  STL [R1+0x18f0], R56 ;  /* 0x0018f03801007387 */ /* 0x000fe80000100800 */
[----:B------:R-:W-:Y:S04]  /*27e40*/  STL [R1+0x18ec], R57 ;  /* 0x0018ec3901007387 */ /* 0x000fe80000100800 */
[----:B------:R-:W-:Y:S04]  /*27e50*/  STL [R1+0x18e8], R58 ;  /* 0x0018e83a01007387 */ /* 0x000fe80000100800 */
[----:B------:R-:W-:Y:S04]  /*27e60*/  STL [R1+0x18e4], R59 ;  /* 0x0018e43b01007387 */ /* 0x000fe80000100800 */
[----:B------:R0:W-:Y:S04]  /*27e70*/  STL [R1+0x18f4], R55 ;  /* 0x0018f43701007387 */ /* 0x0001e80000100800 */
[----:B------:R-:W-:Y:S04]  /*27e80*/  STL [R1+0x18e0], R50 ;  /* 0x0018e03201007387 */ /* 0x000fe80000100800 */
[----:B------:R-:W-:Y:S01]  /*27e90*/  STL [R1+0x18dc], R51 ;  /* 0x0018dc3301007387 */ /* 0x000fe20000100800 */
[C---:B---3--:R-:W-:Y:S08]  /*27ea0*/  HMMA.16816.F32 R24, R28.reuse, R4, R24 ;  /* 0x000000041c18723c */ /* 0x048ff00000001818 */
[----:B------:R-:W-:Y:S01]  /*27eb0*/  HMMA.16816.F32 R28, R28, R2, R36 ;  /* 0x000000021c1c723c */ /* 0x000fe20000001824 */
[----:B------:R-:W-:-:S02]  /*27ec0*/  F2FP.F16.E5M2.UNPACK_B R2, R19.H1 ;  /* 0x00000013ff02723e */ /* 0x000fc400030004ff */
[----:B------:R-:W-:-:S07]  /*27ed0*/  F2FP.F16.E5M2.UNPACK_B R3, R22.H1 ;  /* 0x00000016ff03723e */ /* 0x000fce00030004ff */
[----:B------:R-:W-:Y:S01]  /*27ee0*/  HMMA.16816.F32 R12, R32, R2, R12 ;  /* 0x00000002200c723c */ /* 0x000fe2000000180c */
[----:B------:R-:W-:Y:S01]  /*27ef0*/  F2FP.F16.E5M2.UNPACK_B R4, R23.H1 ;  /* 0x00000017ff04723e */ /* 0x000fe200030004ff */
[----:B------:R-:W-:Y:S07]  /*27f00*/  STL [R1+0x18d8], R27 ;  /* 0x0018d81b01007387 */ /* 0x000fee0000100800 */
[----:B------:R-:W-:Y:S04]  /*27f10*/  STL.64 [R1+0x1900], R30 ;  /* 0x0019001e01007387 */ /* 0x000fe80000100a00 */
[----:B------:R-:W-:Y:S06]  /*27f20*/  STL.64 [R1+0x18f8], R28 ;  /* 0x0018f81c01007387 */ /* 0x000fec0000100a00 */
[----:B0-----:R-:W-:-:S05]  /*27f30*/  IMAD.MOV.U32 R55, RZ, RZ, R12 ;  /* 0x000000ffff377224 */ /* 0x001fca00078e000c */
[----:B------:R-:W-:Y:S04]  /*27f40*/  STL.64 [R1+0x1910], R54 ;  /* 0x0019103601007387 */ /* 0x000fe80000100a00 */
[----:B------:R0:W-:Y:S04]  /*27f50*/  STL.64 [R1+0x1908], R52 ;  /* 0x0019083401007387 */ /* 0x0001e80000100a00 */
[----:B------:R-:W2:Y:S04]  /*27f60*/  LDL.LU R36, [R1+0xf0] ;  /* 0x0000f00001247983 */ /* 0x000ea80000300800 */
[----:B------:R-:W2:Y:S04]  /*27f70*/  LDL.LU R37, [R1+0xf4] ;  /* 0x0000f40001257983 */ /* 0x000ea80000300800 */
[----:B------:R-:W2:Y:S01]  /*27f80*/  LDL.LU R38, [R1+0xf8] ;  /* 0x0000f80001267983 */ /* 0x000ea20000300800 */
[----:B------:R-:W-:-:S03]  /*27f90*/  F2FP.F16.E5M2.UNPACK_B R5, R47.H1 ;  /* 0x0000002fff05723e */ /* 0x000fc600030004ff */
[----:B------:R-:W2:Y:S04]  /*27fa0*/  LDL.LU R39, [R1+0xfc] ;  /* 0x0000fc0001277983 */ /* 0x000ea80000300800 */
[----:B------:R-:W3:Y:S04]  /*27fb0*/  LDL.LU R40, [R1+0xa0] ;  /* 0x0000a00001287983 */ /* 0x000ee80000300800 */
[----:B------:R-:W3:Y:S04]  /*27fc0*/  LDL.LU R41, [R1+0xa4] ;  /* 0x0000a40001297983 */ /* 0x000ee80000300800 */
[----:B------:R-:W3:Y:S04]  /*27fd0*/  LDL.LU R42, [R1+0xa8] ;  /* 0x0000a800012a7983 */ /* 0x000ee80000300800 */
[----:B------:R-:W3:Y:S04]  /*27fe0*/  LDL.LU R43, [R1+0xac] ;  /* 0x0000ac00012b7983 */ /* 0x000ee80000300800 */
[----:B0-----:R-:W4:Y:S04]  /*27ff0*/  LDL.LU R52, [R1+0x50] ;  /* 0x0000500001347983 */ /* 0x001f280000300800 */
[----:B------:R-:W4:Y:S01]  /*28000*/  LDL.LU R53, [R1+0x54] ;  /* 0x0000540001357983 */ /* 0x000f220000300800 */
[----:B------:R-:W-:Y:S03]  /*28010*/  HMMA.16816.F32 R8, R32, R4, R8 ;  /* 0x000000042008723c */ /* 0x000fe60000001808 */
[----:B------:R-:W4:Y:S04]  /*28020*/  LDL.LU R54, [R1+0x58] ;  /* 0x0000580001367983 */ /* 0x000f280000300800 */
[----:B------:R-:W4:Y:S04]  /*28030*/  LDL.LU R55, [R1+0x5c] ;  /* 0x00005c0001377983 */ /* 0x000f280000300800 */
[----:B------:R-:W2:Y:S01]  /*28040*/  LDL.LU R7, [R1+0x674] ;  /* 0x0006740001077983 */ /* 0x000ea20000300800 */
[----:B------:R-:W-:-:S03]  /*28050*/  IMAD.MOV.U32 R56, RZ, RZ, R13 ;  /* 0x000000ffff387224 */ /* 0x000fc600078e000d */
[----:B------:R-:W3:Y:S01]  /*28060*/  LDL.LU R12, [R1+0x680] ;  /* 0x00068000010c7983 */ /* 0x000ee20000300800 */
[----:B------:R-:W-:-:S03]  /*28070*/  IMAD.MOV.U32 R57, RZ, RZ, R14 ;  /* 0x000000ffff397224 */ /* 0x000fc600078e000e */
[----:B------:R-:W4:Y:S01]  /*28080*/  LDL.LU R13, [R1+0x684] ;  /* 0x00068400010d7983 */ /* 0x000f220000300800 */
[----:B------:R-:W-:-:S03]  /*28090*/  IMAD.MOV.U32 R58, RZ, RZ, R15 ;  /* 0x000000ffff3a7224 */ /* 0x000fc600078e000f */
        /* <DEDUP_REMOVED lines=14> */
[----:B------:R-:W-:-:S03]  /*28180*/  IMAD.MOV.U32 R27, RZ, RZ, R11 ;  /* 0x000000ffff1b7224 */ /* 0x000fc600078e000b */
[----:B------:R-:W4:Y:S04]  /*28190*/  LDL.LU R23, [R1+0xcc] ;  /* 0x0000cc0001177983 */ /* 0x000f280000300800 */
[----:B------:R-:W4:Y:S04]  /*281a0*/  LDL.LU R18, [R1+0x6c4] ;  /* 0x0006c40001127983 */ /* 0x000f280000300800 */
[----:B------:R-:W4:Y:S01]  /*281b0*/  LDL.LU R19, [R1+0x6d0] ;  /* 0x0006d00001137983 */ /* 0x000f220000300800 */
[----:B------:R-:W-:-:S03]  /*281c0*/  F2FP.F16.E5M2.UNPACK_B R6, R46.H1 ;  /* 0x0000002eff06723e */ /* 0x000fc600030004ff */
[----:B------:R-:W4:Y:S04]  /*281d0*/  LDL.LU R47, [R1+0x6d4] ;  /* 0x0006d400012f7983 */ /* 0x000f280000300800 */
[----:B------:R-:W4:Y:S04]  /*281e0*/  LDL.LU R46, [R1+0x6e0] ;  /* 0x0006e000012e7983 */ /* 0x000f280000300800 */
[----:B------:R-:W-:Y:S01]  /*281f0*/  STL.64 [R1+0x1940], R26 ;  /* 0x0019401a01007387 */ /* 0x000fe20000100a00 */
[----:B------:R-:W-:Y:S02]  /*28200*/  IMAD.MOV.U32 R50, RZ, RZ, R9 ;  /* 0x000000ffff327224 */ /* 0x000fe400078e0009 */
[----:B------:R-:W-:Y:S01]  /*28210*/  IMAD.MOV.U32 R51, RZ, RZ, R10 ;  /* 0x000000ffff337224 */ /* 0x000fe200078e000a */
[----:B------:R0:W-:Y:S04]  /*28220*/  STL.64 [R1+0x1938], R24 ;  /* 0x0019381801007387 */ /* 0x0001e80000100a00 */
[----:B0-----:R-:W4:Y:S04]  /*28230*/  LDL.LU R24, [R1+0x20] ;  /* 0x0000200001187983 */ /* 0x001f280000300800 */
[----:B------:R-:W4:Y:S04]  /*28240*/  LDL.LU R25, [R1+0x24] ;  /* 0x0000240001197983 */ /* 0x000f280000300800 */
[----:B------:R-:W4:Y:S04]  /*28250*/  LDL.LU R26, [R1+0x28] ;  /* 0x00002800011a7983 */ /* 0x000f280000300800 */
[----:B------:R-:W4:Y:S04]  /*28260*/  LDL.LU R27, [R1+0x2c] ;  /* 0x00002c00011b7983 */ /* 0x000f280000300800 */
[----:B------:R-:W-:Y:S04]  /*28270*/  STL.64 [R1+0x1930], R50 ;  /* 0x0019303201007387 */ /* 0x000fe80000100a00 */
[----:B------:R0:W-:Y:S04]  /*28280*/  STL.64 [R1+0x1928], R48 ;  /* 0x0019283001007387 */ /* 0x0001e80000100a00 */
[----:B0-----:R-:W4:Y:S04]  /*28290*/  LDL.LU R48, [R1] ;  /* 0x0000000001307983 */ /* 0x001f280000300800 */
[----:B------:R-:W4:Y:S04]  /*282a0*/  LDL.LU R49, [R1+0x4] ;  /* 0x0000040001317983 */ /* 0x000f280000300800 */
[----:B------:R-:W4:Y:S04]  /*282b0*/  LDL.LU R50, [R1+0x8] ;  /* 0x0000080001327983 */ /* 0x000f280000300800 */
[----:B------:R-:W4:Y:S01]  /*282c0*/  LDL.LU R51, [R1+0xc] ;  /* 0x00000c0001337983 */ /* 0x000f220000300800 */
[----:B------:R-:W-:-:S05]  /*282d0*/  IMAD.MOV.U32 R59, RZ, RZ, R8 ;  /* 0x000000ffff3b7224 */ /* 0x000fca00078e0008 */
[----:B------:R-:W-:Y:S04]  /*282e0*/  STL.64 [R1+0x1920], R58 ;  /* 0x0019203a01007387 */ /* 0x000fe80000100a00 */
[----:B------:R-:W-:Y:S01]  /*282f0*/  STL.64 [R1+0x1918], R56 ;  /* 0x0019183801007387 */ /* 0x000fe20000100a00 */
[----:B--2---:R-:W-:Y:S02]  /*28300*/  F2FP.F16.E5M2.UNPACK_B R7, R7.H1 ;  /* 0x00000007ff07723e */ /* 0x004fe400030004ff */
[----:B---3--:R-:W-:Y:S02]  /*28310*/  F2FP.F16.E5M2.UNPACK_B R8, R12.H1 ;  /* 0x0000000cff08723e */ /* 0x008fe400030004ff */
[----:B----4-:R-:W-:Y:S01]  /*28320*/  F2FP.F16.E5M2.UNPACK_B R9, R13.H1 ;  /* 0x0000000dff09723e */ /* 0x010fe200030004ff */
[----:B------:R-:W-:Y:S04]  /*28330*/  STL.64 [R1+0x1aa0], R6 ;  /* 0x001aa00601007387 */ /* 0x000fe80000100a00 */
[----:B------:R0:W-:Y:S01]  /*28340*/  STL.64 [R1+0x1a98], R4 ;  /* 0x001a980401007387 */ /* 0x0001e20000100a00 */
[----:B------:R-:W-:-:S02]  /*28350*/  F2FP.F16.E5M2.UNPACK_B R10, R14.H1 ;  /* 0x0000000eff0a723e */ /* 0x000fc400030004ff */
[----:B------:R-:W-:Y:S02]  /*28360*/  F2FP.F16.E5M2.UNPACK_B R11, R15.H1 ;  /* 0x0000000fff0b723e */ /* 0x000fe400030004ff */
[----:B------:R-:W-:Y:S02]  /*28370*/  F2FP.F16.E5M2.UNPACK_B R12, R16.H1 ;  /* 0x00000010ff0c723e */ /* 0x000fe400030004ff */
[----:B------:R-:W-:Y:S01]  /*28380*/  F2FP.F16.E5M2.UNPACK_B R13, R17.H1 ;  /* 0x00000011ff0d723e */ /* 0x000fe200030004ff */
[C---:B------:R-:W-:Y:S08]  /*28390*/  HMMA.16816.F32 R48, R32.reuse, R6, R48 ;  /* 0x000000062030723c */ /* 0x040ff00000001830 */
[C---:B0-----:R-:W-:Y:S11]  /*283a0*/  HMMA.16816.F32 R4, R32.reuse, R8, R24 ;  /* 0x000000082004723c */ /* 0x041ff60000001818 */
[----:B------:R-:W-:Y:S04]  /*283b0*/  STL.64 [R1+0xd0], R48 ;  /* 0x0000d03001007387 */ /* 0x000fe80000100a00 */
[----:B------:R-:W-:Y:S04]  /*283c0*/  STL.64 [R1+0xd8], R50 ;  /* 0x0000d83201007387 */ /* 0x000fe80000100a00 */
[----:B------:R-:W-:Y:S04]  /*283d0*/  STL.64 [R1+0x120], R4 ;  /* 0x0001200401007387 */ /* 0x000fe80000100a00 */
[----:B------:R0:W-:Y:S02]  /*283e0*/  STL.64 [R1+0x128], R6 ;  /* 0x0001280601007387 */ /* 0x0001e40000100a00 */
[----:B0-----:R-:W-:Y:S02]  /*283f0*/  HMMA.16816.F32 R4, R32, R10, R52 ;  /* 0x0000000a2004723c */ /* 0x001fe40000001834 */
[----:B------:R-:W-:Y:S04]  /*28400*/  STL.64 [R1+0x1a80], R10 ;  /* 0x001a800a01007387 */ /* 0x000fe80000100a00 */
[----:B------:R-:W-:Y:S01]  /*28410*/  STL.64 [R1+0x1a78], R8 ;  /* 0x001a780801007387 */ /* 0x000fe20000100a00 */
[----:B------:R-:W-:-:S12]  /*28420*/  F2FP.F16.E5M2.UNPACK_B R14, R44.H1 ;  /* 0x0000002cff0e723e */ /* 0x000fd800030004ff */
[----:B------:R-:W-:Y:S04]  /*28430*/  STL.64 [R1+0x170], R4 ;  /* 0x0001700401007387 */ /* 0x000fe80000100a00 */
[----:B------:R0:W-:Y:S02]  /*28440*/  STL.64 [R1+0x178], R6 ;  /* 0x0001780601007387 */ /* 0x0001e40000100a00 */
[----:B0-----:R-:W-:Y:S01]  /*28450*/  HMMA.16816.F32 R4, R32, R12, R28 ;  /* 0x0000000c2004723c */ /* 0x001fe2000000181c */
[----:B------:R-:W-:Y:S02]  /*28460*/  F2FP.F16.E5M2.UNPACK_B R15, R45.H1 ;  /* 0x0000002dff0f723e */ /* 0x000fe400030004ff */
[----:B------:R-:W-:Y:S02]  /*28470*/  F2FP.F16.E5M2.UNPACK_B R16, R0.H1 ;  /* 0x00000000ff10723e */ /* 0x000fe400030004ff */
[----:B------:R-:W-:-:S14]  /*28480*/  F2FP.F16.E5M2.UNPACK_B R17, R18.H1 ;  /* 0x00000012ff11723e */ /* 0x000fdc00030004ff */
        /* <DEDUP_REMOVED lines=9> */
[----:B------:R-:W-:-:S15]  /*28520*/  F2FP.F16.E5M2.UNPACK_B R19, R47.H1 ;  /* 0x0000002fff13723e */ /* 0x000fde00030004ff */
[----:B------:R-:W-:-:S03]  /*28530*/  NOP ;  /* 0x0000000000007918 */ /* 0x000fc60000000000 */
[----:B------:R-:W-:Y:S04]  /*28540*/  STL.64 [R1+0x400], R4 ;  /* 0x0004000401007387 */ /* 0x000fe80000100a00 */
[----:B------:R0:W-:Y:S04]  /*28550*/  STL.64 [R1+0x408], R6 ;  /* 0x0004080601007387 */ /* 0x0001e80000100a00 */
[----:B------:R-:W2:Y:S01]  /*28560*/  LDL.LU R28, [R1+0x1d0] ;  /* 0x0001d000011c7983 */ /* 0x000ea20000300800 */
[----:B0-----:R-:W-:Y:S01]  /*28570*/  HMMA.16816.F32 R4, R32, R18, R36 ;  /* 0x000000122004723c */ /* 0x001fe20000001824 */
[----:B------:R-:W-:-:S02]  /*28580*/  IMAD.MOV.U32 R30, RZ, RZ, R60 ;  /* 0x000000ffff1e7224 */ /* 0x000fc400078e003c */
[----:B------:R-:W-:-:S15]  /*28590*/  IMAD.MOV.U32 R31, RZ, RZ, R61 ;  /* 0x000000ffff1f7224 */ /* 0x000fde00078e003d */
[----:B------:R-:W-:Y:S01]  /*285a0*/  NOP ;  /* 0x0000000000007918 */ /* 0x000fe20000000000 */
[----:B------:R0:W-:Y:S04]  /*285b0*/  STL.64 [R1+0x410], R4 ;  /* 0x0004100401007387 */ /* 0x0001e80000100a00 */
[----:B------:R1:W-:Y:S04]  /*285c0*/  STL.64 [R1+0x418], R6 ;  /* 0x0004180601007387 */ /* 0x0003e80000100a00 */
[----:B------:R-:W2:Y:S04]  /*285d0*/  LDL.LU R29, [R1+0x1d4] ;  /* 0x0001d400011d7983 */ /* 0x000ea80000300800 */
[----:B------:R-:W3:Y:S04]  /*285e0*/  LDL.LU R60, [R1+0x1aac] ;  /* 0x001aac00013c7983 */ /* 0x000ee80000300800 */
[----:B------:R-:W4:Y:S04]  /*285f0*/  LDL.LU R61, [R1+0x1aa8] ;  /* 0x001aa800013d7983 */ /* 0x000f280000300800 */
        /* <DEDUP_REMOVED lines=18> */
[----:B------:R-:W4:Y:S04]  /*28720*/  LDL.LU R23, [R1+0x6f4] ;  /* 0x0006f40001177983 */ /* 0x000f280000300800 */
[----:B------:R-:W4:Y:S04]  /*28730*/  LDL.LU R36, [R1+0x700] ;  /* 0x0007000001247983 */ /* 0x000f280000300800 */
[----:B0-----:R-:W4:Y:S04]  /*28740*/  LDL.LU R4, [R1+0x160] ;  /* 0x0001600001047983 */ /* 0x001f280000300800 */
[----:B------:R-:W4:Y:S04]  /*28750*/  LDL.LU R5, [R1+0x164] ;  /* 0x0001640001057983 */ /* 0x000f280000300800 */
        /* <DEDUP_REMOVED lines=13> */
[----:B------:R-:W-:-:S03]  /*28830*/  F2FP.F16.E5M2.UNPACK_B R20, R46.H1 ;  /* 0x0000002eff14723e */ /* 0x000fc600030004ff */
[----:B------:R-:W4:Y:S04]  /*28840*/  LDL.LU R53, [R1+0x804] ;  /* 0x0008040001357983 */ /* 0x000f280000300800 */
[----:B------:R-:W4:Y:S04]  /*28850*/  LDL.LU R46, [R1+0x800] ;  /* 0x00080000012e7983 */ /* 0x000f280000300800 */
[----:B------:R-:W4:Y:S04]  /*28860*/  LDL.LU R54, [R1+0x80c] ;  /* 0x00080c0001367983 */ /* 0x000f280000300800 */
[----:B------:R-:W4:Y:S04]  /*28870*/  LDL.LU R47, [R1+0x808] ;  /* 0x00080800012f7983 */ /* 0x000f280000300800 */
[----:B------:R-:W4:Y:S01]  /*28880*/  LDL.LU R55, [R1+0x814] ;  /* 0x0008140001377983 */ /* 0x000f220000300800 */
[----:B--2---:R-:W-:-:S02]  /*28890*/  F2FP.F16.E5M2.UNPACK_B R21, R21.H1 ;  /* 0x00000015ff15723e */ /* 0x004fc400030004ff */
[----:B---3--:R-:W-:Y:S02]  /*288a0*/  F2FP.F16.E5M2.UNPACK_B R22, R22.H1 ;  /* 0x00000016ff16723e */ /* 0x008fe400030004ff */
[----:B----4-:R-:W-:Y:S02]  /*288b0*/  F2FP.F16.E5M2.UNPACK_B R23, R23.H1 ;  /* 0x00000017ff17723e */ /* 0x010fe400030004ff */
[----:B------:R-:W-:Y:S01]  /*288c0*/  F2FP.F16.E5M2.UNPACK_B R36, R36.H1 ;  /* 0x00000024ff24723e */ /* 0x000fe200030004ff */
[----:B------:R-:W-:Y:S01]  /*288d0*/  HMMA.16816.F32 R12, R32, R20, R12 ;  /* 0x00000014200c723c */ /* 0x000fe2000000180c */
[----:B------:R-:W-:-:S07]  /*288e0*/  F2FP.F16.E5M2.UNPACK_B R37, R37.H1 ;  /* 0x00000025ff25723e */ /* 0x000fce00030004ff */
[C---:B------:R-:W-:Y:S08]  /*288f0*/  HMMA.16816.F32 R8, R32.reuse, R22, R8 ;  /* 0x000000162008723c */ /* 0x040ff00000001808 */
[----:B------:R-:W-:Y:S01]  /*28900*/  HMMA.16816.F32 R4, R32, R36, R4 ;  /* 0x000000242004723c */ /* 0x000fe20000001804 */
[----:B------:R-:W-:Y:S02]  /*28910*/  IMAD.MOV.U32 R51, RZ, RZ, R60 ;  /* 0x000000ffff337224 */ /* 0x000fe400078e003c */
[----:B------:R-:W-:Y:S01]  /*28920*/  IMAD.MOV.U32 R50, RZ, RZ, R61 ;  /* 0x000000ffff327224 */ /* 0x000fe200078e003d */
[----:B------:R-:W2:Y:S04]  /*28930*/  LDL.LU R60, [R1+0x810] ;  /* 0x00081000013c7983 */ /* 0x000ea80000300800 */
[----:B------:R-:W3:Y:S04]  /*28940*/  LDL.LU R0, [R1+0x81c] ;  /* 0x00081c0001007983 */ /* 0x000ee80000300800 */
[----:B------:R-:W3:Y:S04]  /*28950*/  LDL.LU R61, [R1+0x818] ;  /* 0x00081800013d7983 */ /* 0x000ee80000300800 */
[----:B------:R-:W-:Y:S04]  /*28960*/  STL.64 [R1+0x1a40], R18 ;  /* 0x001a401201007387 */ /* 0x000fe80000100a00 */
[----:B------:R-:W-:Y:S01]  /*28970*/  STL.64 [R1+0x1a38], R16 ;  /* 0x001a381001007387 */ /* 0x000fe20000100a00 */
[----:B------:R-:W-:-:S02]  /*28980*/  F2FP.F16.E5M2.UNPACK_B R38, R38.H1 ;  /* 0x00000026ff26723e */ /* 0x000fc400030004ff */
[----:B------:R-:W-:Y:S01]  /*28990*/  F2FP.F16.E5M2.UNPACK_B R39, R39.H1 ;  /* 0x00000027ff27723e */ /* 0x000fe200030004ff */
        /* <DEDUP_REMOVED lines=8> */
[----:B0-----:R-:W-:Y:S01]  /*28a20*/  HMMA.16816.F32 R4, R32, R38, R56 ;  /* 0x000000262004723c */ /* 0x001fe20000001838 */
[----:B------:R-:W-:-:S02]  /*28a30*/  F2FP.F16.E5M2.UNPACK_B R40, R40.H1 ;  /* 0x00000028ff28723e */ /* 0x000fc400030004ff */
[----:B------:R-:W-:Y:S01]  /*28a40*/  F2FP.F16.E5M2.UNPACK_B R41, R41.H1 ;  /* 0x00000029ff29723e */ /* 0x000fe200030004ff */
[----:B------:R-:W-:Y:S04]  /*28a50*/  STL.64 [R1+0x1a30], R38 ;  /* 0x001a302601007387 */ /* 0x000fe80000100a00 */
[----:B------:R-:W-:Y:S11]  /*28a60*/  STL.64 [R1+0x1a28], R36 ;  /* 0x001a282401007387 */ /* 0x000ff60000100a00 */
[----:B------:R-:W-:Y:S04]  /*28a70*/  STL.64 [R1+0x190], R4 ;  /* 0x0001900401007387 */ /* 0x000fe80000100a00 */
[----:B------:R0:W-:Y:S02]  /*28a80*/  STL.64 [R1+0x198], R6 ;  /* 0x0001980601007387 */ /* 0x0001e40000100a00 */
[----:B0-----:R-:W-:Y:S01]  /*28a90*/  HMMA.16816.F32 R4, R32, R40, R48 ;  /* 0x000000282004723c */ /* 0x001fe20000001830 */
[----:B------:R-:W-:-:S02]  /*28aa0*/  F2FP.F16.E5M2.UNPACK_B R42, R42.H1 ;  /* 0x0000002aff2a723e */ /* 0x000fc400030004ff */
[----:B------:R-:W-:Y:S02]  /*28ab0*/  F2FP.F16.E5M2.UNPACK_B R43, R43.H1 ;  /* 0x0000002bff2b723e */ /* 0x000fe400030004ff */
[----:B------:R-:W-:-:S14]  /*28ac0*/  F2FP.F16.E5M2.UNPACK_B R44, R44.H1 ;  /* 0x0000002cff2c723e */ /* 0x000fdc00030004ff */
[----:B------:R-:W-:Y:S04]  /*28ad0*/  STL.64 [R1+0x450], R4 ;  /* 0x0004500401007387 */ /* 0x000fe80000100a00 */
[----:B------:R0:W-:Y:S02]  /*28ae0*/  STL.64 [R1+0x458], R6 ;  /* 0x0004580601007387 */ /* 0x0001e40000100a00 */
[----:B0-----:R-:W-:Y:S01]  /*28af0*/  HMMA.16816.F32 R4, R32, R42, R24 ;  /* 0x0000002a2004723c */ /* 0x001fe20000001818 */
[----:B------:R-:W-:Y:S01]  /*28b00*/  F2FP.F16.E5M2.UNPACK_B R45, R45.H1 ;  /* 0x0000002dff2d723e */ /* 0x000fe200030004ff */
[----:B------:R-:W-:Y:S04]  /*28b10*/  STL.64 [R1+0x1a50], R42 ;  /* 0x001a502a01007387 */ /* 0x000fe80000100a00 */
[----:B------:R-:W-:-:S13]  /*28b20*/  STL.64 [R1+0x1a48], R40 ;  /* 0x001a482801007387 */ /* 0x000fda0000100a00 */
[----:B------:R-:W-:Y:S04]  /*28b30*/  STL.64 [R1+0x640], R4 ;  /* 0x0006400401007387 */ /* 0x000fe80000100a00 */
[----:B------:R0:W-:Y:S04]  /*28b40*/  STL.64 [R1+0x648], R6 ;  /* 0x0006480601007387 */ /* 0x0001e80000100a00 */
[----:B------:R-:W4:Y:S01]  /*28b50*/  LDL.LU R24, [R1+0x2f0] ;  /* 0x0002f00001187983 */ /* 0x000f220000300800 */
[----:B0-----:R-:W-:-:S15]  /*28b60*/  HMMA.16816.F32 R4, R32, R44, R28 ;  /* 0x0000002c2004723c */ /* 0x001fde000000181c */
[----:B------:R-:W-:-:S04]  /*28b70*/  NOP ;  /* 0x0000000000007918 */ /* 0x000fc80000000000 */
[----:B------:R-:W-:Y:S04]  /*28b80*/  STL.64 [R1+0x440], R4 ;  /* 0x0004400401007387 */ /* 0x000fe80000100a00 */
[----:B------:R-:W-:Y:S04]  /*28b90*/  STL.64 [R1+0x448], R6 ;  /* 0x0004480601007387 */ /* 0x000fe80000100a00 */
[----:B------:R-:W4:Y:S04]  /*28ba0*/  LDL.LU R25, [R1+0x2f4] ;  /* 0x0002f40001197983 */ /* 0x000f280000300800 */
[----:B------:R-:W2:Y:S04]  /*28bb0*/  LDL.LU R26, [R1+0x2f8] ;  /* 0x0002f800011a7983 */ /* 0x000ea80000300800 */
[----:B------:R-:W2:Y:S04]  /*28bc0*/  LDL.LU R27, [R1+0x2fc] ;  /* 0x0002fc00011b7983 */ /* 0x000ea80000300800 */
[----:B--2---:R-:W-:Y:S04]  /*28bd0*/  STL.64 [R1+0x1a70], R26 ;  /* 0x001a701a01007387 */ /* 0x004fe80000100a00 */
[----:B----4-:R-:W-:Y:S04]  /*28be0*/  STL.64 [R1+0x1a68], R24 ;  /* 0x001a681801007387 */ /* 0x010fe80000100a00 */
[----:B------:R-:W2:Y:S04]  /*28bf0*/  LDL.LU R48, [R1+0x300] ;  /* 0x0003000001307983 */ /* 0x000ea80000300800 */
[----:B------:R-:W2:Y:S04]  /*28c00*/  LDL.LU R49, [R1+0x304] ;  /* 0x0003040001317983 */ /* 0x000ea80000300800 */
[----:B------:R-:W4:Y:S04]  /*28c10*/  LDL.LU R50, [R1+0x308] ;  /* 0x0003080001327983 */ /* 0x000f280000300800 */
[----:B------:R-:W4:Y:S04]  /*28c20*/  LDL.LU R51, [R1+0x30c] ;  /* 0x00030c0001337983 */ /* 0x000f280000300800 */
[----:B----4-:R-:W-:Y:S04]  /*28c30*/  STL.64 [R1+0x1a90], R50 ;  /* 0x001a903201007387 */ /* 0x010fe80000100a00 */
[----:B--2---:R0:W-:Y:S04]  /*28c40*/  STL.64 [R1+0x1a88], R48 ;  /* 0x001a883001007387 */ /* 0x0041e80000100a00 */
[----:B------:R-:W2:Y:S04]  /*28c50*/  LDL.LU R56, [R1+0x310] ;  /* 0x0003100001387983 */ /* 0x000ea80000300800 */
[----:B------:R-:W2:Y:S04]  /*28c60*/  LDL.LU R57, [R1+0x314] ;  /* 0x0003140001397983 */ /* 0x000ea80000300800 */
[----:B------:R-:W2:Y:S04]  /*28c70*/  LDL.LU R58, [R1+0x318] ;  /* 0x00031800013a7983 */ /* 0x000ea80000300800 */
[----:B------:R-:W2:Y:S04]  /*28c80*/  LDL.LU R59, [R1+0x31c] ;  /* 0x00031c00013b7983 */ /* 0x000ea80000300800 */
[----:B------:R-:W4:Y:S04]  /*28c90*/  LDL.LU R20, [R1+0x350] ;  /* 0x0003500001147983 */ /* 0x000f280000300800 */
[----:B------:R-:W4:Y:S04]  /*28ca0*/  LDL.LU R21, [R1+0x354] ;  /* 0x0003540001157983 */ /* 0x000f280000300800 */
[----:B------:R-:W4:Y:S04]  /*28cb0*/  LDL.LU R22, [R1+0x358] ;  /* 0x0003580001167983 */ /* 0x000f280000300800 */
[----:B------:R-:W4:Y:S04]  /*28cc0*/  LDL.LU R23, [R1+0x35c] ;  /* 0x00035c0001177983 */ /* 0x000f280000300800 */
[----:B------:R-:W2:Y:S04]  /*28cd0*/  LDL.LU R8, [R1+0x3b0] ;  /* 0x0003b00001087983 */ /* 0x000ea80000300800 */
[----:B------:R-:W2:Y:S04]  /*28ce0*/  LDL.LU R9, [R1+0x3b4] ;  /* 0x0003b40001097983 */ /* 0x000ea80000300800 */
[----:B------:R-:W2:Y:S04]  /*28cf0*/  LDL.LU R10, [R1+0x3b8] ;  /* 0x0003b800010a7983 */ /* 0x000ea80000300800 */
[----:B------:R-:W2:Y:S04]  /*28d00*/  LDL.LU R11, [R1+0x3bc] ;  /* 0x0003bc00010b7983 */ /* 0x000ea80000300800 */
[----:B0-----:R-:W2:Y:S04]  /*28d10*/  LDL.LU R48, [R1+0x3c0] ;  /* 0x0003c00001307983 */ /* 0x001ea80000300800 */
[----:B------:R-:W2:Y:S04]  /*28d20*/  LDL.LU R49, [R1+0x3c4] ;  /* 0x0003c40001317983 */ /* 0x000ea80000300800 */
[----:B------:R-:W2:Y:S04]  /*28d30*/  LDL.LU R50, [R1+0x3c8] ;  /* 0x0003c80001327983 */ /* 0x000ea80000300800 */
[----:B------:R-:W2:Y:S04]  /*28d40*/  LDL.LU R51, [R1+0x3cc] ;  /* 0x0003cc0001337983 */ /* 0x000ea80000300800 */
[----:B------:R-:W2:Y:S04]  /*28d50*/  LDL.LU R4, [R1+0x3d0] ;  /* 0x0003d00001047983 */ /* 0x000ea80000300800 */
[----:B------:R-:W2:Y:S04]  /*28d60*/  LDL.LU R5, [R1+0x3d4] ;  /* 0x0003d40001057983 */ /* 0x000ea80000300800 */
[----:B------:R-:W2:Y:S04]  /*28d70*/  LDL.LU R6, [R1+0x3d8] ;  /* 0x0003d80001067983 */ /* 0x000ea80000300800 */
[----:B------:R-:W2:Y:S01]  /*28d80*/  LDL.LU R7, [R1+0x3dc] ;  /* 0x0003dc0001077983 */ /* 0x000ea20000300800 */
[----:B------:R-:W-:-:S02]  /*28d90*/  IMAD R46, R46, 0x100, R53 ;  /* 0x000001002e2e7824 */ /* 0x000fc400078e0235 */
[----:B------:R-:W-:Y:S02]  /*28da0*/  IMAD R47, R47, 0x100, R54 ;  /* 0x000001002f2f7824 */ /* 0x000fe400078e0236 */
[----:B------:R-:W-:Y:S02]  /*28db0*/  IMAD R60, R60, 0x100, R55 ;  /* 0x000001003c3c7824 */ /* 0x000fe400078e0237 */
[----:B---3--:R-:W-:Y:S01]  /*28dc0*/  IMAD R61, R61, 0x100, R0 ;  /* 0x000001003d3d7824 */ /* 0x008fe200078e0200 */
[----:B------:R-:W3:Y:S01]  /*28dd0*/  LDL.LU R12, [R1+0x390] ;  /* 0x00039000010c7983 */ /* 0x000ee20000300800 */
[----:B------:R-:W-:Y:S02]  /*28de0*/  F2FP.F16.E5M2.UNPACK_B R32, R46 ;  /* 0x0000002eff20723e */ /* 0x000fe400020004ff */
[----:B------:R-:W-:Y:S02]  /*28df0*/  F2FP.F16.E5M2.UNPACK_B R33, R47 ;  /* 0x0000002fff21723e */ /* 0x000fe400020004ff */
[----:B------:R-:W-:-:S02]  /*28e00*/  F2FP.F16.E5M2.UNPACK_B R34, R60 ;  /* 0x0000003cff22723e */ /* 0x000fc400020004ff */
[----:B------:R-:W-:Y:S01]  /*28e10*/  F2FP.F16.E5M2.UNPACK_B R35, R61 ;  /* 0x0000003dff23723e */ /* 0x000fe200020004ff */
        /* <DEDUP_REMOVED lines=24> */
[----:B------:R-:W3:Y:S01]  /*28fa0*/  LDL.LU R0, [R1+0x830] ;  /* 0x0008300001007983 */ /* 0x000ee20000300800 */
[----:B--2---:R-:W-:-:S15]  /*28fb0*/  HMMA.16816.F32 R4, R32, R2, R4 ;  /* 0x000000022004723c */ /* 0x004fde0000001804 */
[----:B------:R-:W-:-:S04]  /*28fc0*/  NOP ;  /* 0x0000000000007918 */ /* 0x000fc80000000000 */
[----:B------:R-:W-:Y:S04]  /*28fd0*/  STL.64 [R1+0x630], R4 ;  /* 0x0006300401007387 */ /* 0x000fe80000100a00 */
[----:B------:R0:W-:Y:S04]  /*28fe0*/  STL.64 [R1+0x638], R6 ;  /* 0x0006380601007387 */ /* 0x0001e80000100a00 */
[----:B0-----:R-:W2:Y:S04]  /*28ff0*/  LDL.LU.64 R6, [R1+0x1aa0] ;  /* 0x001aa00001067983 */ /* 0x001ea80000300a00 */
[----:B------:R-:W2:Y:S02]  /*29000*/  LDL.LU.64 R4, [R1+0x1a98] ;  /* 0x001a980001047983 */ /* 0x000ea40000300a00 */
[C---:B--2---:R-:W-:Y:S08]  /*29010*/  HMMA.16816.F32 R48, R32.reuse, R4, R48 ;  /* 0x000000042030723c */ /* 0x044ff00000001830 */
[C---:B------:R-:W-:Y:S11]  /*29020*/  HMMA.16816.F32 R8, R32.reuse, R6, R8 ;  /* 0x000000062008723c */ /* 0x040ff60000001808 */
[----:B------:R-:W-:Y:S04]  /*29030*/  STL.64 [R1+0x620], R48 ;  /* 0x0006203001007387 */ /* 0x000fe80000100a00 */
[----:B------:R0:W-:Y:S04]  /*29040*/  STL.64 [R1+0x628], R50 ;  /* 0x0006283201007387 */ /* 0x0001e80000100a00 */
[----:B0-----:R-:W2:Y:S04]  /*29050*/  LDL.LU.64 R50, [R1+0x1a90] ;  /* 0x001a900001327983 */ /* 0x001ea80000300a00 */
[----:B------:R-:W2:Y:S04]  /*29060*/  LDL.LU.64 R48, [R1+0x1a88] ;  /* 0x001a880001307983 */ /* 0x000ea80000300a00 */
[----:B------:R-:W-:Y:S04]  /*29070*/  STL.64 [R1+0x610], R8 ;  /* 0x0006100801007387 */ /* 0x000fe80000100a00 */
[----:B------:R0:W-:Y:S04]  /*29080*/  STL.64 [R1+0x618], R10 ;  /* 0x0006180a01007387 */ /* 0x0001e80000100a00 */
[----:B0-----:R-:W2:Y:S04]  /*29090*/  LDL.LU.64 R10, [R1+0x1a80] ;  /* 0x001a8000010a7983 */ /* 0x001ea80000300a00 */
[----:B------:R-:W3:Y:S04]  /*290a0*/  LDL.LU.64 R8, [R1+0x1a78] ;  /* 0x001a780001087983 */ /* 0x000ee80000300a00 */
[----:B------:R-:W-:Y:S04]  /*290b0*/  STL.64 [R1+0x1a00], R6 ;  /* 0x001a000601007387 */ /* 0x000fe80000100a00 */
[----:B------:R0:W-:Y:S04]  /*290c0*/  STL.64 [R1+0x19f8], R4 ;  /* 0x0019f80401007387 */ /* 0x0001e80000100a00 */
[----:B0-----:R-:W4:Y:S04]  /*290d0*/  LDL.LU R4, [R1+0x320] ;  /* 0x0003200001047983 */ /* 0x001f280000300800 */
[----:B------:R-:W4:Y:S04]  /*290e0*/  LDL.LU R5, [R1+0x324] ;  /* 0x0003240001057983 */ /* 0x000f280000300800 */
[----:B------:R-:W4:Y:S04]  /*290f0*/  LDL.LU R6, [R1+0x328] ;  /* 0x0003280001067983 */ /* 0x000f280000300800 */
[----:B------:R-:W4:Y:S01]  /*29100*/  LDL.LU R7, [R1+0x32c] ;  /* 0x00032c0001077983 */ /* 0x000f220000300800 */
[C---:B---3--:R-:W-:Y:S08]  /*29110*/  HMMA.16816.F32 R24, R32.reuse, R8, R24 ;  /* 0x000000082018723c */ /* 0x048ff00000001818 */
[C---:B--2---:R-:W-:Y:S11]  /*29120*/  HMMA.16816.F32 R12, R32.reuse, R10, R12 ;  /* 0x0000000a200c723c */ /* 0x044ff6000000180c */
[----:B------:R-:W-:Y:S04]  /*29130*/  STL.64 [R1+0x600], R24 ;  /* 0x0006001801007387 */ /* 0x000fe80000100a00 */
[----:B------:R0:W-:Y:S04]  /*29140*/  STL.64 [R1+0x608], R26 ;  /* 0x0006081a01007387 */ /* 0x0001e80000100a00 */
[----:B0-----:R-:W2:Y:S04]  /*29150*/  LDL.LU.64 R26, [R1+0x1a70] ;  /* 0x001a7000011a7983 */ /* 0x001ea80000300a00 */
[----:B------:R-:W2:Y:S04]  /*29160*/  LDL.LU.64 R24, [R1+0x1a68] ;  /* 0x001a680001187983 */ /* 0x000ea80000300a00 */
[----:B------:R-:W-:Y:S04]  /*29170*/  STL.64 [R1+0x5f0], R12 ;  /* 0x0005f00c01007387 */ /* 0x000fe80000100a00 */
[----:B------:R0:W-:Y:S04]  /*29180*/  STL.64 [R1+0x5f8], R14 ;  /* 0x0005f80e01007387 */ /* 0x0001e80000100a00 */
[----:B0-----:R-:W3:Y:S04]  /*29190*/  LDL.LU.64 R14, [R1+0x1a60] ;  /* 0x001a6000010e7983 */ /* 0x001ee80000300a00 */
[----:B------:R-:W2:Y:S04]  /*291a0*/  LDL.LU.64 R12, [R1+0x1a58] ;  /* 0x001a5800010c7983 */ /* 0x000ea80000300a00 */
[----:B------:R-:W-:Y:S04]  /*291b0*/  STL.64 [R1+0x19e0], R10 ;  /* 0x0019e00a01007387 */ /* 0x000fe80000100a00 */
[----:B------:R0:W-:Y:S04]  /*291c0*/  STL.64 [R1+0x19d8], R8 ;  /* 0x0019d80801007387 */ /* 0x0001e80000100a00 */
[----:B0-----:R-:W4:Y:S04]  /*291d0*/  LDL.LU R8, [R1+0x330] ;  /* 0x0003300001087983 */ /* 0x001f280000300800 */
[----:B------:R-:W4:Y:S04]  /*291e0*/  LDL.LU R9, [R1+0x334] ;  /* 0x0003340001097983 */ /* 0x000f280000300800 */
[----:B------:R-:W4:Y:S04]  /*291f0*/  LDL.LU R10, [R1+0x338] ;  /* 0x00033800010a7983 */ /* 0x000f280000300800 */
[----:B------:R-:W4:Y:S01]  /*29200*/  LDL.LU R11, [R1+0x33c] ;  /* 0x00033c00010b7983 */ /* 0x000f220000300800 */
[C---:B--2---:R-:W-:Y:S08]  /*29210*/  HMMA.16816.F32 R40, R32.reuse, R12, R40 ;  /* 0x0000000c2028723c */ /* 0x044ff00000001828 */
[C---:B---3--:R-:W-:Y:S11]  /*29220*/  HMMA.16816.F32 R16, R32.reuse, R14, R16 ;  /* 0x0000000e2010723c */ /* 0x048ff60000001810 */
[----:B------:R-:W-:Y:S04]  /*29230*/  STL.64 [R1+0x5e0], R40 ;  /* 0x0005e02801007387 */ /* 0x000fe80000100a00 */
[----:B------:R0:W-:Y:S04]  /*29240*/  STL.64 [R1+0x5e8], R42 ;  /* 0x0005e82a01007387 */ /* 0x0001e80000100a00 */
[----:B0-----:R-:W2:Y:S04]  /*29250*/  LDL.LU.64 R42, [R1+0x1a50] ;  /* 0x001a5000012a7983 */ /* 0x001ea80000300a00 */
[----:B------:R-:W3:Y:S04]  /*29260*/  LDL.LU.64 R40, [R1+0x1a48] ;  /* 0x001a480001287983 */ /* 0x000ee80000300a00 */
[----:B------:R-:W-:Y:S04]  /*29270*/  STL.64 [R1+0x5d0], R16 ;  /* 0x0005d01001007387 */ /* 0x000fe80000100a00 */
[----:B------:R0:W-:Y:S04]  /*29280*/  STL.64 [R1+0x5d8], R18 ;  /* 0x0005d81201007387 */ /* 0x0001e80000100a00 */
[----:B0-----:R-:W4:Y:S04]  /*29290*/  LDL.LU.64 R18, [R1+0x1a40] ;  /* 0x001a400001127983 */ /* 0x001f280000300a00 */
[----:B------:R-:W2:Y:S04]  /*292a0*/  LDL.LU.64 R16, [R1+0x1a38] ;  /* 0x001a380001107983 */ /* 0x000ea80000300a00 */
[----:B------:R-:W-:Y:S04]  /*292b0*/  STL.64 [R1+0x19c0], R14 ;  /* 0x0019c00e01007387 */ /* 0x000fe80000100a00 */
[----:B------:R0:W-:Y:S04]  /*292c0*/  STL.64 [R1+0x19b8], R12 ;  /* 0x0019b80c01007387 */ /* 0x0001e80000100a00 */
[----:B0-----:R-:W3:Y:S04]  /*292d0*/  LDL.LU R12, [R1+0x340] ;  /* 0x00034000010c7983 */ /* 0x001ee80000300800 */
[----:B------:R-:W3:Y:S04]  /*292e0*/  LDL.LU R13, [R1+0x344] ;  /* 0x00034400010d7983 */ /* 0x000ee80000300800 */
[----:B------:R-:W3:Y:S04]  /*292f0*/  LDL.LU R14, [R1+0x348] ;  /* 0x00034800010e7983 */ /* 0x000ee80000300800 */
[----:B------:R-:W3:Y:S01]  /*29300*/  LDL.LU R15, [R1+0x34c] ;  /* 0x00034c00010f7983 */ /* 0x000ee20000300800 */
[C---:B--2---:R-:W-:Y:S08]  /*29310*/  HMMA.16816.F32 R36, R32.reuse, R16, R36 ;  /* 0x000000102024723c */ /* 0x044ff00000001824 */
[----:B----4-:R-:W-:Y:S11]  /*29320*/  HMMA.16816.F32 R20, R32, R18, R20 ;  /* 0x000000122014723c */ /* 0x010ff60000001814 */
[----:B------:R-:W-:Y:S04]  /*29330*/  STL.64 [R1+0x5c0], R36 ;  /* 0x0005c02401007387 */ /* 0x000fe80000100a00 */
[----:B------:R0:W-:Y:S04]  /*29340*/  STL.64 [R1+0x5c8], R38 ;  /* 0x0005c82601007387 */ /* 0x0001e80000100a00 */
[----:B0-----:R-:W2:Y:S04]  /*29350*/  LDL.LU.64 R38, [R1+0x1a30] ;  /* 0x001a300001267983 */ /* 0x001ea80000300a00 */
[----:B------:R-:W4:Y:S04]  /*29360*/  LDL.LU.64 R36, [R1+0x1a28] ;  /* 0x001a280001247983 */ /* 0x000f280000300a00 */
[----:B------:R-:W-:Y:S04]  /*29370*/  STL.64 [R1+0x5b0], R20 ;  /* 0x0005b01401007387 */ /* 0x000fe80000100a00 */
[----:B------:R0:W-:Y:S04]  /*29380*/  STL.64 [R1+0x5b8], R22 ;  /* 0x0005b81601007387 */ /* 0x0001e80000100a00 */
[----:B0-----:R-:W2:Y:S04]  /*29390*/  LDL.LU.64 R22, [R1+0x1a20] ;  /* 0x001a200001167983 */ /* 0x001ea80000300a00 */
[----:B------:R-:W3:Y:S04]  /*293a0*/  LDL.LU.64 R20, [R1+0x1a18] ;  /* 0x001a180001147983 */ /* 0x000ee80000300a00 */
[----:B------:R-:W-:Y:S04]  /*293b0*/  STL.64 [R1+0x19d0], R18 ;  /* 0x0019d01201007387 */ /* 0x000fe80000100a00 */
[----:B------:R-:W-:Y:S01]  /*293c0*/  STL.64 [R1+0x19c8], R16 ;  /* 0x0019c81001007387 */ /* 0x000fe20000100a00 */
[----:B------:R-:W-:-:S02]  /*293d0*/  IMAD R46, R28, 0x100, R55 ;  /* 0x000001001c2e7824 */ /* 0x000fc400078e0237 */
[----:B------:R-:W-:Y:S01]  /*293e0*/  IMAD R60, R0, 0x100, R31 ;  /* 0x00000100003c7824 */ /* 0x000fe200078e021f */
[C---:B---3--:R-:W-:Y:S08]  /*293f0*/  HMMA.16816.F32 R12, R32.reuse, R20, R12 ;  /* 0x00000014200c723c */ /* 0x048ff0000000180c */
[C---:B--2---:R-:W-:Y:S01]  /*29400*/  HMMA.16816.F32 R8, R32.reuse, R22, R8 ;  /* 0x000000162008723c */ /* 0x044fe20000001808 */
[----:B------:R-:W-:Y:S10]  /*29410*/  STL.64 [R1+0x19f0], R22 ;  /* 0x0019f01601007387 */ /* 0x000ff40000100a00 */
[----:B------:R-:W-:Y:S04]  /*29420*/  STL.64 [R1+0x5a0], R12 ;  /* 0x0005a00c01007387 */ /* 0x000fe80000100a00 */
[----:B------:R-:W-:Y:S04]  /*29430*/  STL.64 [R1+0x5a8], R14 ;  /* 0x0005a80e01007387 */ /* 0x000fe80000100a00 */
[----:B------:R-:W-:Y:S04]  /*29440*/  STL.64 [R1+0x19e8], R20 ;  /* 0x0019e81401007387 */ /* 0x000fe80000100a00 */
[----:B------:R-:W-:Y:S04]  /*29450*/  STL.64 [R1+0x590], R8 ;  /* 0x0005900801007387 */ /* 0x000fe80000100a00 */
[----:B------:R4:W-:Y:S02]  /*29460*/  STL.64 [R1+0x598], R10 ;  /* 0x0005980a01007387 */ /* 0x0009e40000100a00 */
[C---:B----4-:R-:W-:Y:S08]  /*29470*/  HMMA.16816.F32 R8, R32.reuse, R36, R4 ;  /* 0x000000242008723c */ /* 0x050ff00000001804 */
[C---:B------:R-:W-:Y:S01]  /*29480*/  HMMA.16816.F32 R4, R32.reuse, R38, R56 ;  /* 0x000000262004723c */ /* 0x040fe20000001838 */
[----:B------:R-:W-:Y:S10]  /*29490*/  STL.64 [R1+0x1a10], R38 ;  /* 0x001a102601007387 */ /* 0x000ff40000100a00 */
[----:B------:R-:W-:Y:S04]  /*294a0*/  STL.64 [R1+0x580], R8 ;  /* 0x0005800801007387 */ /* 0x000fe80000100a00 */
[----:B------:R0:W-:Y:S04]  /*294b0*/  STL.64 [R1+0x588], R10 ;  /* 0x0005880a01007387 */ /* 0x0001e80000100a00 */
[----:B------:R-:W-:Y:S04]  /*294c0*/  STL.64 [R1+0x1a08], R36 ;  /* 0x001a082401007387 */ /* 0x000fe80000100a00 */
[----:B------:R-:W-:Y:S04]  /*294d0*/  STL.64 [R1+0x570], R4 ;  /* 0x0005700401007387 */ /* 0x000fe80000100a00 */
[----:B------:R1:W-:Y:S01]  /*294e0*/  STL.64 [R1+0x578], R6 ;  /* 0x0005780601007387 */ /* 0x0003e20000100a00 */
[C---:B0-----:R-:W-:Y:S08]  /*294f0*/  HMMA.16816.F32 R8, R32.reuse, R40, R48 ;  /* 0x000000282008723c */ /* 0x041ff00000001830 */
[----:B-1----:R-:W-:Y:S11]  /*29500*/  HMMA.16816.F32 R4, R32, R42, R24 ;  /* 0x0000002a2004723c */ /* 0x002ff60000001818 */
[----:B------:R0:W-:Y:S04]  /*29510*/  STL.64 [R1+0x560], R8 ;  /* 0x0005600801007387 */ /* 0x0001e80000100a00 */
[----:B------:R1:W-:Y:S04]  /*29520*/  STL.64 [R1+0x568], R10 ;  /* 0x0005680a01007387 */ /* 0x0003e80000100a00 */
[----:B------:R2:W-:Y:S04]  /*29530*/  STL.64 [R1+0x550], R4 ;  /* 0x0005500401007387 */ /* 0x0005e80000100a00 */
[----:B------:R3:W-:Y:S04]  /*29540*/  STL.64 [R1+0x558], R6 ;  /* 0x0005580601007387 */ /* 0x0007e80000100a00 */
        /* <DEDUP_REMOVED lines=19> */
[----:B------:R-:W4:Y:S04]  /*29680*/  LDL.LU R9, [R1+0x2c4] ;  /* 0x0002c40001097983 */ /* 0x000f280000300800 */
[----:B-1----:R-:W4:Y:S04]  /*29690*/  LDL.LU R10, [R1+0x2c8] ;  /* 0x0002c800010a7983 */ /* 0x002f280000300800 */
[----:B------:R-:W4:Y:S04]  /*296a0*/  LDL.LU R11, [R1+0x2cc] ;  /* 0x0002cc00010b7983 */ /* 0x000f280000300800 */
[----:B--2---:R-:W2:Y:S04]  /*296b0*/  LDL.LU R4, [R1+0x2e0] ;  /* 0x0002e00001047983 */ /* 0x004ea80000300800 */
[----:B------:R-:W2:Y:S04]  /*296c0*/  LDL.LU R5, [R1+0x2e4] ;  /* 0x0002e40001057983 */ /* 0x000ea80000300800 */
[----:B---3--:R-:W2:Y:S04]  /*296d0*/  LDL.LU R6, [R1+0x2e8] ;  /* 0x0002e80001067983 */ /* 0x008ea80000300800 */
[----:B------:R-:W2:Y:S04]  /*296e0*/  LDL.LU R7, [R1+0x2ec] ;  /* 0x0002ec0001077983 */ /* 0x000ea80000300800 */
        /* <DEDUP_REMOVED lines=16> */
[----:B------:R-:W-:-:S03]  /*297f0*/  IMAD R47, R30, 0x100, R29 ;  /* 0x000001001e2f7824 */ /* 0x000fc600078e021d */
[----:B------:R-:W3:Y:S04]  /*29800*/  LDL.LU R28, [R1+0x230] ;  /* 0x00023000011c7983 */ /* 0x000ee80000300800 */
[----:B------:R-:W3:Y:S04]  /*29810*/  LDL.LU R29, [R1+0x234] ;  /* 0x00023400011d7983 */ /* 0x000ee80000300800 */
[----:B------:R-:W3:Y:S04]  /*29820*/  LDL.LU R30, [R1+0x238] ;  /* 0x00023800011e7983 */ /* 0x000ee80000300800 */
[----:B------:R-:W3:Y:S01]  /*29830*/  LDL.LU R31, [R1+0x23c] ;  /* 0x00023c00011f7983 */ /* 0x000ee20000300800 */
[----:B----4-:R-:W-:Y:S03]  /*29840*/  HMMA.16816.F32 R32, R32, R44, R36 ;  /* 0x0000002c2020723c */ /* 0x010fe60000001824 */
[----:B------:R-:W4:Y:S01]  /*29850*/  LDL.LU.64 R38, [R1+0x1a10] ;  /* 0x001a100001267983 */ /* 0x000f220000300a00 */
[----:B------:R-:W-:-:S03]  /*29860*/  IMAD R61, R0, 0x100, R61 ;  /* 0x00000100003d7824 */ /* 0x000fc600078e023d */
[----:B------:R-:W3:Y:S04]  /*29870*/  LDL.LU.64 R36, [R1+0x1a08] ;  /* 0x001a080001247983 */ /* 0x000ee80000300a00 */
[----:B------:R0:W-:Y:S04]  /*29880*/  STL [R1+0x1990], R44 ;  /* 0x0019902c01007387 */ /* 0x0001e80000100800 */
[----:B------:R1:W-:Y:S04]  /*29890*/  STL [R1+0x198c], R45 ;  /* 0x00198c2d01007387 */ /* 0x0003e80000100800 */
[----:B------:R1:W-:Y:S04]  /*298a0*/  STL.64 [R1+0x1e0], R32 ;  /* 0x0001e02001007387 */ /* 0x0003e80000100a00 */
[----:B------:R1:W-:Y:S04]  /*298b0*/  STL.64 [R1+0x1e8], R34 ;  /* 0x0001e82201007387 */ /* 0x0003e80000100a00 */
[----:B0-----:R-:W3:Y:S04]  /*298c0*/  LDL.LU R44, [R1+0x280] ;  /* 0x00028000012c7983 */ /* 0x001ee80000300800 */
[----:B-1----:R-:W3:Y:S01]  /*298d0*/  LDL.LU R45, [R1+0x284] ;  /* 0x00028400012d7983 */ /* 0x002ee20000300800 */
[----:B------:R-:W-:-:S02]  /*298e0*/  F2FP.F16.E5M2.UNPACK_B R32, R46 ;  /* 0x0000002eff20723e */ /* 0x000fc400020004ff */
[----:B------:R-:W-:Y:S02]  /*298f0*/  F2FP.F16.E5M2.UNPACK_B R33, R47 ;  /* 0x0000002fff21723e */ /* 0x000fe400020004ff */
[----:B------:R-:W-:Y:S02]  /*29900*/  F2FP.F16.E5M2.UNPACK_B R34, R60 ;  /* 0x0000003cff22723e */ /* 0x000fe400020004ff */
[----:B------:R-:W-:Y:S01]  /*29910*/  F2FP.F16.E5M2.UNPACK_B R35, R61 ;  /* 0x0000003dff23723e */ /* 0x000fe200020004ff */
[----:B------:R-:W3:Y:S04]  /*29920*/  LDL.LU R46, [R1+0x288] ;  /* 0x00028800012e7983 */ /* 0x000ee80000300800 */
[----:B------:R-:W3:Y:S02]  /*29930*/  LDL.LU R47, [R1+0x28c] ;  /* 0x00028c00012f7983 */ /* 0x000ee40000300800 */
[----:B--2---:R-:W-:-:S15]  /*29940*/  HMMA.16816.F32 R4, R32, R2, R4 ;  /* 0x000000022004723c */ /* 0x004fde0000001804 */
[----:B------:R-:W-:-:S04]  /*29950*/  NOP ;  /* 0x0000000000007918 */ /* 0x000fc80000000000 */
[----:B------:R-:W-:Y:S04]  /*29960*/  STL.64 [R1+0x540], R4 ;  /* 0x0005400401007387 */ /* 0x000fe80000100a00 */
[----:B------:R0:W-:Y:S04]  /*29970*/  STL.64 [R1+0x548], R6 ;  /* 0x0005480601007387 */ /* 0x0001e80000100a00 */
[----:B0-----:R-:W2:Y:S04]  /*29980*/  LDL.LU.64 R6, [R1+0x1a00] ;  /* 0x001a000001067983 */ /* 0x001ea80000300a00 */
[----:B------:R-:W3:Y:S04]  /*29990*/  LDL.LU.64 R4, [R1+0x19f8] ;  /* 0x0019f80001047983 */ /* 0x000ee80000300a00 */
[----:B------:R-:W-:Y:S01]  /*299a0*/  STL [R1+0x1994], R3 ;  /* 0x0019940301007387 */ /* 0x000fe20000100800 */
[C---:B---3--:R-:W-:Y:S08]  /*299b0*/  HMMA.16816.F32 R20, R32.reuse, R4, R20 ;  /* 0x000000042014723c */ /* 0x048ff00000001814 */
[C---:B--2---:R-:W-:Y:S11]  /*299c0*/  HMMA.16816.F32 R8, R32.reuse, R6, R8 ;  /* 0x000000062008723c */ /* 0x044ff60000001808 */
[----:B------:R-:W-:Y:S04]  /*299d0*/  STL.64 [R1+0x530], R20 ;  /* 0x0005301401007387 */ /* 0x000fe80000100a00 */
[----:B------:R0:W-:Y:S04]  /*299e0*/  STL.64 [R1+0x538], R22 ;  /* 0x0005381601007387 */ /* 0x0001e80000100a00 */
[----:B0-----:R-:W2:Y:S04]  /*299f0*/  LDL.LU.64 R22, [R1+0x19f0] ;  /* 0x0019f00001167983 */ /* 0x001ea80000300a00 */
[----:B------:R-:W3:Y:S04]  /*29a00*/  LDL.LU.64 R20, [R1+0x19e8] ;  /* 0x0019e80001147983 */ /* 0x000ee80000300a00 */
[----:B------:R-:W-:Y:S04]  /*29a10*/  STL.64 [R1+0x520], R8 ;  /* 0x0005200801007387 */ /* 0x000fe80000100a00 */
[----:B------:R0:W-:Y:S04]  /*29a20*/  STL.64 [R1+0x528], R10 ;  /* 0x0005280a01007387 */ /* 0x0001e80000100a00 */
[----:B0-----:R-:W2:Y:S04]  /*29a30*/  LDL.LU.64 R10, [R1+0x19e0] ;  /* 0x0019e000010a7983 */ /* 0x001ea80000300a00 */
        /* <DEDUP_REMOVED lines=18> */
[----:B------:R3:W-:Y:S02]  /*29b60*/  STL.64 [R1+0x1948], R8 ;  /* 0x0019480801007387 */ /* 0x0007e40000100a00 */
[C---:B---3--:R-:W-:Y:S08]  /*29b70*/  HMMA.16816.F32 R8, R32.reuse, R12, R4 ;  /* 0x0000000c2008723c */ /* 0x048ff00000001804 */
[C---:B--2---:R-:W-:Y:S01]  /*29b80*/  HMMA.16816.F32 R4, R32.reuse, R14, R44 ;  /* 0x0000000e2004723c */ /* 0x044fe2000000182c */
[----:B------:R-:W-:Y:S10]  /*29b90*/  STL.64 [R1+0x1960], R14 ;  /* 0x0019600e01007387 */ /* 0x000ff40000100a00 */
[----:B------:R-:W-:Y:S04]  /*29ba0*/  STL.64 [R1+0x4f0], R8 ;  /* 0x0004f00801007387 */ /* 0x000fe80000100a00 */
[----:B------:R0:W-:Y:S04]  /*29bb0*/  STL.64 [R1+0x4f8], R10 ;  /* 0x0004f80a01007387 */ /* 0x0001e80000100a00 */
[----:B------:R-:W-:Y:S04]  /*29bc0*/  STL.64 [R1+0x1958], R12 ;  /* 0x0019580c01007387 */ /* 0x000fe80000100a00 */
[----:B------:R-:W-:Y:S04]  /*29bd0*/  STL.64 [R1+0x4e0], R4 ;  /* 0x0004e00401007387 */ /* 0x000fe80000100a00 */
[----:B------:R1:W-:Y:S01]  /*29be0*/  STL.64 [R1+0x4e8], R6 ;  /* 0x0004e80601007387 */ /* 0x0003e20000100a00 */
[C---:B0-----:R-:W-:Y:S08]  /*29bf0*/  HMMA.16816.F32 R8, R32.reuse, R16, R56 ;  /* 0x000000102008723c */ /* 0x041ff00000001838 */
[C---:B-1----:R-:W-:Y:S01]  /*29c00*/  HMMA.16816.F32 R4, R32.reuse, R18, R48 ;  /* 0x000000122004723c */ /* 0x042fe20000001830 */
        /* <DEDUP_REMOVED lines=10> */
[----:B------:R-:W-:Y:S04]  /*29cb0*/  STL.64 [R1+0x4b8], R10 ;  /* 0x0004b80a01007387 */ /* 0x000fe80000100a00 */
[----:B------:R-:W-:Y:S04]  /*29cc0*/  STL.64 [R1+0x1998], R20 ;  /* 0x0019981401007387 */ /* 0x000fe80000100a00 */
[----:B------:R-:W-:Y:S04]  /*29cd0*/  STL.64 [R1+0x4a0], R4 ;  /* 0x0004a00401007387 */ /* 0x000fe80000100a00 */
[----:B------:R0:W-:Y:S04]  /*29ce0*/  STL.64 [R1+0x4a8], R6 ;  /* 0x0004a80601007387 */ /* 0x0001e80000100a00 */
[----:B------:R-:W2:Y:S01]  /*29cf0*/  LDL.LU R48, [R1+0x100] ;  /* 0x0001000001307983 */ /* 0x000ea20000300800 */
[----:B0-----:R-:W-:-:S15]  /*29d00*/  HMMA.16816.F32 R4, R32, R36, R28 ;  /* 0x000000242004723c */ /* 0x001fde000000181c */
[----:B------:R-:W-:-:S04]  /*29d10*/  NOP ;  /* 0x0000000000007918 */ /* 0x000fc80000000000 */
[----:B------:R-:W-:Y:S04]  /*29d20*/  STL.64 [R1+0x490], R4 ;  /* 0x0004900401007387 */ /* 0x000fe80000100a00 */
[----:B------:R-:W-:Y:S04]  /*29d30*/  STL.64 [R1+0x498], R6 ;  /* 0x0004980601007387 */ /* 0x000fe80000100a00 */
[----:B------:R-:W2:Y:S04]  /*29d40*/  LDL.LU R49, [R1+0x104] ;  /* 0x0001040001317983 */ /* 0x000ea80000300800 */
[----:B------:R-:W3:Y:S04]  /*29d50*/  LDL.LU R50, [R1+0x108] ;  /* 0x0001080001327983 */ /* 0x000ee80000300800 */
[----:B------:R-:W3:Y:S04]  /*29d60*/  LDL.LU R51, [R1+0x10c] ;  /* 0x00010c0001337983 */ /* 0x000ee80000300800 */
[----:B---3--:R-:W-:Y:S04]  /*29d70*/  STL.64 [R1+0x19b0], R50 ;  /* 0x0019b03201007387 */ /* 0x008fe80000100a00 */
[----:B--2---:R0:W-:Y:S04]  /*29d80*/  STL.64 [R1+0x19a8], R48 ;  /* 0x0019a83001007387 */ /* 0x0041e80000100a00 */
[----:B------:R-:W2:Y:S04]  /*29d90*/  LDL.LU R12, [R1+0x180] ;  /* 0x00018000010c7983 */ /* 0x000ea80000300800 */
[----:B------:R-:W2:Y:S04]  /*29da0*/  LDL.LU R13, [R1+0x184] ;  /* 0x00018400010d7983 */ /* 0x000ea80000300800 */
[----:B------:R-:W2:Y:S04]  /*29db0*/  LDL.LU R14, [R1+0x188] ;  /* 0x00018800010e7983 */ /* 0x000ea80000300800 */
[----:B------:R-:W2:Y:S04]  /*29dc0*/  LDL.LU R15, [R1+0x18c] ;  /* 0x00018c00010f7983 */ /* 0x000ea80000300800 */
[----:B------:R-:W3:Y:S04]  /*29dd0*/  LDL.LU R16, [R1+0x1b0] ;  /* 0x0001b00001107983 */ /* 0x000ee80000300800 */
[----:B------:R-:W3:Y:S04]  /*29de0*/  LDL.LU R17, [R1+0x1b4] ;  /* 0x0001b40001117983 */ /* 0x000ee80000300800 */
[----:B------:R-:W3:Y:S04]  /*29df0*/  LDL.LU R18, [R1+0x1b8] ;  /* 0x0001b80001127983 */ /* 0x000ee80000300800 */
[----:B------:R-:W3:Y:S04]  /*29e00*/  LDL.LU R19, [R1+0x1bc] ;  /* 0x0001bc0001137983 */ /* 0x000ee80000300800 */
        /* <DEDUP_REMOVED lines=8> */
[----:B0-----:R-:W2:Y:S04]  /*29e90*/  LDL.LU R48, [R1+0x210] ;  /* 0x0002100001307983 */ /* 0x001ea80000300800 */
[----:B------:R-:W2:Y:S04]  /*29ea0*/  LDL.LU R49, [R1+0x214] ;  /* 0x0002140001317983 */ /* 0x000ea80000300800 */
[----:B------:R-:W2:Y:S04]  /*29eb0*/  LDL.LU R50, [R1+0x218] ;  /* 0x0002180001327983 */ /* 0x000ea80000300800 */
        /* <DEDUP_REMOVED lines=29> */
[C---:B----4-:R-:W-:Y:S08]  /*2a090*/  HMMA.16816.F32 R28, R32.reuse, R38, R28 ;  /* 0x00000026201c723c */ /* 0x050ff0000000181c */
[C---:B--2---:R-:W-:Y:S08]  /*2a0a0*/  HMMA.16816.F32 R48, R32.reuse, R40, R48 ;  /* 0x000000282030723c */ /* 0x044ff00000001830 */
[----:B------:R-:W-:Y:S01]  /*2a0b0*/  HMMA.16816.F32 R20, R32, R42, R20 ;  /* 0x0000002a2014723c */ /* 0x000fe20000001814 */
[----:B---3--:R-:W-:-:S02]  /*2a0c0*/  IMAD R46, R46, 0x100, R3 ;  /* 0x000001002e2e7824 */ /* 0x008fc400078e0203 */
[----:B------:R0:W-:Y:S04]  /*2a0d0*/  STL.64 [R1+0x480], R28 ;  /* 0x0004801c01007387 */ /* 0x0001e80000100a00 */
[----:B------:R1:W-:Y:S04]  /*2a0e0*/  STL.64 [R1+0x488], R30 ;  /* 0x0004881e01007387 */ /* 0x0003e80000100a00 */
[----:B0-----:R-:W2:Y:S04]  /*2a0f0*/  LDL.LU R28, [R1+0x90] ;  /* 0x00009000011c7983 */ /* 0x001ea80000300800 */
[----:B------:R-:W2:Y:S04]  /*2a100*/  LDL.LU R29, [R1+0x94] ;  /* 0x00009400011d7983 */ /* 0x000ea80000300800 */
[----:B-1----:R-:W2:Y:S04]  /*2a110*/  LDL.LU R30, [R1+0x98] ;  /* 0x00009800011e7983 */ /* 0x002ea80000300800 */
[----:B------:R-:W2:Y:S04]  /*2a120*/  LDL.LU R31, [R1+0x9c] ;  /* 0x00009c00011f7983 */ /* 0x000ea80000300800 */
[----:B------:R-:W-:Y:S04]  /*2a130*/  STL.64 [R1+0x470], R48 ;  /* 0x0004703001007387 */ /* 0x000fe80000100a00 */
[----:B------:R0:W-:Y:S01]  /*2a140*/  STL.64 [R1+0x478], R50 ;  /* 0x0004783201007387 */ /* 0x0001e20000100a00 */
[----:B------:R-:W-:-:S02]  /*2a150*/  IMAD R47, R47, 0x100, R44 ;  /* 0x000001002f2f7824 */ /* 0x000fc400078e022c */
[----:B------:R-:W-:Y:S01]  /*2a160*/  IMAD R60, R60, 0x100, R45 ;  /* 0x000001003c3c7824 */ /* 0x000fe200078e022d */
[----:B0-----:R-:W3:Y:S04]  /*2a170*/  LDL.LU.64 R50, [R1+0x19b0] ;  /* 0x0019b00001327983 */ /* 0x001ee80000300a00 */
[----:B------:R-:W3:Y:S04]  /*2a180*/  LDL.LU.64 R48, [R1+0x19a8] ;  /* 0x0019a80001307983 */ /* 0x000ee80000300a00 */
[----:B------:R-:W-:Y:S04]  /*2a190*/  STL.64 [R1+0x460], R20 ;  /* 0x0004601401007387 */ /* 0x000fe80000100a00 */
[----:B------:R0:W-:Y:S04]  /*2a1a0*/  STL.64 [R1+0x468], R22 ;  /* 0x0004681601007387 */ /* 0x0001e80000100a00 */
[----:B0-----:R-:W4:Y:S04]  /*2a1b0*/  LDL.LU.64 R22, [R1+0x19a0] ;  /* 0x0019a00001167983 */ /* 0x001f280000300a00 */
[----:B------:R-:W2:Y:S04]  /*2a1c0*/  LDL.LU.64 R20, [R1+0x1998] ;  /* 0x0019980001147983 */ /* 0x000ea80000300a00 */
[----:B------:R-:W2:Y:S04]  /*2a1d0*/  LDL.LU R3, [R1+0x1994] ;  /* 0x0019940001037983 */ /* 0x000ea80000300800 */
[----:B------:R-:W2:Y:S04]  /*2a1e0*/  LDL.LU R44, [R1+0x1990] ;  /* 0x00199000012c7983 */ /* 0x000ea80000300800 */
[----:B------:R-:W2:Y:S01]  /*2a1f0*/  LDL.LU R45, [R1+0x198c] ;  /* 0x00198c00012d7983 */ /* 0x000ea20000300800 */
[----:B------:R-:W-:-:S03]  /*2a200*/  IMAD R61, R61, 0x100, R0 ;  /* 0x000001003d3d7824 */ /* 0x000fc600078e0200 */
[----:B------:R-:W3:Y:S01]  /*2a210*/  LDL.LU R0, [R1+0x1988] ;  /* 0x0019880001007983 */ /* 0x000ee20000300800 */
[----:B--2---:R-:W-:Y:S03]  /*2a220*/  HMMA.16816.F32 R32, R32, R44, R16 ;  /* 0x0000002c2020723c */ /* 0x004fe60000001810 */
[----:B------:R-:W2:Y:S04]  /*2a230*/  LDL.LU.64 R18, [R1+0x1980] ;  /* 0x0019800001127983 */ /* 0x000ea80000300a00 */
[----:B------:R-:W2:-:S12]  /*2a240*/  LDL.LU.64 R16, [R1+0x1978] ;  /* 0x0019780001107983 */ /* 0x000e980000300a00 */
[----:B------:R0:W-:Y:S04]  /*2a250*/  STL.64 [R1+0x430], R32 ;  /* 0x0004302001007387 */ /* 0x0001e80000100a00 */
[----:B------:R1:W-:Y:S01]  /*2a260*/  STL.64 [R1+0x438], R34 ;  /* 0x0004382201007387 */ /* 0x0003e20000100a00 */
[----:B0-----:R-:W-:Y:S02]  /*2a270*/  F2FP.F16.E5M2.UNPACK_B R32, R46 ;  /* 0x0000002eff20723e */ /* 0x001fe400020004ff */
[----:B------:R-:W-:Y:S02]  /*2a280*/  F2FP.F16.E5M2.UNPACK_B R33, R47 ;  /* 0x0000002fff21723e */ /* 0x000fe400020004ff */
[----:B-1----:R-:W-:Y:S02]  /*2a290*/  F2FP.F16.E5M2.UNPACK_B R34, R60 ;  /* 0x0000003cff22723e */ /* 0x002fe400020004ff */
[----:B------:R-:W-:-:S07]  /*2a2a0*/  F2FP.F16.E5M2.UNPACK_B R35, R61 ;  /* 0x0000003dff23723e */ /* 0x000fce00020004ff */
[----:B------:R-:W-:-:S15]  /*2a2b0*/  HMMA.16816.F32 R4, R32, R2, R4 ;  /* 0x000000022004723c */ /* 0x000fde0000001804 */
        /* <DEDUP_REMOVED lines=11> */
[----:B------:R-:W3:Y:S04]  /*2a370*/  LDL.LU.64 R10, [R1+0x1950] ;  /* 0x00195000010a7983 */ /* 0x000ee80000300a00 */
[----:B------:R-:W2:Y:S04]  /*2a380*/  LDL.LU.64 R8, [R1+0x1948] ;  /* 0x0019480001087983 */ /* 0x000ea80000300a00 */
[----:B------:R0:W-:Y:S04]  /*2a390*/  STL.64 [R1+0x150], R4 ;  /* 0x0001500401007387 */ /* 0x0001e80000100a00 */
[----:B------:R1:W-:Y:S04]  /*2a3a0*/  STL.64 [R1+0x158], R6 ;  /* 0x0001580601007387 */ /* 0x0003e80000100a00 */
[----:B0-----:R-:W4:Y:S04]  /*2a3b0*/  LDL.LU R4, [R1+0x40] ;  /* 0x0000400001047983 */ /* 0x001f280000300800 */
[----:B------:R-:W4:Y:S04]  /*2a3c0*/  LDL.LU R5, [R1+0x44] ;  /* 0x0000440001057983 */ /* 0x000f280000300800 */
[----:B-1----:R-:W4:Y:S04]  /*2a3d0*/  LDL.LU R6, [R1+0x48] ;  /* 0x0000480001067983 */ /* 0x002f280000300800 */
[----:B------:R-:W4:Y:S01]  /*2a3e0*/  LDL.LU R7, [R1+0x4c] ;  /* 0x00004c0001077983 */ /* 0x000f220000300800 */
[C---:B--2---:R-:W-:Y:S08]  /*2a3f0*/  HMMA.16816.F32 R24, R32.reuse, R8, R24 ;  /* 0x000000082018723c */ /* 0x044ff00000001818 */
[C---:B---3--:R-:W-:Y:S08]  /*2a400*/  HMMA.16816.F32 R8, R32.reuse, R10, R48 ;  /* 0x0000000a2008723c */ /* 0x048ff00000001830 */
[C---:B------:R-:W-:Y:S08]  /*2a410*/  HMMA.16816.F32 R56, R32.reuse, R12, R56 ;  /* 0x0000000c2038723c */ /* 0x040ff00000001838 */
[C---:B------:R-:W-:Y:S01]  /*2a420*/  HMMA.16816.F32 R12, R32.reuse, R14, R52 ;  /* 0x0000000e200c723c */ /* 0x040fe20000001834 */
[----:B------:R-:W-:Y:S04]  /*2a430*/  STL.64 [R1+0x130], R24 ;  /* 0x0001301801007387 */ /* 0x000fe80000100a00 */
[----:B------:R0:W-:Y:S04]  /*2a440*/  STL.64 [R1+0x138], R26 ;  /* 0x0001381a01007387 */ /* 0x0001e80000100a00 */
[----:B0-----:R-:W2:Y:S04]  /*2a450*/  LDL.LU.64 R26, [R1+0x1940] ;  /* 0x00194000011a7983 */ /* 0x001ea80000300a00 */
[----:B------:R-:W3:Y:S04]  /*2a460*/  LDL.LU.64 R24, [R1+0x1938] ;  /* 0x0019380001187983 */ /* 0x000ee80000300a00 */
[----:B------:R-:W2:Y:S04]  /*2a470*/  LDL.LU.64 R50, [R1+0x1930] ;  /* 0x0019300001327983 */ /* 0x000ea80000300a00 */
[----:B------:R-:W2:Y:S04]  /*2a480*/  LDL.LU.64 R48, [R1+0x1928] ;  /* 0x0019280001307983 */ /* 0x000ea80000300a00 */
[----:B------:R0:W-:Y:S04]  /*2a490*/  STL.64 [R1+0x110], R8 ;  /* 0x0001100801007387 */ /* 0x0001e80000100a00 */
[----:B------:R1:W-:Y:S04]  /*2a4a0*/  STL.64 [R1+0x118], R10 ;  /* 0x0001180a01007387 */ /* 0x0003e80000100a00 */
[----:B0-----:R-:W2:Y:S04]  /*2a4b0*/  LDL.LU R8, [R1+0x60] ;  /* 0x0000600001087983 */ /* 0x001ea80000300800 */
[----:B------:R-:W2:Y:S04]  /*2a4c0*/  LDL.LU R9, [R1+0x64] ;  /* 0x0000640001097983 */ /* 0x000ea80000300800 */
[----:B-1----:R-:W2:Y:S04]  /*2a4d0*/  LDL.LU R10, [R1+0x68] ;  /* 0x00006800010a7983 */ /* 0x002ea80000300800 */
[----:B------:R-:W2:Y:S04]  /*2a4e0*/  LDL.LU R11, [R1+0x6c] ;  /* 0x00006c00010b7983 */ /* 0x000ea80000300800 */
[----:B------:R-:W-:Y:S04]  /*2a4f0*/  STL.64 [R1+0xf0], R56 ;  /* 0x0000f03801007387 */ /* 0x000fe80000100a00 */
[----:B------:R0:W-:Y:S04]  /*2a500*/  STL.64 [R1+0xf8], R58 ;  /* 0x0000f83a01007387 */ /* 0x0001e80000100a00 */
[----:B0-----:R-:W3:Y:S04]  /*2a510*/  LDL.LU.64 R58, [R1+0x1920] ;  /* 0x00192000013a7983 */ /* 0x001ee80000300a00 */
[----:B------:R-:W3:Y:S04]  /*2a520*/  LDL.LU.64 R56, [R1+0x1918] ;  /* 0x0019180001387983 */ /* 0x000ee80000300a00 */
[----:B------:R-:W3:Y:S04]  /*2a530*/  LDL.LU.64 R54, [R1+0x1910] ;  /* 0x0019100001367983 */ /* 0x000ee80000300a00 */
[----:B------:R-:W3:Y:S04]  /*2a540*/  LDL.LU.64 R52, [R1+0x1908] ;  /* 0x0019080001347983 */ /* 0x000ee80000300a00 */
[----:B------:R0:W-:Y:S04]  /*2a550*/  STL.64 [R1+0xc0], R12 ;  /* 0x0000c00c01007387 */ /* 0x0001e80000100a00 */
[----:B------:R1:W-:Y:S04]  /*2a560*/  STL.64 [R1+0xc8], R14 ;  /* 0x0000c80e01007387 */ /* 0x0003e80000100a00 */
[----:B0-----:R-:W3:Y:S04]  /*2a570*/  LDL.LU R12, [R1+0x10] ;  /* 0x00001000010c7983 */ /* 0x001ee80000300800 */
[----:B------:R-:W3:Y:S04]  /*2a580*/  LDL.LU R13, [R1+0x14] ;  /* 0x00001400010d7983 */ /* 0x000ee80000300800 */
[----:B-1----:R-:W3:Y:S01]  /*2a590*/  LDL.LU R14, [R1+0x18] ;  /* 0x00001800010e7983 */ /* 0x002ee20000300800 */
[C---:B------:R-:W-:Y:S08]  /*2a5a0*/  HMMA.16816.F32 R28, R32.reuse, R16, R28 ;  /* 0x00000010201c723c */ /* 0x040ff0000000181c */
[----:B----4-:R-:W-:Y:S01]  /*2a5b0*/  HMMA.16816.F32 R4, R32, R20, R4 ;  /* 0x000000142004723c */ /* 0x010fe20000001804 */
[----:B------:R-:W-:-:S10]  /*2a5c0*/  IMAD.MOV.U32 R15, RZ, RZ, R0 ;  /* 0x000000ffff0f7224 */ /* 0x000fd400078e0000 */
[----:B------:R-:W-:Y:S04]  /*2a5d0*/  STL.64 [R1+0xa0], R28 ;  /* 0x0000a01c01007387 */ /* 0x000fe80000100a00 */
[----:B------:R0:W-:Y:S04]  /*2a5e0*/  STL.64 [R1+0xa8], R30 ;  /* 0x0000a81e01007387 */ /* 0x0001e80000100a00 */
[----:B0-----:R-:W4:Y:S04]  /*2a5f0*/  LDL.LU.64 R30, [R1+0x1900] ;  /* 0x00190000011e7983 */ /* 0x001f280000300a00 */
[----:B------:R-:W4:Y:S01]  /*2a600*/  LDL.LU.64 R28, [R1+0x18f8] ;  /* 0x0018f800011c7983 */ /* 0x000f220000300a00 */
[----:B--2---:R-:W-:-:S15]  /*2a610*/  HMMA.16816.F32 R8, R32, R18, R8 ;  /* 0x000000122008723c */ /* 0x004fde0000001808 */
[----:B------:R-:W-:-:S04]  /*2a620*/  NOP ;  /* 0x0000000000007918 */ /* 0x000fc80000000000 */
[----:B------:R-:W-:Y:S01]  /*2a630*/  IMAD.MOV.U32 R0, RZ, RZ, R11 ;  /* 0x000000ffff007224 */ /* 0x000fe200078e000b */
[----:B------:R-:W-:Y:S04]  /*2a640*/  STL.64 [R1+0xe0], R8 ;  /* 0x0000e00801007387 */ /* 0x000fe80000100a00 */
[----:B------:R0:W-:Y:S04]  /*2a650*/  STL [R1+0xe8], R10 ;  /* 0x0000e80a01007387 */ /* 0x0001e80000100800 */
[----:B------:R-:W-:Y:S04]  /*2a660*/  STL [R1+0x1760], R0 ;  /* 0x0017600001007387 */ /* 0x000fe80000100800 */
[----:B0-----:R-:W2:Y:S01]  /*2a670*/  LDL.LU R10, [R1+0x868] ;  /* 0x00086800010a7983 */ /* 0x001ea20000300800 */
[----:B---3--:R-:W-:Y:S03]  /*2a680*/  HMMA.16816.F32 R12, R32, R22, R12 ;  /* 0x00000016200c723c */ /* 0x008fe6000000180c */
[----:B------:R-:W2:Y:S04]  /*2a690*/  LDL.LU R11, [R1+0x864] ;  /* 0x00086400010b7983 */ /* 0x000ea80000300800 */
[----:B------:R-:W-:Y:S04]  /*2a6a0*/  STL.64 [R1+0x60], R4 ;  /* 0x0000600401007387 */ /* 0x000fe80000100a00 */
[----:B------:R0:W-:Y:S04]  /*2a6b0*/  STL.64 [R1+0x68], R6 ;  /* 0x0000680601007387 */ /* 0x0001e80000100a00 */
[----:B------:R-:W3:Y:S04]  /*2a6c0*/  LDL.LU R8, [R1+0x870] ;  /* 0x0008700001087983 */ /* 0x000ee80000300800 */
[----:B------:R-:W3:Y:S01]  /*2a6d0*/  LDL.LU R9, [R1+0x86c] ;  /* 0x00086c0001097983 */ /* 0x000ee20000300800 */
[----:B------:R-:W-:-:S02]  /*2a6e0*/  IMAD.MOV.U32 R16, RZ, RZ, R55 ;  /* 0x000000ffff107224 */ /* 0x000fc400078e0037 */
[----:B------:R-:W-:Y:S02]  /*2a6f0*/  IMAD.MOV.U32 R17, RZ, RZ, R56 ;  /* 0x000000ffff117224 */ /* 0x000fe400078e0038 */
[----:B------:R-:W-:Y:S01]  /*2a700*/  IMAD.MOV.U32 R18, RZ, RZ, R57 ;  /* 0x000000ffff127224 */ /* 0x000fe200078e0039 */
[----:B0-----:R-:W2:Y:S04]  /*2a710*/  LDL.LU R6, [R1+0x878] ;  /* 0x0008780001067983 */ /* 0x001ea80000300800 */
[----:B------:R-:W2:Y:S04]  /*2a720*/  LDL.LU R7, [R1+0x874] ;  /* 0x0008740001077983 */ /* 0x000ea80000300800 */
[----:B------:R-:W2:Y:S04]  /*2a730*/  LDL.LU R4, [R1+0x880] ;  /* 0x0008800001047983 */ /* 0x000ea80000300800 */
[----:B------:R-:W2:Y:S04]  /*2a740*/  LDL.LU R5, [R1+0x87c] ;  /* 0x00087c0001057983 */ /* 0x000ea80000300800 */
[----:B------:R0:W-:Y:S04]  /*2a750*/  STL.64 [R1+0x50], R12 ;  /* 0x0000500c01007387 */ /* 0x0001e80000100a00 */
[----:B------:R1:W-:Y:S04]  /*2a760*/  STL [R1+0x58], R14 ;  /* 0x0000580e01007387 */ /* 0x0003e80000100800 */
[----:B------:R-:W2:Y:S04]  /*2a770*/  LDL.LU R55, [R1+0x18f4] ;  /* 0x0018f40001377983 */ /* 0x000ea80000300800 */
[----:B------:R-:W2:Y:S04]  /*2a780*/  LDL.LU R56, [R1+0x18f0] ;  /* 0x0018f00001387983 */ /* 0x000ea80000300800 */
[----:B------:R-:W2:Y:S01]  /*2a790*/  LDL.LU R57, [R1+0x18ec] ;  /* 0x0018ec0001397983 */ /* 0x000ea20000300800 */
[----:B------:R-:W-:-:S03]  /*2a7a0*/  IMAD.MOV.U32 R19, RZ, RZ, R58 ;  /* 0x000000ffff137224 */ /* 0x000fc600078e003a */
[----:B------:R-:W2:Y:S04]  /*2a7b0*/  LDL.LU R58, [R1+0x18e8] ;  /* 0x0018e800013a7983 */ /* 0x000ea80000300800 */
[----:B------:R-:W2:Y:S04]  /*2a7c0*/  LDL R2, [R1+0x658] ;  /* 0x0006580001027983 */ /* 0x000ea80000100800 */
[----:B------:R-:W2:Y:S04]  /*2a7d0*/  LDL R3, [R1+0x65c] ;  /* 0x00065c0001037983 */ /* 0x000ea80000100800 */
[----:B------:R-:W2:Y:S01]  /*2a7e0*/  LDL R61, [R1+0x668] ;  /* 0x00066800013d7983 */ /* 0x000ea20000100800 */
[----:B0-----:R-:W-:-:S03]  /*2a7f0*/  IMAD.MOV.U32 R12, RZ, RZ, R59 ;  /* 0x000000ffff0c7224 */ /* 0x001fc600078e003b */
[----:B------:R-:W2:Y:S01]  /*2a800*/  LDL.LU R59, [R1+0x18e4] ;  /* 0x0018e400013b7983 */ /* 0x000ea20000300800 */
[----:B------:R-:W-:-:S03]  /*2a810*/  IMAD.MOV.U32 R13, RZ, RZ, R50 ;  /* 0x000000ffff0d7224 */ /* 0x000fc600078e0032 */
[----:B------:R-:W3:Y:S01]  /*2a820*/  LDL.LU R50, [R1+0x18e0] ;  /* 0x0018e00001327983 */ /* 0x000ee20000300800 */
[----:B-1----:R-:W-:Y:S02]  /*2a830*/  IMAD.MOV.U32 R14, RZ, RZ, R51 ;  /* 0x000000ffff0e7224 */ /* 0x002fe400078e0033 */
[----:B------:R-:W-:Y:S01]  /*2a840*/  IMAD.MOV.U32 R0, RZ, RZ, R15 ;  /* 0x000000ffff007224 */ /* 0x000fe200078e000f */
[----:B------:R-:W3:Y:S01]  /*2a850*/  LDL.LU R51, [R1+0x18dc] ;  /* 0x0018dc0001337983 */ /* 0x000ee20000300800 */
[----:B------:R-:W-:-:S03]  /*2a860*/  IMAD.MOV.U32 R15, RZ, RZ, R27 ;  /* 0x000000ffff0f7224 */ /* 0x000fc600078e001b */
[----:B------:R-:W3:Y:S04]  /*2a870*/  LDL.LU R27, [R1+0x18d8] ;  /* 0x0018d800011b7983 */ /* 0x000ee80000300800 */
[----:B------:R-:W3:Y:S04]  /*2a880*/  LDL R60, [R1+0x66c] ;  /* 0x00066c00013c7983 */ /* 0x000ee80000100800 */
[----:B------:R-:W4:Y:S04]  /*2a890*/  LDL R47, [R1+0x678] ;  /* 0x00067800012f7983 */ /* 0x000f280000100800 */
[----:B------:R-:W4:Y:S04]  /*2a8a0*/  LDL R46, [R1+0x67c] ;  /* 0x00067c00012e7983 */ /* 0x000f280000100800 */
[----:B------:R-:W-:Y:S01]  /*2a8b0*/  STL [R1+0x17a8], R0 ;  /* 0x0017a80001007387 */ /* 0x000fe20000100800 */
[C---:B--2---:R-:W-:Y:S08]  /*2a8c0*/  HMMA.16816.F32 R20, R32.reuse, R36, R56 ;  /* 0x000000242014723c */ /* 0x044ff00000001838 */
[C---:B------:R-:W-:Y:S08]  /*2a8d0*/  HMMA.16816.F32 R56, R32.reuse, R38, R52 ;  /* 0x000000262038723c */ /* 0x040ff00000001834 */
[C---:B---3--:R-:W-:Y:S08]  /*2a8e0*/  HMMA.16816.F32 R48, R32.reuse, R40, R48 ;  /* 0x000000282030723c */ /* 0x048ff00000001830 */
[C---:B------:R-:W-:Y:S08]  /*2a8f0*/  HMMA.16816.F32 R40, R32.reuse, R42, R24 ;  /* 0x0000002a2028723c */ /* 0x040ff00000001818 */
[----:B----4-:R-:W-:Y:S01]  /*2a900*/  HMMA.16816.F32 R32, R32, R44, R28 ;  /* 0x0000002c2020723c */ /* 0x010fe2000000181c */
[----:B------:R-:W-:Y:S04]  /*2a910*/  STL [R1+0x170c], R59 ;  /* 0x00170c3b01007387 */ /* 0x000fe80000100800 */
[----:B------:R0:W-:Y:S04]  /*2a920*/  STL.64 [R1+0x10], R20 ;  /* 0x0000101401007387 */ /* 0x0001e80000100a00 */
[----:B------:R1:W-:Y:S01]  /*2a930*/  STL.64 [R1+0x18], R22 ;  /* 0x0000181601007387 */ /* 0x0003e20000100a00 */
[----:B0-----:R-:W-:-:S02]  /*2a940*/  IMAD R20, R11, 0x100, R10 ;  /* 0x000001000b147824 */ /* 0x001fc400078e020a */
[----:B------:R-:W-:Y:S02]  /*2a950*/  IMAD R21, R9, 0x100, R8 ;  /* 0x0000010009157824 */ /* 0x000fe400078e0208 */
[----:B-1----:R-:W-:Y:S02]  /*2a960*/  IMAD R22, R7, 0x100, R6 ;  /* 0x0000010007167824 */ /* 0x002fe400078e0206 */
        /* <DEDUP_REMOVED lines=8> */
[----:B------:R-:W-:-:S03]  /*2a9f0*/  F2FP.F16.E5M2.UNPACK_B R9, R60 ;  /* 0x0000003cff09723e */ /* 0x000fc600020004ff */
[C---:B------:R-:W-:Y:S08]  /*2aa00*/  HMMA.16816.F32 R52, R20.reuse, R6, R16 ;  /* 0x000000061434723c */ /* 0x040ff00000001810 */
[----:B------:R-:W-:Y:S01]  /*2aa10*/  HMMA.16816.F32 R12, R20, R8, R12 ;  /* 0x00000008140c723c */ /* 0x000fe2000000180c */
[----:B------:R-:W-:Y:S04]  /*2aa20*/  STL [R1+0x1708], R49 ;  /* 0x0017083101007387 */ /* 0x000fe80000100800 */
[----:B------:R-:W-:Y:S04]  /*2aa30*/  STL [R1+0x1704], R50 ;  /* 0x0017043201007387 */ /* 0x000fe80000100800 */
[----:B------:R-:W-:Y:S04]  /*2aa40*/  STL [R1+0x1700], R51 ;  /* 0x0017003301007387 */ /* 0x000fe80000100800 */
[----:B------:R-:W-:Y:S04]  /*2aa50*/  STL.64 [R1+0x1718], R42 ;  /* 0x0017182a01007387 */ /* 0x000fe80000100a00 */
[----:B------:R-:W-:Y:S04]  /*2aa60*/  STL.64 [R1+0x1710], R40 ;  /* 0x0017102801007387 */ /* 0x000fe80000100a00 */
[----:B------:R-:W-:Y:S04]  /*2aa70*/  STL.64 [R1+0x1728], R34 ;  /* 0x0017282201007387 */ /* 0x000fe80000100a00 */
[----:B------:R0:W-:Y:S04]  /*2aa80*/  STL.64 [R1+0x1720], R32 ;  /* 0x0017202001007387 */ /* 0x0001e80000100a00 */
[----:B------:R-:W-:Y:S04]  /*2aa90*/  STL.64 [R1+0x1738], R54 ;  /* 0x0017383601007387 */ /* 0x000fe80000100a00 */
[----:B------:R-:W-:Y:S04]  /*2aaa0*/  STL.64 [R1+0x1730], R52 ;  /* 0x0017303401007387 */ /* 0x000fe80000100a00 */
[----:B0-----:R-:W2:Y:S04]  /*2aab0*/  LDL.LU R32, [R1+0xd0] ;  /* 0x0000d00001207983 */ /* 0x001ea80000300800 */
[----:B------:R0:W-:Y:S04]  /*2aac0*/  STL.64 [R1], R12 ;  /* 0x0000000c01007387 */ /* 0x0001e80000100a00 */
[----:B------:R1:W-:Y:S04]  /*2aad0*/  STL.64 [R1+0x8], R14 ;  /* 0x0000080e01007387 */ /* 0x0003e80000100a00 */
[----:B------:R-:W2:Y:S04]  /*2aae0*/  LDL.LU R33, [R1+0xd4] ;  /* 0x0000d40001217983 */ /* 0x000ea80000300800 */
[----:B------:R-:W2:Y:S04]  /*2aaf0*/  LDL.LU R34, [R1+0xd8] ;  /* 0x0000d80001227983 */ /* 0x000ea80000300800 */
[----:B------:R-:W2:Y:S04]  /*2ab00*/  LDL.LU R35, [R1+0xdc] ;  /* 0x0000dc0001237983 */ /* 0x000ea80000300800 */
[----:B0-----:R-:W3:Y:S04]  /*2ab10*/  LDL R12, [R1+0x688] ;  /* 0x00068800010c7983 */ /* 0x001ee80000100800 */
        /* <DEDUP_REMOVED lines=12> */
[----:B------:R-:W4:Y:S04]  /*2abe0*/  LDL R13, [R1+0x68c] ;  /* 0x00068c00010d7983 */ /* 0x000f280000100800 */
[----:B-1----:R-:W4:Y:S04]  /*2abf0*/  LDL R14, [R1+0x698] ;  /* 0x00069800010e7983 */ /* 0x002f280000100800 */
[----:B------:R-:W4:Y:S04]  /*2ac00*/  LDL R15, [R1+0x69c] ;  /* 0x00069c00010f7983 */ /* 0x000f280000100800 */
[----:B------:R-:W4:Y:S04]  /*2ac10*/  LDL R4, [R1+0x6a8] ;  /* 0x0006a80001047983 */ /* 0x000f280000100800 */
[----:B------:R-:W4:Y:S04]  /*2ac20*/  LDL.LU R24, [R1+0x1f0] ;  /* 0x0001f00001187983 */ /* 0x000f280000300800 */
[----:B------:R-:W4:Y:S04]  /*2ac30*/  LDL.LU R25, [R1+0x1f4] ;  /* 0x0001f40001197983 */ /* 0x000f280000300800 */
[----:B------:R-:W4:Y:S04]  /*2ac40*/  LDL.LU R26, [R1+0x1f8] ;  /* 0x0001f800011a7983 */ /* 0x000f280000300800 */
[----:B------:R-:W4:Y:S04]  /*2ac50*/  LDL.LU R27, [R1+0x1fc] ;  /* 0x0001fc00011b7983 */ /* 0x000f280000300800 */
[----:B------:R-:W4:Y:S04]  /*2ac60*/  LDL R5, [R1+0x6ac] ;  /* 0x0006ac0001057983 */ /* 0x000f280000100800 */
[----:B------:R-:W4:Y:S04]  /*2ac70*/  LDL R2, [R1+0x6b8] ;  /* 0x0006b80001027983 */ /* 0x000f280000100800 */
[----:B------:R-:W4:Y:S04]  /*2ac80*/  LDL R3, [R1+0x6bc] ;  /* 0x0006bc0001037983 */ /* 0x000f280000100800 */
[----:B------:R-:W4:Y:S04]  /*2ac90*/  LDL R61, [R1+0x6c8] ;  /* 0x0006c800013d7983 */ /* 0x000f280000100800 */
[----:B------:R-:W4:Y:S04]  /*2aca0*/  LDL.LU R36, [R1+0x400] ;  /* 0x0004000001247983 */ /* 0x000f280000300800 */
[----:B------:R-:W4:Y:S04]  /*2acb0*/  LDL.LU R37, [R1+0x404] ;  /* 0x0004040001257983 */ /* 0x000f280000300800 */
[----:B------:R-:W4:Y:S04]  /*2acc0*/  LDL.LU R38, [R1+0x408] ;  /* 0x0004080001267983 */ /* 0x000f280000300800 */
[----:B------:R-:W4:Y:S04]  /*2acd0*/  LDL.LU R39, [R1+0x40c] ;  /* 0x00040c0001277983 */ /* 0x000f280000300800 */
[----:B------:R-:W4:Y:S01]  /*2ace0*/  LDL R60, [R1+0x6cc] ;  /* 0x0006cc00013c7983 */ /* 0x000f220000100800 */
[----:B------:R-:W-:-:S02]  /*2acf0*/  F2FP.F16.E5M2.UNPACK_B R10, R47 ;  /* 0x0000002fff0a723e */ /* 0x000fc400020004ff */
[----:B------:R-:W-:Y:S01]  /*2ad00*/  F2FP.F16.E5M2.UNPACK_B R11, R46 ;  /* 0x0000002eff0b723e */ /* 0x000fe200020004ff */
[----:B------:R-:W4:Y:S04]  /*2ad10*/  LDL R47, [R1+0x6d8] ;  /* 0x0006d800012f7983 */ /* 0x000f280000100800 */
[----:B------:R-:W4:Y:S04]  /*2ad20*/  LDL R46, [R1+0x6dc] ;  /* 0x0006dc00012e7983 */ /* 0x000f280000100800 */
[----:B------:R-:W-:Y:S04]  /*2ad30*/  STL.64 [R1+0x18c0], R10 ;  /* 0x0018c00a01007387 */ /* 0x000fe80000100a00 */
[----:B------:R0:W-:Y:S01]  /*2ad40*/  STL.64 [R1+0x18b8], R8 ;  /* 0x0018b80801007387 */ /* 0x0001e20000100a00 */
[----:B--2---:R-:W-:Y:S01]  /*2ad50*/  HMMA.16816.F32 R32, R20, R10, R32 ;  /* 0x0000000a1420723c */ /* 0x004fe20000001820 */
[----:B---3--:R-:W-:-:S02]  /*2ad60*/  F2FP.F16.E5M2.UNPACK_B R12, R12 ;  /* 0x0000000cff0c723e */ /* 0x008fc400020004ff */
[----:B----4-:R-:W-:-:S07]  /*2ad70*/  F2FP.F16.E5M2.UNPACK_B R13, R13 ;  /* 0x0000000dff0d723e */ /* 0x010fce00020004ff */
[----:B0-----:R-:W-:Y:S09]  /*2ad80*/  HMMA.16816.F32 R8, R20, R12, R16 ;  /* 0x0000000c1408723c */ /* 0x001ff20000001810 */
[----:B------:R-:W-:Y:S02]  /*2ad90*/  IMAD.MOV.U32 R50, RZ, RZ, R34 ;  /* 0x000000ffff327224 */ /* 0x000fe400078e0022 */
[----:B------:R-:W-:-:S02]  /*2ada0*/  IMAD.MOV.U32 R51, RZ, RZ, R35 ;  /* 0x000000ffff337224 */ /* 0x000fc400078e0023 */
[----:B------:R-:W-:Y:S02]  /*2adb0*/  IMAD.MOV.U32 R49, RZ, RZ, R33 ;  /* 0x000000ffff317224 */ /* 0x000fe400078e0021 */
[----:B------:R-:W-:Y:S01]  /*2adc0*/  IMAD.MOV.U32 R59, RZ, RZ, R32 ;  /* 0x000000ffff3b7224 */ /* 0x000fe200078e0020 */
[----:B------:R-:W-:Y:S02]  /*2add0*/  F2FP.F16.E5M2.UNPACK_B R14, R14 ;  /* 0x0000000eff0e723e */ /* 0x000fe400020004ff */
[----:B------:R-:W-:Y:S01]  /*2ade0*/  F2FP.F16.E5M2.UNPACK_B R15, R15 ;  /* 0x0000000fff0f723e */ /* 0x000fe200020004ff */
[----:B------:R-:W-:Y:S04]  /*2adf0*/  STL.64 [R1+0x1758], R50 ;  /* 0x0017583201007387 */ /* 0x000fe80000100a00 */
[----:B------:R-:W-:Y:S04]  /*2ae00*/  STL.64 [R1+0x1750], R48 ;  /* 0x0017503001007387 */ /* 0x000fe80000100a00 */
[----:B------:R-:W-:Y:S04]  /*2ae10*/  STL.64 [R1+0x1748], R58 ;  /* 0x0017483a01007387 */ /* 0x000fe80000100a00 */
[----:B------:R-:W-:Y:S04]  /*2ae20*/  STL.64 [R1+0x1740], R56 ;  /* 0x0017403801007387 */ /* 0x000fe80000100a00 */
[----:B------:R-:W-:Y:S04]  /*2ae30*/  STL.64 [R1+0x40], R8 ;  /* 0x0000400801007387 */ /* 0x000fe80000100a00 */
[----:B------:R0:W-:Y:S02]  /*2ae40*/  STL.64 [R1+0x48], R10 ;  /* 0x0000480a01007387 */ /* 0x0001e40000100a00 */
[----:B0-----:R-:W-:Y:S01]  /*2ae50*/  HMMA.16816.F32 R8, R20, R14, R28 ;  /* 0x0000000e1408723c */ /* 0x001fe2000000181c */
[----:B------:R-:W-:-:S02]  /*2ae60*/  F2FP.F16.E5M2.UNPACK_B R16, R4 ;  /* 0x00000004ff10723e */ /* 0x000fc400020004ff */
[----:B------:R-:W-:Y:S01]  /*2ae70*/  F2FP.F16.E5M2.UNPACK_B R17, R5 ;  /* 0x00000005ff11723e */ /* 0x000fe200020004ff */
[----:B------:R-:W-:Y:S04]  /*2ae80*/  STL.64 [R1+0x18a0], R14 ;  /* 0x0018a00e01007387 */ /* 0x000fe80000100a00 */
[----:B------:R-:W-:Y:S11]  /*2ae90*/  STL.64 [R1+0x1898], R12 ;  /* 0x0018980c01007387 */ /* 0x000ff60000100a00 */
[----:B------:R-:W-:Y:S04]  /*2aea0*/  STL.64 [R1+0x70], R8 ;  /* 0x0000700801007387 */ /* 0x000fe80000100a00 */
[----:B------:R0:W-:Y:S02]  /*2aeb0*/  STL.64 [R1+0x78], R10 ;  /* 0x0000780a01007387 */ /* 0x0001e40000100a00 */
[----:B0-----:R-:W-:Y:S01]  /*2aec0*/  HMMA.16816.F32 R8, R20, R16, R24 ;  /* 0x000000101408723c */ /* 0x001fe20000001818 */
[----:B------:R-:W-:-:S02]  /*2aed0*/  F2FP.F16.E5M2.UNPACK_B R18, R2 ;  /* 0x00000002ff12723e */ /* 0x000fc400020004ff */
[----:B------:R-:W-:Y:S02]  /*2aee0*/  F2FP.F16.E5M2.UNPACK_B R19, R3 ;  /* 0x00000003ff13723e */ /* 0x000fe400020004ff */
[----:B------:R-:W-:-:S14]  /*2aef0*/  F2FP.F16.E5M2.UNPACK_B R24, R61 ;  /* 0x0000003dff18723e */ /* 0x000fdc00020004ff */
[----:B------:R-:W-:Y:S04]  /*2af00*/  STL.64 [R1+0x90], R8 ;  /* 0x0000900801007387 */ /* 0x000fe80000100a00 */
[----:B------:R0:W-:Y:S02]  /*2af10*/  STL.64 [R1+0x98], R10 ;  /* 0x0000980a01007387 */ /* 0x0001e40000100a00 */
[----:B0-----:R-:W-:Y:S01]  /*2af20*/  HMMA.16816.F32 R8, R20, R18, R40 ;  /* 0x000000121408723c */ /* 0x001fe20000001828 */
[----:B------:R-:W-:Y:S01]  /*2af30*/  F2FP.F16.E5M2.UNPACK_B R25, R60 ;  /* 0x0000003cff19723e */ /* 0x000fe200020004ff */
[----:B------:R-:W-:Y:S04]  /*2af40*/  STL.64 [R1+0x1880], R18 ;  /* 0x0018801201007387 */ /* 0x000fe80000100a00 */
[----:B------:R-:W-:-:S13]  /*2af50*/  STL.64 [R1+0x1878], R16 ;  /* 0x0018781001007387 */ /* 0x000fda0000100a00 */
[----:B------:R-:W-:Y:S04]  /*2af60*/  STL.64 [R1+0xb0], R8 ;  /* 0x0000b00801007387 */ /* 0x000fe80000100a00 */
[----:B------:R0:W-:Y:S04]  /*2af70*/  STL.64 [R1+0xb8], R10 ;  /* 0x0000b80a01007387 */ /* 0x0001e80000100a00 */
[----:B------:R-:W2:Y:S01]  /*2af80*/  LDL.LU R40, [R1+0x440] ;  /* 0x0004400001287983 */ /* 0x000ea20000300800 */
[----:B0-----:R-:W-:-:S15]  /*2af90*/  HMMA.16816.F32 R8, R20, R24, R36 ;  /* 0x000000181408723c */ /* 0x001fde0000001824 */
[----:B------:R-:W-:-:S04]  /*2afa0*/  NOP ;  /* 0x0000000000007918 */ /* 0x000fc80000000000 */
[----:B------:R0:W-:Y:S04]  /*2afb0*/  STL.64 [R1+0xd0], R8 ;  /* 0x0000d00801007387 */ /* 0x0001e80000100a00 */
[----:B------:R1:W-:Y:S04]  /*2afc0*/  STL.64 [R1+0xd8], R10 ;  /* 0x0000d80a01007387 */ /* 0x0003e80000100a00 */
[----:B------:R-:W2:Y:S04]  /*2afd0*/  LDL.LU R41, [R1+0x444] ;  /* 0x0004440001297983 */ /* 0x000ea80000300800 */
[----:B------:R-:W3:Y:S04]  /*2afe0*/  LDL.LU R42, [R1+0x448] ;  /* 0x00044800012a7983 */ /* 0x000ee80000300800 */
[----:B------:R-:W3:Y:S04]  /*2aff0*/  LDL.LU R43, [R1+0x44c] ;  /* 0x00044c00012b7983 */ /* 0x000ee80000300800 */
[----:B---3--:R-:W-:Y:S04]  /*2b000*/  STL.64 [R1+0x18d0], R42 ;  /* 0x0018d02a01007387 */ /* 0x008fe80000100a00 */
[----:B--2---:R2:W-:Y:S04]  /*2b010*/  STL.64 [R1+0x18c8], R40 ;  /* 0x0018c82801007387 */ /* 0x0045e80000100a00 */
[----:B------:R-:W3:Y:S04]  /*2b020*/  LDL.LU R52, [R1+0x640] ;  /* 0x0006400001347983 */ /* 0x000ee80000300800 */
[----:B------:R-:W3:Y:S04]  /*2b030*/  LDL.LU R53, [R1+0x644] ;  /* 0x0006440001357983 */ /* 0x000ee80000300800 */
[----:B------:R-:W3:Y:S04]  /*2b040*/  LDL.LU R54, [R1+0x648] ;  /* 0x0006480001367983 */ /* 0x000ee80000300800 */
[----:B------:R-:W3:Y:S04]  /*2b050*/  LDL.LU R55, [R1+0x64c] ;  /* 0x00064c0001377983 */ /* 0x000ee80000300800 */
[----:B0-----:R-:W4:Y:S04]  /*2b060*/  LDL.LU R8, [R1+0x450] ;  /* 0x0004500001087983 */ /* 0x001f280000300800 */
[----:B------:R-:W4:Y:S04]  /*2b070*/  LDL.LU R9, [R1+0x454] ;  /* 0x0004540001097983 */ /* 0x000f280000300800 */
[----:B-1----:R-:W4:Y:S04]  /*2b080*/  LDL.LU R10, [R1+0x458] ;  /* 0x00045800010a7983 */ /* 0x002f280000300800 */
[----:B------:R-:W4:Y:S04]  /*2b090*/  LDL.LU R11, [R1+0x45c] ;  /* 0x00045c00010b7983 */ /* 0x000f280000300800 */
        /* <DEDUP_REMOVED lines=8> */
[----:B------:R-:W3:Y:S04]  /*2b120*/  LDL R28, [R1+0x6e8] ;  /* 0x0006e800011c7983 */ /* 0x000ee80000100800 */
[----:B--2---:R-:W2:Y:S04]  /*2b130*/  LDL.LU R40, [R1+0x410] ;  /* 0x0004100001287983 */ /* 0x004ea80000300800 */
[----:B------:R-:W2:Y:S04]  /*2b140*/  LDL.LU R41, [R1+0x414] ;  /* 0x0004140001297983 */ /* 0x000ea80000300800 */
[----:B------:R-:W2:Y:S04]  /*2b150*/  LDL.LU R42, [R1+0x418] ;  /* 0x00041800012a7983 */ /* 0x000ea80000300800 */
[----:B------:R-:W2:Y:S04]  /*2b160*/  LDL.LU R43, [R1+0x41c] ;  /* 0x00041c00012b7983 */ /* 0x000ea80000300800 */
[----:B------:R-:W3:Y:S04]  /*2b170*/  LDL R29, [R1+0x6ec] ;  /* 0x0006ec00011d7983 */ /* 0x000ee80000100800 */
[----:B------:R-:W3:Y:S04]  /*2b180*/  LDL R30, [R1+0x6f8] ;  /* 0x0006f800011e7983 */ /* 0x000ee80000100800 */
[----:B------:R-:W3:Y:S04]  /*2b190*/  LDL R31, [R1+0x6fc] ;  /* 0x0006fc00011f7983 */ /* 0x000ee80000100800 */
[----:B------:R-:W3:Y:S04]  /*2b1a0*/  LDL R36, [R1+0x708] ;  /* 0x0007080001247983 */ /* 0x000ee80000100800 */
[----:B------:R-:W3:Y:S04]  /*2b1b0*/  LDL.LU R12, [R1+0x140] ;  /* 0x00014000010c7983 */ /* 0x000ee80000300800 */
[----:B------:R-:W3:Y:S04]  /*2b1c0*/  LDL.LU R13, [R1+0x144] ;  /* 0x00014400010d7983 */ /* 0x000ee80000300800 */
[----:B------:R-:W3:Y:S04]  /*2b1d0*/  LDL.LU R14, [R1+0x148] ;  /* 0x00014800010e7983 */ /* 0x000ee80000300800 */
[----:B------:R-:W3:Y:S04]  /*2b1e0*/  LDL.LU R15, [R1+0x14c] ;  /* 0x00014c00010f7983 */ /* 0x000ee80000300800 */
[----:B------:R-:W3:Y:S04]  /*2b1f0*/  LDL R37, [R1+0x70c] ;  /* 0x00070c0001257983 */ /* 0x000ee80000100800 */
[----:B------:R-:W3:Y:S04]  /*2b200*/  LDL R38, [R1+0x718] ;  /* 0x0007180001267983 */ /* 0x000ee80000100800 */
        /* <DEDUP_REMOVED lines=21> */
[----:B--2---:R-:W-:-:S15]  /*2b360*/  HMMA.16816.F32 R40, R20, R26, R40 ;  /* 0x0000001a1428723c */ /* 0x004fde0000001828 */
[----:B------:R-:W-:-:S04]  /*2b370*/  NOP ;  /* 0x0000000000007918 */ /* 0x000fc80000000000 */
[----:B------:R-:W-:Y:S04]  /*2b380*/  STL.64 [R1+0x100], R40 ;  /* 0x0001002801007387 */ /* 0x000fe80000100a00 */
[----:B------:R0:W-:Y:S04]  /*2b390*/  STL.64 [R1+0x108], R42 ;  /* 0x0001082a01007387 */ /* 0x0001e80000100a00 */
[----:B0-----:R-:W2:Y:S04]  /*2b3a0*/  LDL.LU.64 R42, [R1+0x18d0] ;  /* 0x0018d000012a7983 */ /* 0x001ea80000300a00 */
[----:B------:R-:W2:Y:S01]  /*2b3b0*/  LDL.LU.64 R40, [R1+0x18c8] ;  /* 0x0018c80001287983 */ /* 0x000ea20000300a00 */
[----:B---3--:R-:W-:-:S02]  /*2b3c0*/  F2FP.F16.E5M2.UNPACK_B R28, R28 ;  /* 0x0000001cff1c723e */ /* 0x008fc400020004ff */
[----:B------:R-:W-:Y:S02]  /*2b3d0*/  F2FP.F16.E5M2.UNPACK_B R29, R29 ;  /* 0x0000001dff1d723e */ /* 0x000fe400020004ff */
[----:B------:R-:W-:Y:S02]  /*2b3e0*/  F2FP.F16.E5M2.UNPACK_B R30, R30 ;  /* 0x0000001eff1e723e */ /* 0x000fe400020004ff */
[----:B------:R-:W-:-:S03]  /*2b3f0*/  F2FP.F16.E5M2.UNPACK_B R31, R31 ;  /* 0x0000001fff1f723e */ /* 0x000fc600020004ff */
[C---:B------:R-:W-:Y:S08]  /*2b400*/  HMMA.16816.F32 R16, R20.reuse, R28, R16 ;  /* 0x0000001c1410723c */ /* 0x040ff00000001810 */
[----:B------:R-:W-:Y:S01]  /*2b410*/  HMMA.16816.F32 R12, R20, R30, R12 ;  /* 0x0000001e140c723c */ /* 0x000fe2000000180c */
[----:B------:R-:W-:Y:S04]  /*2b420*/  STL.64 [R1+0x1860], R26 ;  /* 0x0018601a01007387 */ /* 0x000fe80000100a00 */
[----:B------:R-:W-:Y:S01]  /*2b430*/  STL.64 [R1+0x1858], R24 ;  /* 0x0018581801007387 */ /* 0x000fe20000100a00 */
[----:B------:R-:W-:-:S02]  /*2b440*/  F2FP.F16.E5M2.UNPACK_B R36, R36 ;  /* 0x00000024ff24723e */ /* 0x000fc400020004ff */
[----:B------:R-:W-:-:S03]  /*2b450*/  F2FP.F16.E5M2.UNPACK_B R37, R37 ;  /* 0x00000025ff25723e */ /* 0x000fc600020004ff */
        /* <DEDUP_REMOVED lines=8> */
[----:B----4-:R-:W-:Y:S02]  /*2b4e0*/  F2FP.F16.E5M2.UNPACK_B R39, R39 ;  /* 0x00000027ff27723e */ /* 0x010fe400020004ff */
[----:B------:R-:W-:Y:S02]  /*2b4f0*/  F2FP.F16.E5M2.UNPACK_B R44, R44 ;  /* 0x0000002cff2c723e */ /* 0x000fe400020004ff */
[----:B------:R-:W-:-:S07]  /*2b500*/  F2FP.F16.E5M2.UNPACK_B R45, R45 ;  /* 0x0000002dff2d723e */ /* 0x000fce00020004ff */
[C---:B------:R-:W-:Y:S05]  /*2b510*/  HMMA.16816.F32 R8, R20.reuse, R44, R8 ;  /* 0x0000002c1408723c */ /* 0x040fea0000001808 */
        /* <DEDUP_REMOVED lines=8> */
[----:B------:R-:W-:Y:S04]  /*2b5a0*/  STL.64 [R1+0x188], R14 ;  /* 0x0001880e01007387 */ /* 0x000fe80000100a00 */
[----:B------:R-:W-:Y:S04]  /*2b5b0*/  STL.64 [R1+0x1d0], R8 ;  /* 0x0001d00801007387 */ /* 0x000fe80000100a00 */
[----:B------:R0:W-:Y:S02]  /*2b5c0*/  STL.64 [R1+0x1d8], R10 ;  /* 0x0001d80a01007387 */ /* 0x0001e40000100a00 */
[----:B0-----:R-:W-:Y:S01]  /*2b5d0*/  HMMA.16816.F32 R8, R20, R4, R52 ;  /* 0x000000041408723c */ /* 0x001fe20000001834 */
[----:B------:R-:W-:-:S02]  /*2b5e0*/  F2FP.F16.E5M2.UNPACK_B R2, R2 ;  /* 0x00000002ff02723e */ /* 0x000fc400020004ff */
[----:B------:R-:W-:-:S15]  /*2b5f0*/  F2FP.F16.E5M2.UNPACK_B R3, R3 ;  /* 0x00000003ff03723e */ /* 0x000fde00020004ff */
[----:B------:R-:W-:Y:S01]  /*2b600*/  NOP ;  /* 0x0000000000007918 */ /* 0x000fe20000000000 */
[----:B------:R-:W-:Y:S04]  /*2b610*/  STL.64 [R1+0x3c0], R8 ;  /* 0x0003c00801007387 */ /* 0x000fe80000100a00 */
[----:B------:R2:W-:Y:S04]  /*2b620*/  STL.64 [R1+0x3c8], R10 ;  /* 0x0003c80a01007387 */ /* 0x0005e80000100a00 */
[----:B------:R-:W3:Y:S01]  /*2b630*/  LDL.LU R52, [R1+0x550] ;  /* 0x0005500001347983 */ /* 0x000ee20000300800 */
[----:B--2---:R-:W-:-:S15]  /*2b640*/  HMMA.16816.F32 R8, R20, R2, R40 ;  /* 0x000000021408723c */ /* 0x004fde0000001828 */
[----:B------:R-:W-:-:S04]  /*2b650*/  NOP ;  /* 0x0000000000007918 */ /* 0x000fc80000000000 */
[----:B------:R-:W-:Y:S04]  /*2b660*/  STL.64 [R1+0x1c0], R8 ;  /* 0x0001c00801007387 */ /* 0x000fe80000100a00 */
[----:B------:R-:W-:Y:S04]  /*2b670*/  STL.64 [R1+0x1c8], R10 ;  /* 0x0001c80a01007387 */ /* 0x000fe80000100a00 */
[----:B------:R-:W3:Y:S04]  /*2b680*/  LDL.LU R53, [R1+0x554] ;  /* 0x0005540001357983 */ /* 0x000ee80000300800 */
[----:B------:R-:W2:Y:S04]  /*2b690*/  LDL.LU R54, [R1+0x558] ;  /* 0x0005580001367983 */ /* 0x000ea80000300800 */
[----:B------:R-:W2:Y:S04]  /*2b6a0*/  LDL.LU R55, [R1+0x55c] ;  /* 0x00055c0001377983 */ /* 0x000ea80000300800 */
[----:B--2---:R-:W-:Y:S04]  /*2b6b0*/  STL.64 [R1+0x1870], R54 ;  /* 0x0018703601007387 */ /* 0x004fe80000100a00 */
[----:B---3--:R-:W-:Y:S04]  /*2b6c0*/  STL.64 [R1+0x1868], R52 ;  /* 0x0018683401007387 */ /* 0x008fe80000100a00 */
[----:B------:R-:W2:Y:S04]  /*2b6d0*/  LDL.LU R48, [R1+0x560] ;  /* 0x0005600001307983 */ /* 0x000ea80000300800 */
[----:B------:R-:W2:Y:S04]  /*2b6e0*/  LDL.LU R49, [R1+0x564] ;  /* 0x0005640001317983 */ /* 0x000ea80000300800 */
[----:B------:R-:W3:Y:S04]  /*2b6f0*/  LDL.LU R50, [R1+0x568] ;  /* 0x0005680001327983 */ /* 0x000ee80000300800 */
[----:B------:R-:W3:Y:S04]  /*2b700*/  LDL.LU R51, [R1+0x56c] ;  /* 0x00056c0001337983 */ /* 0x000ee80000300800 */
[----:B---3--:R-:W-:Y:S04]  /*2b710*/  STL.64 [R1+0x1890], R50 ;  /* 0x0018903201007387 */ /* 0x008fe80000100a00 */
[----:B--2---:R-:W-:Y:S04]  /*2b720*/  STL.64 [R1+0x1888], R48 ;  /* 0x0018883001007387 */ /* 0x004fe80000100a00 */
[----:B------:R-:W2:Y:S04]  /*2b730*/  LDL.LU R56, [R1+0x570] ;  /* 0x0005700001387983 */ /* 0x000ea80000300800 */
        /* <DEDUP_REMOVED lines=13> */
[----:B0-----:R-:W4:Y:S04]  /*2b810*/  LDL.LU R56, [R1+0x620] ;  /* 0x0006200001387983 */ /* 0x001f280000300800 */
[----:B------:R-:W4:Y:S04]  /*2b820*/  LDL.LU R57, [R1+0x624] ;  /* 0x0006240001397983 */ /* 0x000f280000300800 */
[----:B------:R-:W4:Y:S04]  /*2b830*/  LDL.LU R58, [R1+0x628] ;  /* 0x00062800013a7983 */ /* 0x000f280000300800 */
[----:B------:R-:W4:Y:S04]  /*2b840*/  LDL.LU R59, [R1+0x62c] ;  /* 0x00062c00013b7983 */ /* 0x000f280000300800 */
[----:B------:R-:W2:Y:S04]  /*2b850*/  LDL.LU R8, [R1+0x630] ;  /* 0x0006300001087983 */ /* 0x000ea80000300800 */
[----:B------:R-:W2:Y:S04]  /*2b860*/  LDL.LU R9, [R1+0x634] ;  /* 0x0006340001097983 */ /* 0x000ea80000300800 */
[----:B------:R-:W2:Y:S04]  /*2b870*/  LDL.LU R10, [R1+0x638] ;  /* 0x00063800010a7983 */ /* 0x000ea80000300800 */
[----:B------:R-:W2:Y:S01]  /*2b880*/  LDL.LU R11, [R1+0x63c] ;  /* 0x00063c00010b7983 */ /* 0x000ea20000300800 */
[----:B------:R-:W-:-:S02]  /*2b890*/  IMAD R46, R46, 0x100, R33 ;  /* 0x000001002e2e7824 */ /* 0x000fc400078e0221 */
[----:B------:R-:W-:Y:S02]  /*2b8a0*/  IMAD R47, R47, 0x100, R34 ;  /* 0x000001002f2f7824 */ /* 0x000fe400078e0222 */
[----:B------:R-:W-:Y:S02]  /*2b8b0*/  IMAD R60, R60, 0x100, R35 ;  /* 0x000001003c3c7824 */ /* 0x000fe400078e0223 */
[----:B------:R-:W-:Y:S01]  /*2b8c0*/  IMAD R61, R61, 0x100, R0 ;  /* 0x000001003d3d7824 */ /* 0x000fe200078e0200 */
        /* <DEDUP_REMOVED lines=34> */
[----:B0-----:R-:W3:Y:S04]  /*2baf0*/  LDL.LU.64 R10, [R1+0x18c0] ;  /* 0x0018c000010a7983 */ /* 0x001ee80000300a00 */
[----:B------:R-:W4:Y:S02]  /*2bb00*/  LDL.LU.64 R8, [R1+0x18b8] ;  /* 0x0018b80001087983 */ /* 0x000f240000300a00 */
[C---:B----4-:R-:W-:Y:S08]  /*2bb10*/  HMMA.16816.F32 R56, R20.reuse, R8, R56 ;  /* 0x000000081438723c */ /* 0x050ff00000001838 */
[C---:B---3--:R-:W-:Y:S11]  /*2bb20*/  HMMA.16816.F32 R12, R20.reuse, R10, R12 ;  /* 0x0000000a140c723c */ /* 0x048ff6000000180c */
[----:B------:R-:W-:Y:S04]  /*2bb30*/  STL.64 [R1+0x3a0], R56 ;  /* 0x0003a03801007387 */ /* 0x000fe80000100a00 */
[----:B------:R0:W-:Y:S04]  /*2bb40*/  STL.64 [R1+0x3a8], R58 ;  /* 0x0003a83a01007387 */ /* 0x0001e80000100a00 */
[----:B0-----:R-:W2:Y:S04]  /*2bb50*/  LDL.LU.64 R58, [R1+0x18b0] ;  /* 0x0018b000013a7983 */ /* 0x001ea80000300a00 */
[----:B------:R-:W2:Y:S04]  /*2bb60*/  LDL.LU.64 R56, [R1+0x18a8] ;  /* 0x0018a80001387983 */ /* 0x000ea80000300a00 */
[----:B------:R-:W-:Y:S04]  /*2bb70*/  STL.64 [R1+0x390], R12 ;  /* 0x0003900c01007387 */ /* 0x000fe80000100a00 */
[----:B------:R0:W-:Y:S04]  /*2bb80*/  STL.64 [R1+0x398], R14 ;  /* 0x0003980e01007387 */ /* 0x0001e80000100a00 */
[----:B0-----:R-:W3:Y:S04]  /*2bb90*/  LDL.LU.64 R14, [R1+0x18a0] ;  /* 0x0018a000010e7983 */ /* 0x001ee80000300a00 */
[----:B------:R-:W4:Y:S04]  /*2bba0*/  LDL.LU.64 R12, [R1+0x1898] ;  /* 0x00189800010c7983 */ /* 0x000f280000300a00 */
[----:B------:R-:W-:Y:S04]  /*2bbb0*/  STL.64 [R1+0x1820], R10 ;  /* 0x0018200a01007387 */ /* 0x000fe80000100a00 */
[----:B------:R0:W-:Y:S04]  /*2bbc0*/  STL.64 [R1+0x1818], R8 ;  /* 0x0018180801007387 */ /* 0x0001e80000100a00 */
[----:B0-----:R-:W2:Y:S04]  /*2bbd0*/  LDL.LU R8, [R1+0x580] ;  /* 0x0005800001087983 */ /* 0x001ea80000300800 */
[----:B------:R-:W2:Y:S04]  /*2bbe0*/  LDL.LU R9, [R1+0x584] ;  /* 0x0005840001097983 */ /* 0x000ea80000300800 */
[----:B------:R-:W2:Y:S04]  /*2bbf0*/  LDL.LU R10, [R1+0x588] ;  /* 0x00058800010a7983 */ /* 0x000ea80000300800 */
[----:B------:R-:W2:Y:S01]  /*2bc00*/  LDL.LU R11, [R1+0x58c] ;  /* 0x00058c00010b7983 */ /* 0x000ea20000300800 */
[C---:B----4-:R-:W-:Y:S08]  /*2bc10*/  HMMA.16816.F32 R48, R20.reuse, R12, R48 ;  /* 0x0000000c1430723c */ /* 0x050ff00000001830 */
[C---:B---3--:R-:W-:Y:S11]  /*2bc20*/  HMMA.16816.F32 R16, R20.reuse, R14, R16 ;  /* 0x0000000e1410723c */ /* 0x048ff60000001810 */
[----:B------:R-:W-:Y:S04]  /*2bc30*/  STL.64 [R1+0x380], R48 ;  /* 0x0003803001007387 */ /* 0x000fe80000100a00 */
[----:B------:R0:W-:Y:S04]  /*2bc40*/  STL.64 [R1+0x388], R50 ;  /* 0x0003883201007387 */ /* 0x0001e80000100a00 */
[----:B0-----:R-:W3:Y:S04]  /*2bc50*/  LDL.LU.64 R50, [R1+0x1890] ;  /* 0x0018900001327983 */ /* 0x001ee80000300a00 */
        /* <DEDUP_REMOVED lines=12> */
[C---:B----4-:R-:W-:Y:S11]  /*2bd20*/  HMMA.16816.F32 R24, R20.reuse, R18, R24 ;  /* 0x000000121418723c */ /* 0x050ff60000001818 */
[----:B------:R-:W-:Y:S04]  /*2bd30*/  STL.64 [R1+0x360], R52 ;  /* 0x0003603401007387 */ /* 0x000fe80000100a00 */
[----:B------:R0:W-:Y:S04]  /*2bd40*/  STL.64 [R1+0x368], R54 ;  /* 0x0003683601007387 */ /* 0x0001e80000100a00 */
[----:B0-----:R-:W2:Y:S04]  /*2bd50*/  LDL.LU.64 R54, [R1+0x1870] ;  /* 0x0018700001367983 */ /* 0x001ea80000300a00 */
[----:B------:R-:W2:Y:S04]  /*2bd60*/  LDL.LU.64 R52, [R1+0x1868] ;  /* 0x0018680001347983 */ /* 0x000ea80000300a00 */
        /* <DEDUP_REMOVED lines=97> */
[----:B------:R-:W-:Y:S04]  /*2c380*/  STL [R1+0x17b0], R2 ;  /* 0x0017b00201007387 */ /* 0x000fe80000100800 */
[----:B------:R-:W-:Y:S04]  /*2c390*/  STL [R1+0x17ac], R3 ;  /* 0x0017ac0301007387 */ /* 0x000fe80000100800 */
[----:B------:R0:W-:Y:S04]  /*2c3a0*/  STL.64 [R1+0x1b0], R20 ;  /* 0x0001b01401007387 */ /* 0x0001e80000100a00 */
[----:B------:R1:W-:Y:S01]  /*2c3b0*/  STL.64 [R1+0x1b8], R22 ;  /* 0x0001b81601007387 */ /* 0x0003e20000100a00 */
[----:B0-----:R-:W-:-:S02]  /*2c3c0*/  F2FP.F16.E5M2.UNPACK_B R20, R46 ;  /* 0x0000002eff14723e */ /* 0x001fc400020004ff */
[----:B------:R-:W-:Y:S02]  /*2c3d0*/  F2FP.F16.E5M2.UNPACK_B R21, R47 ;  /* 0x0000002fff15723e */ /* 0x000fe400020004ff */
[----:B-1----:R-:W-:Y:S02]  /*2c3e0*/  F2FP.F16.E5M2.UNPACK_B R22, R60 ;  /* 0x0000003cff16723e */ /* 0x002fe400020004ff */
[----:B------:R-:W-:-:S07]  /*2c3f0*/  F2FP.F16.E5M2.UNPACK_B R23, R61 ;  /* 0x0000003dff17723e */ /* 0x000fce00020004ff */
        /* <DEDUP_REMOVED lines=35> */
[----:B0-----:R-:W2:Y:S04]  /*2c630*/  LDL.LU R12, [R1+0x4f0] ;  /* 0x0004f000010c7983 */ /* 0x001ea80000300800 */
[----:B------:R-:W2:Y:S04]  /*2c640*/  LDL.LU R13, [R1+0x4f4] ;  /* 0x0004f400010d7983 */ /* 0x000ea80000300800 */
[----:B------:R-:W2:Y:S04]  /*2c650*/  LDL.LU R14, [R1+0x4f8] ;  /* 0x0004f800010e7983 */ /* 0x000ea80000300800 */
[----:B------:R-:W2:Y:S01]  /*2c660*/  LDL.LU R15, [R1+0x4fc] ;  /* 0x0004fc00010f7983 */ /* 0x000ea20000300800 */
[C---:B---3--:R-:W-:Y:S08]  /*2c670*/  HMMA.16816.F32 R8, R20.reuse, R18, R8 ;  /* 0x000000121408723c */ /* 0x048ff00000001808 */
[----:B--2---:R-:W-:Y:S01]  /*2c680*/  HMMA.16816.F32 R12, R20, R16, R12 ;  /* 0x00000010140c723c */ /* 0x004fe2000000180c */
[----:B------:R-:W-:-:S15]  /*2c690*/  STL.64 [R1+0x1780], R18 ;  /* 0x0017801201007387 */ /* 0x000fde0000100a00 */
[----:B------:R-:W-:-:S03]  /*2c6a0*/  NOP ;  /* 0x0000000000007918 */ /* 0x000fc60000000000 */
        /* <DEDUP_REMOVED lines=120> */
[----:B------:R-:W-:Y:S11]  /*2ce30*/  HMMA.16816.F32 R8, R20, R10, R12 ;  /* 0x0000000a1408723c */ /* 0x000ff6000000180c */
[----:B------:R-:W-:Y:S04]  /*2ce40*/  STL.64 [R1+0x170], R16 ;  /* 0x0001701001007387 */ /* 0x000fe80000100a00 */
[----:B------:R0:W-:Y:S04]  /*2ce50*/  STL.64 [R1+0x178], R18 ;  /* 0x0001781201007387 */ /* 0x0001e80000100a00 */
[----:B0-----:R-:W2:Y:S04]  /*2ce60*/  LDL.LU.64 R18, [R1+0x1780] ;  /* 0x0017800001127983 */ /* 0x001ea80000300a00 */
[----:B------:R-:W2:Y:S04]  /*2ce70*/  LDL.LU.64 R16, [R1+0x1778] ;  /* 0x0017780001107983 */ /* 0x000ea80000300a00 */
[----:B------:R-:W2:Y:S04]  /*2ce80*/  LDL.LU.64 R14, [R1+0x1770] ;  /* 0x00177000010e7983 */ /* 0x000ea80000300a00 */
[----:B------:R-:W2:Y:S04]  /*2ce90*/  LDL.LU.64 R12, [R1+0x1768] ;  /* 0x00176800010c7983 */ /* 0x000ea80000300a00 */
[----:B------:R0:W-:Y:S04]  /*2cea0*/  STL.64 [R1+0x150], R8 ;  /* 0x0001500801007387 */ /* 0x0001e80000100a00 */
[----:B------:R1:W-:Y:S04]  /*2ceb0*/  STL.64 [R1+0x158], R10 ;  /* 0x0001580a01007387 */ /* 0x0003e80000100a00 */
[----:B0-----:R-:W4:Y:S04]  /*2cec0*/  LDL.LU R8, [R1+0x50] ;  /* 0x0000500001087983 */ /* 0x001f280000300800 */
[----:B------:R-:W4:Y:S04]  /*2ced0*/  LDL.LU R9, [R1+0x54] ;  /* 0x0000540001097983 */ /* 0x000f280000300800 */
[----:B-1----:R-:W4:Y:S01]  /*2cee0*/  LDL.LU R10, [R1+0x58] ;  /* 0x00005800010a7983 */ /* 0x002f220000300800 */
[----:B---3--:R-:W-:-:S03]  /*2cef0*/  IMAD.MOV.U32 R11, RZ, RZ, R0 ;  /* 0x000000ffff0b7224 */ /* 0x008fc600078e0000 */
[----:B------:R-:W3:Y:S01]  /*2cf00*/  LDL.LU R0, [R1+0x1760] ;  /* 0x0017600001007983 */ /* 0x000ee20000300800 */
[C---:B--2---:R-:W-:Y:S08]  /*2cf10*/  HMMA.16816.F32 R48, R20.reuse, R12, R48 ;  /* 0x0000000c1430723c */ /* 0x044ff00000001830 */
[C---:B------:R-:W-:Y:S08]  /*2cf20*/  HMMA.16816.F32 R12, R20.reuse, R14, R56 ;  /* 0x0000000e140c723c */ /* 0x040ff00000001838 */
[C---:B------:R-:W-:Y:S08]  /*2cf30*/  HMMA.16816.F32 R52, R20.reuse, R16, R52 ;  /* 0x000000101434723c */ /* 0x040ff00000001834 */
[C---:B------:R-:W-:Y:S01]  /*2cf40*/  HMMA.16816.F32 R16, R20.reuse, R18, R32 ;  /* 0x000000121410723c */ /* 0x040fe20000001820 */
        /* <DEDUP_REMOVED lines=22> */
[----:B-1----:R-:W2:Y:S01]  /*2d0b0*/  LDL.LU R18, [R1+0xe8] ;  /* 0x0000e80001127983 */ /* 0x002ea20000300800 */
[----:B---3--:R-:W-:Y:S01]  /*2d0c0*/  IMAD.MOV.U32 R19, RZ, RZ, R0 ;  /* 0x000000ffff137224 */ /* 0x008fe200078e0000 */
[C---:B------:R-:W-:Y:S08]  /*2d0d0*/  HMMA.16816.F32 R40, R20.reuse, R24, R40 ;  /* 0x000000181428723c */ /* 0x040ff00000001828 */
[C---:B----4-:R-:W-:Y:S11]  /*2d0e0*/  HMMA.16816.F32 R8, R20.reuse, R30, R8 ;  /* 0x0000001e1408723c */ /* 0x050ff60000001808 */
[----:B------:R-:W-:Y:S04]  /*2d0f0*/  STL.64 [R1+0xa0], R40 ;  /* 0x0000a02801007387 */ /* 0x000fe80000100a00 */
[----:B------:R0:W-:Y:S04]  /*2d100*/  STL.64 [R1+0xa8], R42 ;  /* 0x0000a82a01007387 */ /* 0x0001e80000100a00 */
[----:B0-----:R-:W3:Y:S04]  /*2d110*/  LDL.LU.64 R42, [R1+0x1718] ;  /* 0x00171800012a7983 */ /* 0x001ee80000300a00 */
[----:B------:R-:W3:Y:S01]  /*2d120*/  LDL.LU.64 R40, [R1+0x1710] ;  /* 0x0017100001287983 */ /* 0x000ee20000300a00 */
[C---:B--2---:R-:W-:Y:S08]  /*2d130*/  HMMA.16816.F32 R12, R20.reuse, R28, R12 ;  /* 0x0000001c140c723c */ /* 0x044ff0000000180c */
[----:B------:R-:W-:-:S15]  /*2d140*/  HMMA.16816.F32 R16, R20, R26, R16 ;  /* 0x0000001a1410723c */ /* 0x000fde0000001810 */
[----:B------:R-:W-:-:S04]  /*2d150*/  NOP ;  /* 0x0000000000007918 */ /* 0x000fc80000000000 */
[----:B------:R0:W-:Y:S01]  /*2d160*/  STL [R1+0x80], R16 ;  /* 0x0000801001007387 */ /* 0x0001e20000100800 */
[----:B------:R-:W-:Y:S02]  /*2d170*/  IMAD.MOV.U32 R60, RZ, RZ, R19 ;  /* 0x000000ffff3c7224 */ /* 0x000fe400078e0013 */
[----:B------:R-:W-:Y:S01]  /*2d180*/  IMAD.MOV.U32 R61, RZ, RZ, R18 ;  /* 0x000000ffff3d7224 */ /* 0x000fe200078e0012 */
[----:B------:R-:W2:Y:S01]  /*2d190*/  LDL.LU R24, [R1+0x10] ;  /* 0x0000100001187983 */ /* 0x000ea20000300800 */
[----:B------:R-:W-:-:S03]  /*2d1a0*/  IMAD.MOV.U32 R0, RZ, RZ, R17 ;  /* 0x000000ffff007224 */ /* 0x000fc600078e0011 */
[----:B------:R-:W2:Y:S04]  /*2d1b0*/  LDL.LU R25, [R1+0x14] ;  /* 0x0000140001197983 */ /* 0x000ea80000300800 */
[----:B------:R-:W2:Y:S04]  /*2d1c0*/  LDL.LU R26, [R1+0x18] ;  /* 0x00001800011a7983 */ /* 0x000ea80000300800 */
[----:B------:R-:W2:Y:S04]  /*2d1d0*/  LDL.LU R27, [R1+0x1c] ;  /* 0x00001c00011b7983 */ /* 0x000ea80000300800 */
[----:B------:R1:W-:Y:S04]  /*2d1e0*/  STL [R1+0x15c8], R60 ;  /* 0x0015c83c01007387 */ /* 0x0003e80000100800 */
[----:B------:R4:W-:Y:S04]  /*2d1f0*/  STL [R1+0x15c4], R61 ;  /* 0x0015c43d01007387 */ /* 0x0009e80000100800 */
[----:B------:R0:W-:Y:S04]  /*2d200*/  STL [R1+0x15c0], R0 ;  /* 0x0015c00001007387 */ /* 0x0001e80000100800 */
[----:B------:R-:W3:Y:S04]  /*2d210*/  LDL.LU R18, [R1+0x14f4] ;  /* 0x0014f40001127983 */ /* 0x000ee80000300800 */
[----:B------:R-:W-:Y:S04]  /*2d220*/  STL.64 [R1+0x60], R12 ;  /* 0x0000600c01007387 */ /* 0x000fe80000100a00 */
[----:B------:R-:W-:Y:S04]  /*2d230*/  STL.64 [R1+0x68], R14 ;  /* 0x0000680e01007387 */ /* 0x000fe80000100a00 */
[----:B------:R4:W-:Y:S04]  /*2d240*/  STL [R1+0x30], R8 ;  /* 0x0000300801007387 */ /* 0x0009e80000100800 */
[----:B------:R-:W3:Y:S04]  /*2d250*/  LDL.LU R19, [R1+0x658] ;  /* 0x0006580001137983 */ /* 0x000ee80000300800 */
[----:B0-----:R-:W3:Y:S01]  /*2d260*/  LDL.LU R16, [R1+0x65c] ;  /* 0x00065c0001107983 */ /* 0x001ee20000300800 */
[----:B-1----:R-:W-:-:S02]  /*2d270*/  IMAD.MOV.U32 R60, RZ, RZ, R9 ;  /* 0x000000ffff3c7224 */ /* 0x002fc400078e0009 */
[----:B----4-:R-:W-:Y:S02]  /*2d280*/  IMAD.MOV.U32 R61, RZ, RZ, R10 ;  /* 0x000000ffff3d7224 */ /* 0x010fe400078e000a */
[----:B------:R-:W-:Y:S01]  /*2d290*/  IMAD.MOV.U32 R0, RZ, RZ, R11 ;  /* 0x000000ffff007224 */ /* 0x000fe200078e000b */
[----:B------:R-:W4:Y:S04]  /*2d2a0*/  LDL.LU R8, [R1] ;  /* 0x0000000001087983 */ /* 0x000f280000300800 */
[----:B------:R-:W4:Y:S04]  /*2d2b0*/  LDL.LU R9, [R1+0x4] ;  /* 0x0000040001097983 */ /* 0x000f280000300800 */
[----:B------:R-:W4:Y:S04]  /*2d2c0*/  LDL.LU R10, [R1+0x8] ;  /* 0x00000800010a7983 */ /* 0x000f280000300800 */
[----:B------:R-:W4:Y:S04]  /*2d2d0*/  LDL.LU R11, [R1+0xc] ;  /* 0x00000c00010b7983 */ /* 0x000f280000300800 */
[----:B------:R-:W3:Y:S04]  /*2d2e0*/  LDL.LU R17, [R1+0x668] ;  /* 0x0006680001117983 */ /* 0x000ee80000300800 */
[----:B------:R-:W3:Y:S04]  /*2d2f0*/  LDL.LU R6, [R1+0x66c] ;  /* 0x00066c0001067983 */ /* 0x000ee80000300800 */
[----:B------:R-:W3:Y:S04]  /*2d300*/  LDL.LU R7, [R1+0x678] ;  /* 0x0006780001077983 */ /* 0x000ee80000300800 */
[----:B------:R-:W3:Y:S04]  /*2d310*/  LDL.LU R47, [R1+0x67c] ;  /* 0x00067c00012f7983 */ /* 0x000ee80000300800 */
[----:B------:R-:W3:Y:S01]  /*2d320*/  LDL.LU R46, [R1+0x688] ;  /* 0x00068800012e7983 */ /* 0x000ee20000300800 */
[----:B------:R-:W-:-:S03]  /*2d330*/  IMAD.MOV.U32 R12, RZ, RZ, R59 ;  /* 0x000000ffff0c7224 */ /* 0x000fc600078e003b */
[----:B------:R-:W3:Y:S01]  /*2d340*/  LDL.LU R59, [R1+0x170c] ;  /* 0x00170c00013b7983 */ /* 0x000ee20000300800 */
[----:B------:R-:W-:Y:S02]  /*2d350*/  IMAD.MOV.U32 R13, RZ, RZ, R49 ;  /* 0x000000ffff0d7224 */ /* 0x000fe400078e0031 */
[----:B------:R-:W-:Y:S01]  /*2d360*/  IMAD.MOV.U32 R14, RZ, RZ, R50 ;  /* 0x000000ffff0e7224 */ /* 0x000fe200078e0032 */
[----:B------:R-:W4:Y:S04]  /*2d370*/  LDL.LU R49, [R1+0x1708] ;  /* 0x0017080001317983 */ /* 0x000f280000300800 */
[----:B------:R-:W4:Y:S01]  /*2d380*/  LDL.LU R50, [R1+0x1704] ;  /* 0x0017040001327983 */ /* 0x000f220000300800 */
[----:B------:R-:W-:-:S03]  /*2d390*/  IMAD.MOV.U32 R15, RZ, RZ, R51 ;  /* 0x000000ffff0f7224 */ /* 0x000fc600078e0033 */
[----:B------:R-:W4:Y:S01]  /*2d3a0*/  LDL.LU R51, [R1+0x1700] ;  /* 0x0017000001337983 */ /* 0x000f220000300800 */
[C---:B--2---:R-:W-:Y:S03]  /*2d3b0*/  HMMA.16816.F32 R24, R20.reuse, R36, R24 ;  /* 0x000000241418723c */ /* 0x044fe60000001818 */
[----:B------:R-:W2:Y:S04]  /*2d3c0*/  LDL.LU R36, [R1+0x14dc] ;  /* 0x0014dc0001247983 */ /* 0x000ea80000300800 */
[----:B------:R-:W2:Y:S01]  /*2d3d0*/  LDL.LU R37, [R1+0x14e4] ;  /* 0x0014e40001257983 */ /* 0x000ea20000300800 */
[C---:B---3--:R-:W-:Y:S11]  /*2d3e0*/  HMMA.16816.F32 R56, R20.reuse, R38, R56 ;  /* 0x000000261438723c */ /* 0x048ff60000001838 */
[----:B------:R-:W-:Y:S04]  /*2d3f0*/  STL.64 [R1+0x10], R24 ;  /* 0x0000101801007387 */ /* 0x000fe80000100a00 */
[----:B------:R-:W-:Y:S04]  /*2d400*/  STL.64 [R1+0x18], R26 ;  /* 0x0000181a01007387 */ /* 0x000fe80000100a00 */
[----:B------:R-:W3:Y:S04]  /*2d410*/  LDL.LU R38, [R1+0x14ec] ;  /* 0x0014ec0001267983 */ /* 0x000ee80000300800 */
[----:B------:R-:W2:Y:S04]  /*2d420*/  LDL.LU R39, [R1+0x14f8] ;  /* 0x0014f80001277983 */ /* 0x000ea80000300800 */
[----:B------:R0:W-:Y:S04]  /*2d430*/  STL.64 [R1+0x1570], R58 ;  /* 0x0015703a01007387 */ /* 0x0001e80000100a00 */
[----:B0-----:R-:W3:Y:S04]  /*2d440*/  LDL.LU R58, [R1+0x14e8] ;  /* 0x0014e800013a7983 */ /* 0x001ee80000300800 */
[----:B------:R-:W3:Y:S04]  /*2d450*/  LDL.LU R59, [R1+0x14f0] ;  /* 0x0014f000013b7983 */ /* 0x000ee80000300800 */
[----:B------:R0:W-:Y:S04]  /*2d460*/  STL.64 [R1+0x1568], R56 ;  /* 0x0015683801007387 */ /* 0x0001e80000100a00 */
[----:B0-----:R-:W3:Y:S01]  /*2d470*/  LDL.LU R57, [R1+0x14e0] ;  /* 0x0014e00001397983 */ /* 0x001ee20000300800 */
[----:B------:R-:W-:Y:S01]  /*2d480*/  HMMA.16816.F32 R32, R20, R2, R32 ;  /* 0x000000021420723c */ /* 0x000fe20000001820 */
[----:B------:R-:W-:-:S02]  /*2d490*/  F2FP.F16.E5M2.UNPACK_B R2, R19.H1 ;  /* 0x00000013ff02723e */ /* 0x000fc400030004ff */
[----:B------:R-:W-:-:S05]  /*2d4a0*/  F2FP.F16.E5M2.UNPACK_B R3, R16.H1 ;  /* 0x00000010ff03723e */ /* 0x000fca00030004ff */
[C---:B----4-:R-:W-:Y:S08]  /*2d4b0*/  HMMA.16816.F32 R24, R20.reuse, R44, R48 ;  /* 0x0000002c1418723c */ /* 0x050ff00000001830 */
[----:B------:R-:W-:Y:S01]  /*2d4c0*/  HMMA.16816.F32 R28, R20, R4, R40 ;  /* 0x00000004141c723c */ /* 0x000fe20000001828 */
[----:B------:R-:W-:Y:S02]  /*2d4d0*/  F2FP.F16.E5M2.UNPACK_B R4, R17.H1 ;  /* 0x00000011ff04723e */ /* 0x000fe400030004ff */
[----:B------:R-:W-:-:S02]  /*2d4e0*/  F2FP.F16.E5M2.UNPACK_B R5, R6.H1 ;  /* 0x00000006ff05723e */ /* 0x000fc400030004ff */
[----:B------:R-:W-:Y:S02]  /*2d4f0*/  F2FP.F16.E5M2.UNPACK_B R6, R7.H1 ;  /* 0x00000007ff06723e */ /* 0x000fe400030004ff */
[----:B------:R-:W-:-:S04]  /*2d500*/  F2FP.F16.E5M2.UNPACK_B R7, R47.H1 ;  /* 0x0000002fff07723e */ /* 0x000fc800030004ff */
[----:B------:R-:W-:Y:S04]  /*2d510*/  STL.64 [R1+0x1588], R26 ;  /* 0x0015881a01007387 */ /* 0x000fe80000100a00 */
[----:B------:R-:W-:Y:S04]  /*2d520*/  STL.64 [R1+0x1580], R24 ;  /* 0x0015801801007387 */ /* 0x000fe80000100a00 */
[----:B------:R-:W-:Y:S04]  /*2d530*/  STL.64 [R1+0x1598], R30 ;  /* 0x0015981e01007387 */ /* 0x000fe80000100a00 */
[----:B------:R-:W-:Y:S04]  /*2d540*/  STL.64 [R1+0x1590], R28 ;  /* 0x0015901c01007387 */ /* 0x000fe80000100a00 */
[----:B------:R-:W-:Y:S04]  /*2d550*/  STL.64 [R1+0x15a8], R34 ;  /* 0x0015a82201007387 */ /* 0x000fe80000100a00 */
[----:B------:R-:W-:Y:S01]  /*2d560*/  STL.64 [R1+0x15a0], R32 ;  /* 0x0015a02001007387 */ /* 0x000fe20000100a00 */
[----:B--2---:R-:W-:-:S05]  /*2d570*/  IMAD R39, R18, 0x100, R39 ;  /* 0x0000010012277824 */ /* 0x004fca00078e0227 */
[----:B------:R-:W-:Y:S01]  /*2d580*/  F2FP.F16.E5M2.UNPACK_B R39, R39 ;  /* 0x00000027ff27723e */ /* 0x000fe200020004ff */
[----:B---3--:R-:W-:Y:S02]  /*2d590*/  IMAD R37, R37, 0x100, R58 ;  /* 0x0000010025257824 */ /* 0x008fe400078e023a */
[----:B------:R-:W-:-:S03]  /*2d5a0*/  IMAD R38, R38, 0x100, R59 ;  /* 0x0000010026267824 */ /* 0x000fc600078e023b */
[----:B------:R-:W-:Y:S02]  /*2d5b0*/  F2FP.F16.E5M2.UNPACK_B R37, R37 ;  /* 0x00000025ff25723e */ /* 0x000fe400020004ff */
[----:B------:R-:W-:Y:S01]  /*2d5c0*/  F2FP.F16.E5M2.UNPACK_B R38, R38 ;  /* 0x00000026ff26723e */ /* 0x000fe200020004ff */
[----:B------:R-:W-:-:S05]  /*2d5d0*/  IMAD R36, R36, 0x100, R57 ;  /* 0x0000010024247824 */ /* 0x000fca00078e0239 */
[----:B------:R-:W-:-:S07]  /*2d5e0*/  F2FP.F16.E5M2.UNPACK_B R36, R36 ;  /* 0x00000024ff24723e */ /* 0x000fce00020004ff */
[C---:B------:R-:W-:Y:S08]  /*2d5f0*/  HMMA.16816.F32 R16, R36.reuse, R2, R52 ;  /* 0x000000022410723c */ /* 0x040ff00000001834 */
[C---:B------:R-:W-:Y:S11]  /*2d600*/  HMMA.16816.F32 R12, R36.reuse, R6, R12 ;  /* 0x00000006240c723c */ /* 0x040ff6000000180c */
[----:B------:R-:W-:Y:S04]  /*2d610*/  STL.64 [R1+0x3d0], R16 ;  /* 0x0003d01001007387 */ /* 0x000fe80000100a00 */
[----:B------:R0:W-:Y:S02]  /*2d620*/  STL.64 [R1+0x3d8], R18 ;  /* 0x0003d81201007387 */ /* 0x0001e40000100a00 */
[----:B0-----:R-:W-:-:S15]  /*2d630*/  HMMA.16816.F32 R16, R36, R4, R8 ;  /* 0x000000042410723c */ /* 0x001fde0000001808 */
[----:B------:R-:W-:-:S04]  /*2d640*/  NOP ;  /* 0x0000000000007918 */ /* 0x000fc80000000000 */
[----:B------:R-:W-:Y:S04]  /*2d650*/  STL.64 [R1+0x3e0], R16 ;  /* 0x0003e01001007387 */ /* 0x000fe80000100a00 */
[----:B------:R-:W-:Y:S04]  /*2d660*/  STL.64 [R1+0x3e8], R18 ;  /* 0x0003e81201007387 */ /* 0x000fe80000100a00 */
[----:B------:R-:W2:Y:S04]  /*2d670*/  LDL.LU R56, [R1+0x140] ;  /* 0x0001400001387983 */ /* 0x000ea80000300800 */
[----:B------:R0:W-:Y:S04]  /*2d680*/  STL.64 [R1+0x420], R12 ;  /* 0x0004200c01007387 */ /* 0x0001e80000100a00 */
[----:B------:R1:W-:Y:S04]  /*2d690*/  STL.64 [R1+0x428], R14 ;  /* 0x0004280e01007387 */ /* 0x0003e80000100a00 */
[----:B------:R-:W2:Y:S04]  /*2d6a0*/  LDL.LU R57, [R1+0x144] ;  /* 0x0001440001397983 */ /* 0x000ea80000300800 */
[----:B------:R-:W2:Y:S04]  /*2d6b0*/  LDL.LU R58, [R1+0x148] ;  /* 0x00014800013a7983 */ /* 0x000ea80000300800 */
[----:B------:R-:W2:Y:S04]  /*2d6c0*/  LDL.LU R59, [R1+0x14c] ;  /* 0x00014c00013b7983 */ /* 0x000ea80000300800 */
[----:B------:R-:W3:Y:S04]  /*2d6d0*/  LDL.LU R40, [R1+0x100] ;  /* 0x0001000001287983 */ /* 0x000ee80000300800 */
[----:B------:R-:W3:Y:S04]  /*2d6e0*/  LDL.LU R41, [R1+0x104] ;  /* 0x0001040001297983 */ /* 0x000ee80000300800 */
[----:B------:R-:W3:Y:S04]  /*2d6f0*/  LDL.LU R42, [R1+0x108] ;  /* 0x00010800012a7983 */ /* 0x000ee80000300800 */
[----:B------:R-:W3:Y:S04]  /*2d700*/  LDL.LU R43, [R1+0x10c] ;  /* 0x00010c00012b7983 */ /* 0x000ee80000300800 */
[----:B------:R-:W4:Y:S04]  /*2d710*/  LDL.LU R20, [R1+0xb0] ;  /* 0x0000b00001147983 */ /* 0x000f280000300800 */
[----:B------:R-:W4:Y:S04]  /*2d720*/  LDL.LU R21, [R1+0xb4] ;  /* 0x0000b40001157983 */ /* 0x000f280000300800 */
[----:B------:R-:W4:Y:S04]  /*2d730*/  LDL.LU R22, [R1+0xb8] ;  /* 0x0000b80001167983 */ /* 0x000f280000300800 */
[----:B------:R-:W4:Y:S04]  /*2d740*/  LDL.LU R23, [R1+0xbc] ;  /* 0x0000bc0001177983 */ /* 0x000f280000300800 */
[----:B------:R-:W2:Y:S04]  /*2d750*/  LDL.LU R52, [R1+0x70] ;  /* 0x0000700001347983 */ /* 0x000ea80000300800 */
[----:B------:R-:W2:Y:S04]  /*2d760*/  LDL.LU R53, [R1+0x74] ;  /* 0x0000740001357983 */ /* 0x000ea80000300800 */
[----:B------:R-:W2:Y:S01]  /*2d770*/  LDL.LU R54, [R1+0x78] ;  /* 0x0000780001367983 */ /* 0x000ea20000300800 */
[----:B------:R-:W-:-:S03]  /*2d780*/  F2FP.F16.E5M2.UNPACK_B R8, R46.H1 ;  /* 0x0000002eff08723e */ /* 0x000fc600030004ff */
[----:B------:R-:W2:Y:S04]  /*2d790*/  LDL.LU R55, [R1+0x7c] ;  /* 0x00007c0001377983 */ /* 0x000ea80000300800 */
[----:B------:R-:W2:Y:S04]  /*2d7a0*/  LDL.LU R46, [R1+0x68c] ;  /* 0x00068c00012e7983 */ /* 0x000ea80000300800 */
[----:B------:R-:W3:Y:S04]  /*2d7b0*/  LDL.LU R10, [R1+0x698] ;  /* 0x00069800010a7983 */ /* 0x000ee80000300800 */
[----:B------:R-:W4:Y:S04]  /*2d7c0*/  LDL.LU R11, [R1+0x69c] ;  /* 0x00069c00010b7983 */ /* 0x000f280000300800 */
[----:B0-----:R-:W4:Y:S04]  /*2d7d0*/  LDL.LU R12, [R1+0x6a8] ;  /* 0x0006a800010c7983 */ /* 0x001f280000300800 */
[----:B------:R-:W4:Y:S04]  /*2d7e0*/  LDL.LU R32, [R1+0x90] ;  /* 0x0000900001207983 */ /* 0x000f280000300800 */
[----:B------:R-:W4:Y:S04]  /*2d7f0*/  LDL.LU R33, [R1+0x94] ;  /* 0x0000940001217983 */ /* 0x000f280000300800 */
[----:B------:R-:W4:Y:S04]  /*2d800*/  LDL.LU R34, [R1+0x98] ;  /* 0x0000980001227983 */ /* 0x000f280000300800 */
[----:B------:R-:W4:Y:S04]  /*2d810*/  LDL.LU R35, [R1+0x9c] ;  /* 0x00009c0001237983 */ /* 0x000f280000300800 */
        /* <DEDUP_REMOVED lines=20> */
[----:B------:R-:W-:Y:S04]  /*2d960*/  STL.64 [R1+0x16e8], R6 ;  /* 0x0016e80601007387 */ /* 0x000fe80000100a00 */
[----:B------:R0:W-:Y:S04]  /*2d970*/  STL.64 [R1+0x16e0], R4 ;  /* 0x0016e00401007387 */ /* 0x0001e80000100a00 */
[----:B0-----:R-:W4:Y:S04]  /*2d980*/  LDL.LU R4, [R1+0x40] ;  /* 0x0000400001047983 */ /* 0x001f280000300800 */
[----:B------:R-:W4:Y:S04]  /*2d990*/  LDL.LU R5, [R1+0x44] ;  /* 0x0000440001057983 */ /* 0x000f280000300800 */
[----:B------:R-:W4:Y:S04]  /*2d9a0*/  LDL.LU R6, [R1+0x48] ;  /* 0x0000480001067983 */ /* 0x000f280000300800 */
[----:B------:R-:W4:Y:S01]  /*2d9b0*/  LDL.LU R7, [R1+0x4c] ;  /* 0x00004c0001077983 */ /* 0x000f220000300800 */
[----:B--2---:R-:W-:-:S02]  /*2d9c0*/  F2FP.F16.E5M2.UNPACK_B R9, R46.H1 ;  /* 0x0000002eff09723e */ /* 0x004fc400030004ff */
[----:B---3--:R-:W-:Y:S02]  /*2d9d0*/  F2FP.F16.E5M2.UNPACK_B R10, R10.H1 ;  /* 0x0000000aff0a723e */ /* 0x008fe400030004ff */
[----:B----4-:R-:W-:Y:S01]  /*2d9e0*/  F2FP.F16.E5M2.UNPACK_B R11, R11.H1 ;  /* 0x0000000bff0b723e */ /* 0x010fe200030004ff */
[----:B------:R-:W2:Y:S01]  /*2d9f0*/  LDL.LU R46, [R1+0x70c] ;  /* 0x00070c00012e7983 */ /* 0x000ea20000300800 */
[----:B------:R-:W-:Y:S02]  /*2da00*/  F2FP.F16.E5M2.UNPACK_B R12, R12.H1 ;  /* 0x0000000cff0c723e */ /* 0x000fe400030004ff */
[----:B------:R-:W-:Y:S01]  /*2da10*/  F2FP.F16.E5M2.UNPACK_B R13, R13.H1 ;  /* 0x0000000dff0d723e */ /* 0x000fe200030004ff */
[----:B------:R-:W-:-:S15]  /*2da20*/  HMMA.16816.F32 R4, R36, R8, R4 ;  /* 0x000000082404723c */ /* 0x000fde0000001804 */
[----:B------:R-:W-:-:S04]  /*2da30*/  NOP ;  /* 0x0000000000007918 */ /* 0x000fc80000000000 */
        /* <DEDUP_REMOVED lines=36> */
[----:B------:R0:W-:Y:S02]  /*2dc80*/  STL.64 [R1+0x488], R6 ;  /* 0x0004880601007387 */ /* 0x0001e40000100a00 */
[----:B0-----:R-:W-:Y:S02]  /*2dc90*/  HMMA.16816.F32 R4, R36, R22, R56 ;  /* 0x000000162404723c */ /* 0x001fe40000001838 */
[----:B------:R-:W-:Y:S04]  /*2dca0*/  STL.64 [R1+0x1698], R22 ;  /* 0x0016981601007387 */ /* 0x000fe80000100a00 */
[----:B------:R-:W-:-:S13]  /*2dcb0*/  STL.64 [R1+0x1690], R20 ;  /* 0x0016901401007387 */ /* 0x000fda0000100a00 */
[----:B------:R0:W-:Y:S04]  /*2dcc0*/  STL.64 [R1+0x140], R4 ;  /* 0x0001400401007387 */ /* 0x0001e80000100a00 */
[----:B------:R1:W-:Y:S04]  /*2dcd0*/  STL.64 [R1+0x148], R6 ;  /* 0x0001480601007387 */ /* 0x0003e80000100a00 */
        /* <DEDUP_REMOVED lines=8> */
[----:B0-----:R-:W3:Y:S04]  /*2dd60*/  LDL.LU R4, [R1+0x180] ;  /* 0x0001800001047983 */ /* 0x001ee80000300800 */
[----:B------:R-:W3:Y:S04]  /*2dd70*/  LDL.LU R5, [R1+0x184] ;  /* 0x0001840001057983 */ /* 0x000ee80000300800 */
[----:B-1----:R-:W3:Y:S04]  /*2dd80*/  LDL.LU R6, [R1+0x188] ;  /* 0x0001880001067983 */ /* 0x002ee80000300800 */
[----:B------:R-:W3:Y:S04]  /*2dd90*/  LDL.LU R7, [R1+0x18c] ;  /* 0x00018c0001077983 */ /* 0x000ee80000300800 */
[----:B------:R-:W3:Y:S04]  /*2dda0*/  LDL.LU R8, [R1+0x160] ;  /* 0x0001600001087983 */ /* 0x000ee80000300800 */
        /* <DEDUP_REMOVED lines=8> */
[----:B------:R-:W4:Y:S01]  /*2de30*/  LDL.LU R22, [R1+0x3c8] ;  /* 0x0003c80001167983 */ /* 0x000f220000300800 */
[----:B------:R-:W-:-:S02]  /*2de40*/  F2FP.F16.E5M2.UNPACK_B R40, R47.H1 ;  /* 0x0000002fff28723e */ /* 0x000fc400030004ff */
[----:B--2---:R-:W-:Y:S01]  /*2de50*/  F2FP.F16.E5M2.UNPACK_B R41, R46.H1 ;  /* 0x0000002eff29723e */ /* 0x004fe200030004ff */
        /* <DEDUP_REMOVED lines=25> */
[----:B------:R-:W2:Y:S01]  /*2dff0*/  LDL.LU R59, [R1+0x38c] ;  /* 0x00038c00013b7983 */ /* 0x000ea20000300800 */
[----:B---3--:R-:W-:-:S02]  /*2e000*/  F2FP.F16.E5M2.UNPACK_B R42, R42.H1 ;  /* 0x0000002aff2a723e */ /* 0x008fc400030004ff */
[----:B----4-:R-:W-:Y:S01]  /*2e010*/  F2FP.F16.E5M2.UNPACK_B R43, R43.H1 ;  /* 0x0000002bff2b723e */ /* 0x010fe200030004ff */
[C---:B------:R-:W-:Y:S08]  /*2e020*/  HMMA.16816.F32 R8, R36.reuse, R40, R8 ;  /* 0x000000282408723c */ /* 0x040ff00000001808 */
[----:B------:R-:W-:Y:S11]  /*2e030*/  HMMA.16816.F32 R4, R36, R42, R4 ;  /* 0x0000002a2404723c */ /* 0x000ff60000001804 */
[----:B------:R-:W-:Y:S04]  /*2e040*/  STL.64 [R1+0x160], R8 ;  /* 0x0001600801007387 */ /* 0x000fe80000100a00 */
[----:B------:R0:W-:Y:S04]  /*2e050*/  STL.64 [R1+0x168], R10 ;  /* 0x0001680a01007387 */ /* 0x0001e80000100a00 */
[----:B0-----:R-:W3:Y:S04]  /*2e060*/  LDL.LU.64 R10, [R1+0x16f8] ;  /* 0x0016f800010a7983 */ /* 0x001ee80000300a00 */
[----:B------:R-:W4:Y:S04]  /*2e070*/  LDL.LU.64 R8, [R1+0x16f0] ;  /* 0x0016f00001087983 */ /* 0x000f280000300a00 */
[----:B------:R-:W-:Y:S04]  /*2e080*/  STL.64 [R1+0x4a0], R4 ;  /* 0x0004a00401007387 */ /* 0x000fe80000100a00 */
[----:B------:R0:W-:Y:S04]  /*2e090*/  STL.64 [R1+0x4a8], R6 ;  /* 0x0004a80601007387 */ /* 0x0001e80000100a00 */
[----:B0-----:R-:W3:Y:S04]  /*2e0a0*/  LDL.LU.64 R6, [R1+0x16e8] ;  /* 0x0016e80001067983 */ /* 0x001ee80000300a00 */
[----:B------:R-:W3:Y:S04]  /*2e0b0*/  LDL.LU.64 R4, [R1+0x16e0] ;  /* 0x0016e00001047983 */ /* 0x000ee80000300a00 */
[----:B------:R-:W-:Y:S04]  /*2e0c0*/  STL.64 [R1+0x16a8], R42 ;  /* 0x0016a82a01007387 */ /* 0x000fe80000100a00 */
[----:B------:R0:W-:Y:S04]  /*2e0d0*/  STL.64 [R1+0x16a0], R40 ;  /* 0x0016a02801007387 */ /* 0x0001e80000100a00 */
[----:B0-----:R-:W3:Y:S04]  /*2e0e0*/  LDL.LU R40, [R1+0x1d0] ;  /* 0x0001d00001287983 */ /* 0x001ee80000300800 */
[----:B------:R-:W3:Y:S04]  /*2e0f0*/  LDL.LU R41, [R1+0x1d4] ;  /* 0x0001d40001297983 */ /* 0x000ee80000300800 */
[----:B------:R-:W3:Y:S04]  /*2e100*/  LDL.LU R42, [R1+0x1d8] ;  /* 0x0001d800012a7983 */ /* 0x000ee80000300800 */
[----:B------:R-:W3:Y:S01]  /*2e110*/  LDL.LU R43, [R1+0x1dc] ;  /* 0x0001dc00012b7983 */ /* 0x000ee20000300800 */
[----:B------:R-:W-:-:S02]  /*2e120*/  F2FP.F16.E5M2.UNPACK_B R44, R44.H1 ;  /* 0x0000002cff2c723e */ /* 0x000fc400030004ff */
[----:B--2---:R-:W-:Y:S02]  /*2e130*/  F2FP.F16.E5M2.UNPACK_B R45, R45.H1 ;  /* 0x0000002dff2d723e */ /* 0x004fe400030004ff */
[----:B------:R-:W-:Y:S02]  /*2e140*/  F2FP.F16.E5M2.UNPACK_B R46, R46.H1 ;  /* 0x0000002eff2e723e */ /* 0x000fe400030004ff */
[----:B------:R-:W-:Y:S02]  /*2e150*/  F2FP.F16.E5M2.UNPACK_B R47, R47.H1 ;  /* 0x0000002fff2f723e */ /* 0x000fe400030004ff */
[----:B------:R-:W-:-:S05]  /*2e160*/  F2FP.F16.E5M2.UNPACK_B R48, R48.H1 ;  /* 0x00000030ff30723e */ /* 0x000fca00030004ff */
[C---:B------:R-:W-:Y:S01]  /*2e170*/  HMMA.16816.F32 R20, R36.reuse, R46, R20 ;  /* 0x0000002e2414723c */ /* 0x040fe20000001814 */
[----:B------:R-:W-:Y:S01]  /*2e180*/  F2FP.F16.E5M2.UNPACK_B R49, R49.H1 ;  /* 0x00000031ff31723e */ /* 0x000fe200030004ff */
[----:B------:R-:W-:Y:S02]  /*2e190*/  IMAD R52, R53, 0x100, R52 ;  /* 0x0000010035347824 */ /* 0x000fe400078e0234 */
[----:B------:R-:W-:Y:S02]  /*2e1a0*/  IMAD R50, R50, 0x100, R18 ;  /* 0x0000010032327824 */ /* 0x000fe400078e0212 */
[----:B------:R-:W-:Y:S02]  /*2e1b0*/  IMAD R51, R51, 0x100, R19 ;  /* 0x0000010033337824 */ /* 0x000fe400078e0213 */
[----:B------:R-:W-:Y:S01]  /*2e1c0*/  IMAD R53, R55, 0x100, R54 ;  /* 0x0000010037357824 */ /* 0x000fe200078e0236 */
[C---:B------:R-:W-:Y:S08]  /*2e1d0*/  HMMA.16816.F32 R12, R36.reuse, R48, R12 ;  /* 0x00000030240c723c */ /* 0x040ff0000000180c */
[----:B---3--:R-:W-:Y:S01]  /*2e1e0*/  HMMA.16816.F32 R40, R36, R44, R40 ;  /* 0x0000002c2428723c */ /* 0x008fe20000001828 */
[----:B------:R-:W-:-:S02]  /*2e1f0*/  F2FP.F16.E5M2.UNPACK_B R36, R50 ;  /* 0x00000032ff24723e */ /* 0x000fc400020004ff */
[----:B------:R-:W-:Y:S02]  /*2e200*/  F2FP.F16.E5M2.UNPACK_B R37, R51 ;  /* 0x00000033ff25723e */ /* 0x000fe400020004ff */
[----:B------:R-:W-:Y:S02]  /*2e210*/  F2FP.F16.E5M2.UNPACK_B R38, R52 ;  /* 0x00000034ff26723e */ /* 0x000fe400020004ff */
[----:B------:R-:W-:-:S12]  /*2e220*/  F2FP.F16.E5M2.UNPACK_B R39, R53 ;  /* 0x00000035ff27723e */ /* 0x000fd800020004ff */
[----:B------:R-:W-:Y:S04]  /*2e230*/  STL.64 [R1+0x4b0], R40 ;  /* 0x0004b02801007387 */ /* 0x000fe80000100a00 */
[----:B------:R-:W-:Y:S04]  /*2e240*/  STL.64 [R1+0x4b8], R42 ;  /* 0x0004b82a01007387 */ /* 0x000fe80000100a00 */
[----:B------:R-:W-:Y:S04]  /*2e250*/  STL.64 [R1+0x16c8], R46 ;  /* 0x0016c82e01007387 */ /* 0x000fe80000100a00 */
[----:B------:R-:W-:Y:S04]  /*2e260*/  STL.64 [R1+0x16c0], R44 ;  /* 0x0016c02c01007387 */ /* 0x000fe80000100a00 */
[----:B------:R-:W-:Y:S04]  /*2e270*/  STL.64 [R1+0x4c0], R20 ;  /* 0x0004c01401007387 */ /* 0x000fe80000100a00 */
[----:B------:R0:W-:Y:S01]  /*2e280*/  STL.64 [R1+0x4c8], R22 ;  /* 0x0004c81601007387 */ /* 0x0001e20000100a00 */
[C---:B------:R-:W-:Y:S08]  /*2e290*/  HMMA.16816.F32 R16, R36.reuse, R4, R28 ;  /* 0x000000042410723c */ /* 0x040ff0000000181c */
[C---:B0-----:R-:W-:Y:S01]  /*2e2a0*/  HMMA.16816.F32 R20, R36.reuse, R2, R32 ;  /* 0x000000022414723c */ /* 0x041fe20000001820 */
[----:B------:R-:W-:Y:S04]  /*2e2b0*/  STL.64 [R1+0x1d0], R12 ;  /* 0x0001d00c01007387 */ /* 0x000fe80000100a00 */
[----:B------:R0:W-:Y:S03]  /*2e2c0*/  STL.64 [R1+0x1d8], R14 ;  /* 0x0001d80e01007387 */ /* 0x0001e60000100a00 */
[C---:B0-----:R-:W-:Y:S11]  /*2e2d0*/  HMMA.16816.F32 R12, R36.reuse, R6, R24 ;  /* 0x00000006240c723c */ /* 0x041ff60000001818 */
[----:B------:R-:W-:Y:S04]  /*2e2e0*/  STL.64 [R1+0x490], R20 ;  /* 0x0004901401007387 */ /* 0x000fe80000100a00 */
[----:B------:R-:W-:Y:S04]  /*2e2f0*/  STL.64 [R1+0x498], R22 ;  /* 0x0004981601007387 */ /* 0x000fe80000100a00 */
[----:B------:R-:W-:Y:S04]  /*2e300*/  STL.64 [R1+0x1688], R6 ;  /* 0x0016880601007387 */ /* 0x000fe80000100a00 */
[----:B------:R-:W-:Y:S04]  /*2e310*/  STL.64 [R1+0x3c0], R16 ;  /* 0x0003c01001007387 */ /* 0x000fe80000100a00 */
[----:B------:R-:W-:Y:S04]  /*2e320*/  STL.64 [R1+0x3c8], R18 ;  /* 0x0003c81201007387 */ /* 0x000fe80000100a00 */
[----:B------:R4:W-:Y:S02]  /*2e330*/  STL.64 [R1+0x1680], R4 ;  /* 0x0016800401007387 */ /* 0x0009e40000100a00 */
[C---:B----4-:R-:W-:Y:S02]  /*2e340*/  HMMA.16816.F32 R4, R36.reuse, R8, R56 ;  /* 0x000000082404723c */ /* 0x050fe40000001838 */
[----:B------:R-:W-:Y:S04]  /*2e350*/  STL.64 [R1+0x3b0], R12 ;  /* 0x0003b00c01007387 */ /* 0x000fe80000100a00 */
[----:B------:R-:W-:Y:S04]  /*2e360*/  STL.64 [R1+0x3b8], R14 ;  /* 0x0003b80e01007387 */ /* 0x000fe80000100a00 */
[----:B------:R-:W2:Y:S09]  /*2e370*/  LDL.LU R28, [R1+0x2d0] ;  /* 0x0002d000011c7983 */ /* 0x000eb20000300800 */
[----:B------:R0:W-:Y:S04]  /*2e380*/  STL.64 [R1+0x3a0], R4 ;  /* 0x0003a00401007387 */ /* 0x0001e80000100a00 */
[----:B------:R1:W-:Y:S04]  /*2e390*/  STL.64 [R1+0x3a8], R6 ;  /* 0x0003a80601007387 */ /* 0x0003e80000100a00 */
[----:B------:R-:W2:Y:S04]  /*2e3a0*/  LDL.LU R29, [R1+0x2d4] ;  /* 0x0002d400011d7983 */ /* 0x000ea80000300800 */
[----:B------:R-:W2:Y:S04]  /*2e3b0*/  LDL.LU R30, [R1+0x2d8] ;  /* 0x0002d800011e7983 */ /* 0x000ea80000300800 */
[----:B------:R-:W2:Y:S04]  /*2e3c0*/  LDL.LU R31, [R1+0x2dc] ;  /* 0x0002dc00011f7983 */ /* 0x000ea80000300800 */
[----:B0-----:R-:W3:Y:S04]  /*2e3d0*/  LDL.LU R4, [R1+0x310] ;  /* 0x0003100001047983 */ /* 0x001ee80000300800 */
[----:B------:R-:W3:Y:S04]  /*2e3e0*/  LDL.LU R5, [R1+0x314] ;  /* 0x0003140001057983 */ /* 0x000ee80000300800 */
[----:B-1----:R-:W3:Y:S04]  /*2e3f0*/  LDL.LU R6, [R1+0x318] ;  /* 0x0003180001067983 */ /* 0x002ee80000300800 */
[----:B------:R-:W3:Y:S04]  /*2e400*/  LDL.LU R7, [R1+0x31c] ;  /* 0x00031c0001077983 */ /* 0x000ee80000300800 */
        /* <DEDUP_REMOVED lines=36> */
[----:B----4-:R-:W-:-:S15]  /*2e650*/  HMMA.16816.F32 R12, R36, R10, R12 ;  /* 0x0000000a240c723c */ /* 0x010fde000000180c */
[----:B------:R-:W-:-:S04]  /*2e660*/  NOP ;  /* 0x0000000000007918 */ /* 0x000fc80000000000 */
        /* <DEDUP_REMOVED lines=15> */
[----:B------:R-:W4:Y:S04]  /*2e760*/  LDL.LU.64 R44, [R1+0x16c0] ;  /* 0x0016c000012c7983 */ /* 0x000f280000300a00 */
        /* <DEDUP_REMOVED lines=11> */
[----:B------:R-:W-:Y:S11]  /*2e820*/  HMMA.16816.F32 R20, R36, R18, R20 ;  /* 0x000000122414723c */ /* 0x000ff60000001814 */
        /* <DEDUP_REMOVED lines=9> */
[----:B------:R3:W-:Y:S01]  /*2e8c0*/  STL.64 [R1+0x1620], R16 ;  /* 0x0016201001007387 */ /* 0x0007e20000100a00 */
[----:B------:R-:W-:-:S02]  /*2e8d0*/  IMAD R50, R25, 0x100, R24 ;  /* 0x0000010019327824 */ /* 0x000fc400078e0218 */
[----:B------:R-:W-:Y:S01]  /*2e8e0*/  IMAD R51, R27, 0x100, R26 ;  /* 0x000001001b337824 */ /* 0x000fe200078e021a */
[C---:B---3--:R-:W-:Y:S08]  /*2e8f0*/  HMMA.16816.F32 R16, R36.reuse, R20, R12 ;  /* 0x000000142410723c */ /* 0x048ff0000000180c */
[C---:B--2---:R-:W-:Y:S01]  /*2e900*/  HMMA.16816.F32 R12, R36.reuse, R22, R4 ;  /* 0x00000016240c723c */ /* 0x044fe20000001804 */
[----:B------:R-:W2:Y:S10]  /*2e910*/  LDL.LU R4, [R1+0x1b0] ;  /* 0x0001b00001047983 */ /* 0x000eb40000300800 */
[----:B------:R-:W-:Y:S04]  /*2e920*/  STL.64 [R1+0x340], R16 ;  /* 0x0003401001007387 */ /* 0x000fe80000100a00 */
[----:B------:R-:W-:Y:S04]  /*2e930*/  STL.64 [R1+0x348], R18 ;  /* 0x0003481201007387 */ /* 0x000fe80000100a00 */
[----:B------:R-:W-:Y:S04]  /*2e940*/  STL.64 [R1+0x330], R12 ;  /* 0x0003300c01007387 */ /* 0x000fe80000100a00 */
[----:B------:R0:W-:Y:S04]  /*2e950*/  STL.64 [R1+0x338], R14 ;  /* 0x0003380e01007387 */ /* 0x0001e80000100a00 */
[----:B------:R-:W2:Y:S04]  /*2e960*/  LDL.LU R5, [R1+0x1b4] ;  /* 0x0001b40001057983 */ /* 0x000ea80000300800 */
[----:B------:R-:W2:Y:S04]  /*2e970*/  LDL.LU R6, [R1+0x1b8] ;  /* 0x0001b80001067983 */ /* 0x000ea80000300800 */
[----:B------:R-:W2:Y:S01]  /*2e980*/  LDL.LU R7, [R1+0x1bc] ;  /* 0x0001bc0001077983 */ /* 0x000ea20000300800 */
[C---:B0-----:R-:W-:Y:S08]  /*2e990*/  HMMA.16816.F32 R12, R36.reuse, R40, R8 ;  /* 0x00000028240c723c */ /* 0x041ff00000001808 */
[C---:B------:R-:W-:Y:S01]  /*2e9a0*/  HMMA.16816.F32 R8, R36.reuse, R42, R52 ;  /* 0x0000002a2408723c */ /* 0x040fe20000001834 */
[----:B------:R-:W-:Y:S04]  /*2e9b0*/  STL.64 [R1+0x1618], R22 ;  /* 0x0016181601007387 */ /* 0x000fe80000100a00 */
[----:B------:R-:W-:Y:S04]  /*2e9c0*/  STL.64 [R1+0x1610], R20 ;  /* 0x0016101401007387 */ /* 0x000fe80000100a00 */
[----:B------:R-:W-:Y:S04]  /*2e9d0*/  STL.64 [R1+0x1638], R42 ;  /* 0x0016382a01007387 */ /* 0x000fe80000100a00 */
[----:B------:R-:W-:Y:S04]  /*2e9e0*/  STL.64 [R1+0x320], R12 ;  /* 0x0003200c01007387 */ /* 0x000fe80000100a00 */
[----:B------:R4:W-:Y:S04]  /*2e9f0*/  STL.64 [R1+0x328], R14 ;  /* 0x0003280e01007387 */ /* 0x0009e80000100a00 */
[----:B------:R-:W-:Y:S04]  /*2ea00*/  STL.64 [R1+0x1630], R40 ;  /* 0x0016302801007387 */ /* 0x000fe80000100a00 */
[----:B------:R-:W-:Y:S04]  /*2ea10*/  STL.64 [R1+0x310], R8 ;  /* 0x0003100801007387 */ /* 0x000fe80000100a00 */
[----:B------:R0:W-:Y:S01]  /*2ea20*/  STL.64 [R1+0x318], R10 ;  /* 0x0003180a01007387 */ /* 0x0001e20000100a00 */
[C---:B----4-:R-:W-:Y:S08]  /*2ea30*/  HMMA.16816.F32 R12, R36.reuse, R44, R32 ;  /* 0x0000002c240c723c */ /* 0x050ff00000001820 */
[C---:B0-----:R-:W-:Y:S01]  /*2ea40*/  HMMA.16816.F32 R8, R36.reuse, R46, R28 ;  /* 0x0000002e2408723c */ /* 0x041fe2000000181c */
[----:B------:R-:W-:Y:S10]  /*2ea50*/  STL.64 [R1+0x1658], R46 ;  /* 0x0016582e01007387 */ /* 0x000ff40000100a00 */
[----:B------:R-:W-:Y:S04]  /*2ea60*/  STL.64 [R1+0x300], R12 ;  /* 0x0003000c01007387 */ /* 0x000fe80000100a00 */
[----:B------:R-:W-:Y:S04]  /*2ea70*/  STL.64 [R1+0x308], R14 ;  /* 0x0003080e01007387 */ /* 0x000fe80000100a00 */
[----:B------:R-:W-:Y:S04]  /*2ea80*/  STL.64 [R1+0x1650], R44 ;  /* 0x0016502c01007387 */ /* 0x000fe80000100a00 */
[----:B------:R-:W-:Y:S04]  /*2ea90*/  STL.64 [R1+0x2f0], R8 ;  /* 0x0002f00801007387 */ /* 0x000fe80000100a00 */
[----:B------:R-:W-:Y:S04]  /*2eaa0*/  STL.64 [R1+0x2f8], R10 ;  /* 0x0002f80a01007387 */ /* 0x000fe80000100a00 */
[----:B------:R-:W3:Y:S04]  /*2eab0*/  LDL.LU R24, [R1+0x1e0] ;  /* 0x0001e00001187983 */ /* 0x000ee80000300800 */
[----:B------:R-:W3:Y:S04]  /*2eac0*/  LDL.LU R25, [R1+0x1e4] ;  /* 0x0001e40001197983 */ /* 0x000ee80000300800 */
[----:B------:R-:W4:Y:S04]  /*2ead0*/  LDL.LU R26, [R1+0x1e8] ;  /* 0x0001e800011a7983 */ /* 0x000f280000300800 */
[----:B------:R-:W4:Y:S01]  /*2eae0*/  LDL.LU R27, [R1+0x1ec] ;  /* 0x0001ec00011b7983 */ /* 0x000f220000300800 */
[----:B------:R-:W-:Y:S01]  /*2eaf0*/  IMAD R53, R59, 0x100, R58 ;  /* 0x000001003b357824 */ /* 0x000fe200078e023a */
[----:B--2---:R-:W-:Y:S02]  /*2eb00*/  HMMA.16816.F32 R4, R36, R48, R4 ;  /* 0x000000302404723c */ /* 0x004fe40000001804 */
[----:B----4-:R-:W-:Y:S04]  /*2eb10*/  STL.64 [R1+0x1678], R26 ;  /* 0x0016781a01007387 */ /* 0x010fe80000100a00 */
[----:B---3--:R0:W-:Y:S04]  /*2eb20*/  STL.64 [R1+0x1670], R24 ;  /* 0x0016701801007387 */ /* 0x0081e80000100a00 */
        /* <DEDUP_REMOVED lines=10> */
[----:B0-----:R-:W2:Y:S04]  /*2ebd0*/  LDL.LU R24, [R1+0x2b0] ;  /* 0x0002b00001187983 */ /* 0x001ea80000300800 */
[----:B------:R0:W-:Y:S04]  /*2ebe0*/  STL.64 [R1+0x1c0], R4 ;  /* 0x0001c00401007387 */ /* 0x0001e80000100a00 */
[----:B------:R1:W-:Y:S04]  /*2ebf0*/  STL.64 [R1+0x1c8], R6 ;  /* 0x0001c80601007387 */ /* 0x0003e80000100a00 */
[----:B------:R-:W2:Y:S04]  /*2ec00*/  LDL.LU R25, [R1+0x2b4] ;  /* 0x0002b40001197983 */ /* 0x000ea80000300800 */
[----:B------:R-:W2:Y:S04]  /*2ec10*/  LDL.LU R26, [R1+0x2b8] ;  /* 0x0002b800011a7983 */ /* 0x000ea80000300800 */
[----:B------:R-:W2:Y:S04]  /*2ec20*/  LDL.LU R27, [R1+0x2bc] ;  /* 0x0002bc00011b7983 */ /* 0x000ea80000300800 */
[----:B0-----:R-:W2:Y:S04]  /*2ec30*/  LDL.LU R4, [R1+0x2c0] ;  /* 0x0002c00001047983 */ /* 0x001ea80000300800 */
[----:B------:R-:W2:Y:S04]  /*2ec40*/  LDL.LU R5, [R1+0x2c4] ;  /* 0x0002c40001057983 */ /* 0x000ea80000300800 */
[----:B-1----:R-:W2:Y:S04]  /*2ec50*/  LDL.LU R6, [R1+0x2c8] ;  /* 0x0002c80001067983 */ /* 0x002ea80000300800 */
[----:B------:R-:W2:Y:S01]  /*2ec60*/  LDL.LU R7, [R1+0x2cc] ;  /* 0x0002cc0001077983 */ /* 0x000ea20000300800 */
[----:B------:R-:W-:-:S03]  /*2ec70*/  IMAD R52, R57, 0x100, R56 ;  /* 0x0000010039347824 */ /* 0x000fc600078e0238 */
[----:B------:R-:W3:Y:S04]  /*2ec80*/  LDL.LU R8, [R1+0x2a0] ;  /* 0x0002a00001087983 */ /* 0x000ee80000300800 */
[----:B------:R-:W3:Y:S04]  /*2ec90*/  LDL.LU R9, [R1+0x2a4] ;  /* 0x0002a40001097983 */ /* 0x000ee80000300800 */
[----:B------:R-:W3:Y:S01]  /*2eca0*/  LDL.LU R10, [R1+0x2a8] ;  /* 0x0002a800010a7983 */ /* 0x000ee20000300800 */
[----:B------:R-:W-:Y:S02]  /*2ecb0*/  F2FP.F16.E5M2.UNPACK_B R36, R50 ;  /* 0x00000032ff24723e */ /* 0x000fe400020004ff */
[----:B------:R-:W-:-:S02]  /*2ecc0*/  F2FP.F16.E5M2.UNPACK_B R37, R51 ;  /* 0x00000033ff25723e */ /* 0x000fc400020004ff */
[----:B------:R-:W-:Y:S02]  /*2ecd0*/  F2FP.F16.E5M2.UNPACK_B R38, R52 ;  /* 0x00000034ff26723e */ /* 0x000fe400020004ff */
        /* <DEDUP_REMOVED lines=31> */
[----:B------:R-:W2:Y:S02]  /*2eed0*/  LDL.LU.64 R4, [R1+0x1680] ;  /* 0x0016800001047983 */ /* 0x000ea40000300a00 */
[C---:B--2---:R-:W-:Y:S08]  /*2eee0*/  HMMA.16816.F32 R24, R36.reuse, R4, R24 ;  /* 0x000000042418723c */ /* 0x044ff00000001818 */
        /* <DEDUP_REMOVED lines=52> */
[----:B------:R-:W2:Y:S01]  /*2f230*/  LDL.LU.64 R20, [R1+0x1610] ;  /* 0x0016100001147983 */ /* 0x000ea20000300a00 */
[----:B---3--:R-:W-:Y:S03]  /*2f240*/  HMMA.16816.F32 R12, R36, R18, R12 ;  /* 0x00000012240c723c */ /* 0x008fe6000000180c */
[----:B------:R-:W-:Y:S04]  /*2f250*/  STL.64 [R1+0x15e8], R18 ;  /* 0x0015e81201007387 */ /* 0x000fe80000100a00 */
[----:B------:R-:W-:-:S12]  /*2f260*/  STL.64 [R1+0x15e0], R16 ;  /* 0x0015e01001007387 */ /* 0x000fd80000100a00 */
[----:B------:R-:W-:Y:S04]  /*2f270*/  STL.64 [R1+0x260], R12 ;  /* 0x0002600c01007387 */ /* 0x000fe80000100a00 */
[----:B------:R0:W-:Y:S02]  /*2f280*/  STL.64 [R1+0x268], R14 ;  /* 0x0002680e01007387 */ /* 0x0001e40000100a00 */
[----:B0-----:R-:W-:Y:S01]  /*2f290*/  HMMA.16816.F32 R12, R36, R42, R32 ;  /* 0x0000002a240c723c */ /* 0x001fe20000001820 */
[----:B----4-:R-:W-:-:S07]  /*2f2a0*/  IMAD R50, R59, 0x100, R58 ;  /* 0x000001003b327824 */ /* 0x010fce00078e023a */
[C---:B--2---:R-:W-:Y:S08]  /*2f2b0*/  HMMA.16816.F32 R8, R36.reuse, R20, R8 ;  /* 0x000000142408723c */ /* 0x044ff00000001808 */
[C---:B------:R-:W-:Y:S01]  /*2f2c0*/  HMMA.16816.F32 R4, R36.reuse, R22, R4 ;  /* 0x000000162404723c */ /* 0x040fe20000001804 */
[----:B------:R-:W-:Y:S10]  /*2f2d0*/  STL.64 [R1+0x1608], R22 ;  /* 0x0016081601007387 */ /* 0x000ff40000100a00 */
[----:B------:R-:W-:Y:S04]  /*2f2e0*/  STL.64 [R1+0x250], R8 ;  /* 0x0002500801007387 */ /* 0x000fe80000100a00 */
[----:B------:R-:W-:Y:S04]  /*2f2f0*/  STL.64 [R1+0x258], R10 ;  /* 0x0002580a01007387 */ /* 0x000fe80000100a00 */
[----:B------:R-:W-:Y:S04]  /*2f300*/  STL.64 [R1+0x1600], R20 ;  /* 0x0016001401007387 */ /* 0x000fe80000100a00 */
[----:B------:R-:W-:Y:S04]  /*2f310*/  STL.64 [R1+0x240], R4 ;  /* 0x0002400401007387 */ /* 0x000fe80000100a00 */
[----:B------:R0:W-:Y:S02]  /*2f320*/  STL.64 [R1+0x248], R6 ;  /* 0x0002480601007387 */ /* 0x0001e40000100a00 */
[C---:B0-----:R-:W-:Y:S08]  /*2f330*/  HMMA.16816.F32 R4, R36.reuse, R40, R52 ;  /* 0x000000282404723c */ /* 0x041ff00000001834 */
[C---:B------:R-:W-:Y:S11]  /*2f340*/  HMMA.16816.F32 R8, R36.reuse, R44, R28 ;  /* 0x0000002c2408723c */ /* 0x040ff6000000181c */
[----:B------:R-:W-:Y:S04]  /*2f350*/  STL.64 [R1+0x230], R4 ;  /* 0x0002300401007387 */ /* 0x000fe80000100a00 */
[----:B------:R0:W-:Y:S02]  /*2f360*/  STL.64 [R1+0x238], R6 ;  /* 0x0002380601007387 */ /* 0x0001e40000100a00 */
[C---:B0-----:R-:W-:Y:S02]  /*2f370*/  HMMA.16816.F32 R4, R36.reuse, R46, R24 ;  /* 0x0000002e2404723c */ /* 0x041fe40000001818 */
[----:B------:R-:W-:Y:S04]  /*2f380*/  STL.64 [R1+0x220], R12 ;  /* 0x0002200c01007387 */ /* 0x000fe80000100a00 */
[----:B------:R-:W-:Y:S04]  /*2f390*/  STL.64 [R1+0x228], R14 ;  /* 0x0002280e01007387 */ /* 0x000fe80000100a00 */
        /* <DEDUP_REMOVED lines=22> */
[----:B0-----:R-:W2:Y:S04]  /*2f500*/  LDL.LU R4, [R1+0x190] ;  /* 0x0001900001047983 */ /* 0x001ea80000300800 */
[----:B------:R-:W2:Y:S04]  /*2f510*/  LDL.LU R5, [R1+0x194] ;  /* 0x0001940001057983 */ /* 0x000ea80000300800 */
[----:B-1----:R-:W2:Y:S04]  /*2f520*/  LDL.LU R6, [R1+0x198] ;  /* 0x0001980001067983 */ /* 0x002ea80000300800 */
        /* <DEDUP_REMOVED lines=19> */
[----:B----4-:R-:W-:Y:S01]  /*2f660*/  HMMA.16816.F32 R36, R36, R48, R20 ;  /* 0x000000302424723c */ /* 0x010fe20000001814 */
[----:B---3--:R-:W-:-:S02]  /*2f670*/  IMAD R51, R59, 0x100, R58 ;  /* 0x000001003b337824 */ /* 0x008fc400078e023a */
[----:B--2---:R-:W-:Y:S01]  /*2f680*/  IMAD R52, R52, 0x100, R53 ;  /* 0x0000010034347824 */ /* 0x004fe200078e0235 */
[----:B------:R-:W2:Y:S04]  /*2f690*/  LDL.LU R58, [R1+0xa8] ;  /* 0x0000a800013a7983 */ /* 0x000ea80000300800 */
[----:B------:R-:W2:Y:S01]  /*2f6a0*/  LDL.LU R59, [R1+0xac] ;  /* 0x0000ac00013b7983 */ /* 0x000ea20000300800 */
[----:B------:R-:W-:-:S03]  /*2f6b0*/  IMAD R53, R55, 0x100, R54 ;  /* 0x0000010037357824 */ /* 0x000fc600078e0236 */
[----:B------:R-:W3:Y:S04]  /*2f6c0*/  LDL.LU.64 R22, [R1+0x1608] ;  /* 0x0016080001167983 */ /* 0x000ee80000300a00 */
[----:B------:R-:W4:Y:S04]  /*2f6d0*/  LDL.LU.64 R20, [R1+0x1600] ;  /* 0x0016000001147983 */ /* 0x000f280000300a00 */
[----:B------:R0:W-:Y:S04]  /*2f6e0*/  STL.64 [R1+0x1b0], R36 ;  /* 0x0001b02401007387 */ /* 0x0001e80000100a00 */
[----:B------:R1:W-:Y:S01]  /*2f6f0*/  STL.64 [R1+0x1b8], R38 ;  /* 0x0001b82601007387 */ /* 0x0003e20000100a00 */
[----:B0-----:R-:W-:-:S02]  /*2f700*/  F2FP.F16.E5M2.UNPACK_B R36, R50 ;  /* 0x00000032ff24723e */ /* 0x001fc400020004ff */
[----:B------:R-:W-:Y:S02]  /*2f710*/  F2FP.F16.E5M2.UNPACK_B R37, R51 ;  /* 0x00000033ff25723e */ /* 0x000fe400020004ff */
[----:B-1----:R-:W-:Y:S02]  /*2f720*/  F2FP.F16.E5M2.UNPACK_B R38, R52 ;  /* 0x00000034ff26723e */ /* 0x002fe400020004ff */
[----:B------:R-:W-:Y:S01]  /*2f730*/  F2FP.F16.E5M2.UNPACK_B R39, R53 ;  /* 0x00000035ff27723e */ /* 0x000fe200020004ff */
[----:B------:R-:W2:Y:S04]  /*2f740*/  LDL.LU R52, [R1+0x10] ;  /* 0x0000100001347983 */ /* 0x000ea80000300800 */
[----:B------:R-:W2:Y:S04]  /*2f750*/  LDL.LU R53, [R1+0x14] ;  /* 0x0000140001357983 */ /* 0x000ea80000300800 */
[----:B------:R-:W2:Y:S04]  /*2f760*/  LDL.LU R54, [R1+0x18] ;  /* 0x0000180001367983 */ /* 0x000ea80000300800 */
[----:B------:R-:W2:Y:S01]  /*2f770*/  LDL.LU R55, [R1+0x1c] ;  /* 0x00001c0001377983 */ /* 0x000ea20000300800 */
        /* <DEDUP_REMOVED lines=16> */
[----:B0-----:R-:W3:Y:S01]  /*2f880*/  LDL.LU R4, [R1+0x30] ;  /* 0x0000300001047983 */ /* 0x001ee20000300800 */
[----:B------:R-:W-:-:S03]  /*2f890*/  IMAD.MOV.U32 R5, RZ, RZ, R60 ;  /* 0x000000ffff057224 */ /* 0x000fc600078e003c */
[----:B------:R-:W3:Y:S01]  /*2f8a0*/  LDL.LU R60, [R1+0x15c8] ;  /* 0x0015c800013c7983 */ /* 0x000ee20000300800 */
[----:B-1----:R-:W-:Y:S02]  /*2f8b0*/  IMAD.MOV.U32 R6, RZ, RZ, R61 ;  /* 0x000000ffff067224 */ /* 0x002fe400078e003d */
[----:B------:R-:W-:Y:S01]  /*2f8c0*/  IMAD.MOV.U32 R7, RZ, RZ, R0 ;  /* 0x000000ffff077224 */ /* 0x000fe200078e0000 */
        /* <DEDUP_REMOVED lines=8> */
[----:B------:R-:W-:Y:S03]  /*2f950*/  HMMA.16816.F32 R8, R36, R10, R32 ;  /* 0x0000000a2408723c */ /* 0x000fe60000001820 */
[----:B------:R-:W3:Y:S04]  /*2f960*/  LDL.LU.64 R34, [R1+0x15a8] ;  /* 0x0015a80001227983 */ /* 0x000ee80000300a00 */
[----:B------:R-:W3:-:S12]  /*2f970*/  LDL.LU.64 R32, [R1+0x15a0] ;  /* 0x0015a00001207983 */ /* 0x000ed80000300a00 */
[----:B------:R0:W-:Y:S04]  /*2f980*/  STL.64 [R1+0x100], R8 ;  /* 0x0001000801007387 */ /* 0x0001e80000100a00 */
[----:B------:R1:W-:Y:S04]  /*2f990*/  STL.64 [R1+0x108], R10 ;  /* 0x0001080a01007387 */ /* 0x0003e80000100a00 */
[----:B0-----:R-:W4:Y:S04]  /*2f9a0*/  LDL.LU R8, [R1+0x60] ;  /* 0x0000600001087983 */ /* 0x001f280000300800 */
[----:B------:R-:W4:Y:S04]  /*2f9b0*/  LDL.LU R9, [R1+0x64] ;  /* 0x0000640001097983 */ /* 0x000f280000300800 */
[----:B-1----:R-:W4:Y:S04]  /*2f9c0*/  LDL.LU R10, [R1+0x68] ;  /* 0x00006800010a7983 */ /* 0x002f280000300800 */
[----:B------:R-:W4:Y:S01]  /*2f9d0*/  LDL.LU R11, [R1+0x6c] ;  /* 0x00006c00010b7983 */ /* 0x000f220000300800 */
[C---:B------:R-:W-:Y:S08]  /*2f9e0*/  HMMA.16816.F32 R56, R36.reuse, R16, R56 ;  /* 0x000000102438723c */ /* 0x040ff00000001838 */
        /* <DEDUP_REMOVED lines=9> */
[----:B------:R-:W-:Y:S04]  /*2fa80*/  STL.64 [R1+0xb8], R14 ;  /* 0x0000b80e01007387 */ /* 0x000fe80000100a00 */
[----:B0-----:R-:W2:Y:S01]  /*2fa90*/  LDL.LU R12, [R1+0x80] ;  /* 0x00008000010c7983 */ /* 0x001ea20000300800 */
[----:B---3--:R-:W-:-:S03]  /*2faa0*/  IMAD.MOV.U32 R13, RZ, RZ, R0 ;  /* 0x000000ffff0d7224 */ /* 0x008fc600078e0000 */
[----:B------:R1:W5:Y:S04]  /*2fab0*/  LDL.LU R0, [R1+0x1578] ;  /* 0x0015780001007983 */ /* 0x0003680000300800 */
[----:B------:R-:W-:Y:S04]  /*2fac0*/  STL.64 [R1+0x90], R56 ;  /* 0x0000903801007387 */ /* 0x000fe80000100a00 */
[----:B------:R0:W-:Y:S04]  /*2fad0*/  STL.64 [R1+0x98], R58 ;  /* 0x0000983a01007387 */ /* 0x0001e80000100a00 */
[----:B0-----:R-:W3:Y:S04]  /*2fae0*/  LDL.LU.64 R58, [R1+0x1570] ;  /* 0x00157000013a7983 */ /* 0x001ee80000300a00 */
[----:B------:R-:W3:Y:S01]  /*2faf0*/  LDL.LU.64 R56, [R1+0x1568] ;  /* 0x0015680001387983 */ /* 0x000ee20000300a00 */
[----:B------:R-:W-:-:S02]  /*2fb00*/  IMAD.MOV.U32 R14, RZ, RZ, R61 ;  /* 0x000000ffff0e7224 */ /* 0x000fc400078e003d */
[----:B------:R-:W-:-:S07]  /*2fb10*/  IMAD.MOV.U32 R15, RZ, RZ, R60 ;  /* 0x000000ffff0f7224 */ /* 0x000fce00078e003c */
[C---:B--2---:R-:W-:Y:S08]  /*2fb20*/  HMMA.16816.F32 R16, R36.reuse, R18, R12 ;  /* 0x000000122410723c */ /* 0x044ff0000000180c */
[C---:B----4-:R-:W-:Y:S08]  /*2fb30*/  HMMA.16816.F32 R12, R36.reuse, R20, R8 ;  /* 0x00000014240c723c */ /* 0x050ff00000001808 */
[C---:B------:R-:W-:Y:S08]  /*2fb40*/  HMMA.16816.F32 R8, R36.reuse, R22, R4 ;  /* 0x000000162408723c */ /* 0x040ff00000001804 */
[C---:B------:R-:W-:Y:S01]  /*2fb50*/  HMMA.16816.F32 R4, R36.reuse, R40, R52 ;  /* 0x000000282404723c */ /* 0x040fe20000001834 */
[----:B------:R-:W-:Y:S04]  /*2fb60*/  STL.64 [R1+0x410], R16 ;  /* 0x0004101001007387 */ /* 0x000fe80000100a00 */
[----:B------:R0:W-:Y:S04]  /*2fb70*/  STL.64 [R1+0x418], R18 ;  /* 0x0004181201007387 */ /* 0x0001e80000100a00 */
[----:B0-----:R-:W2:Y:S04]  /*2fb80*/  LDL.LU R18, [R1+0x860] ;  /* 0x0008600001127983 */ /* 0x001ea80000300800 */
[----:B------:R-:W-:Y:S04]  /*2fb90*/  STL.64 [R1+0x400], R12 ;  /* 0x0004000c01007387 */ /* 0x000fe80000100a00 */
[----:B------:R0:W-:Y:S04]  /*2fba0*/  STL.64 [R1+0x408], R14 ;  /* 0x0004080e01007387 */ /* 0x0001e80000100a00 */
[----:B------:R-:W4:Y:S04]  /*2fbb0*/  LDL.LU R19, [R1+0x794] ;  /* 0x0007940001137983 */ /* 0x000f280000300800 */
[----:B------:R-:W-:Y:S04]  /*2fbc0*/  STL.64 [R1+0x3f0], R8 ;  /* 0x0003f00801007387 */ /* 0x000fe80000100a00 */
[----:B------:R0:W-:Y:S04]  /*2fbd0*/  STL.64 [R1+0x3f8], R10 ;  /* 0x0003f80a01007387 */ /* 0x0001e80000100a00 */
[----:B------:R-:W4:Y:S04]  /*2fbe0*/  LDL.LU R16, [R1+0x79c] ;  /* 0x00079c0001107983 */ /* 0x000f280000300800 */
[----:B------:R-:W-:Y:S04]  /*2fbf0*/  STL.64 [R1+0x1f0], R4 ;  /* 0x0001f00401007387 */ /* 0x000fe80000100a00 */
[----:B------:R1:W-:Y:S04]  /*2fc00*/  STL.64 [R1+0x1f8], R6 ;  /* 0x0001f80601007387 */ /* 0x0003e80000100a00 */
[----:B------:R-:W4:Y:S04]  /*2fc10*/  LDL.LU R17, [R1+0xc9c] ;  /* 0x000c9c0001117983 */ /* 0x000f280000300800 */
[----:B0-----:R-:W4:Y:S04]  /*2fc20*/  LDL.LU R14, [R1+0xc94] ;  /* 0x000c9400010e7983 */ /* 0x001f280000300800 */
[----:B------:R-:W4:Y:S04]  /*2fc30*/  LDL.LU R15, [R1+0xc8c] ;  /* 0x000c8c00010f7983 */ /* 0x000f280000300800 */
[----:B------:R-:W4:Y:S04]  /*2fc40*/  LDL.LU R12, [R1+0xc84] ;  /* 0x000c8400010c7983 */ /* 0x000f280000300800 */
[----:B------:R-:W4:Y:S04]  /*2fc50*/  LDL.LU R13, [R1+0x790] ;  /* 0x00079000010d7983 */ /* 0x000f280000300800 */
[----:B------:R-:W4:Y:S04]  /*2fc60*/  LDL.LU R10, [R1+0xc7c] ;  /* 0x000c7c00010a7983 */ /* 0x000f280000300800 */
[----:B------:R-:W4:Y:S04]  /*2fc70*/  LDL.LU R11, [R1+0x798] ;  /* 0x00079800010b7983 */ /* 0x000f280000300800 */
[----:B------:R-:W4:Y:S04]  /*2fc80*/  LDL.LU R8, [R1+0xc74] ;  /* 0x000c740001087983 */ /* 0x000f280000300800 */
[----:B------:R-:W4:Y:S01]  /*2fc90*/  LDL.LU R55, [R1+0xc98] ;  /* 0x000c980001377983 */ /* 0x000f220000300800 */
[----:B---3--:R-:W-:Y:S03]  /*2fca0*/  HMMA.16816.F32 R20, R36, R42, R56 ;  /* 0x0000002a2414723c */ /* 0x008fe60000001838 */
[----:B------:R-:W3:Y:S04]  /*2fcb0*/  LDL.LU R9, [R1+0xc6c] ;  /* 0x000c6c0001097983 */ /* 0x000ee80000300800 */
[----:B-1----:R-:W3:-:S12]  /*2fcc0*/  LDL.LU R6, [R1+0xc90] ;  /* 0x000c900001067983 */ /* 0x002ed80000300800 */
[----:B------:R-:W-:Y:S04]  /*2fcd0*/  STL.64 [R1+0x170], R20 ;  /* 0x0001701401007387 */ /* 0x000fe80000100a00 */
[----:B------:R0:W-:Y:S04]  /*2fce0*/  STL.64 [R1+0x178], R22 ;  /* 0x0001781601007387 */ /* 0x0001e80000100a00 */
        /* <DEDUP_REMOVED lines=12> */
[C---:B------:R-:W-:Y:S08]  /*2fdb0*/  HMMA.16816.F32 R24, R36.reuse, R44, R24 ;  /* 0x0000002c2418723c */ /* 0x040ff00000001818 */
[C---:B0-----:R-:W-:Y:S11]  /*2fdc0*/  HMMA.16816.F32 R20, R36.reuse, R46, R28 ;  /* 0x0000002e2414723c */ /* 0x041ff6000000181c */
[----:B------:R-:W-:Y:S04]  /*2fdd0*/  STL.64 [R1+0x120], R24 ;  /* 0x0001201801007387 */ /* 0x000fe80000100a00 */
[----:B------:R-:W-:Y:S04]  /*2fde0*/  STL.64 [R1+0x128], R26 ;  /* 0x0001281a01007387 */ /* 0x000fe80000100a00 */
[----:B------:R-:W-:Y:S04]  /*2fdf0*/  STL.64 [R1+0xd0], R20 ;  /* 0x0000d01401007387 */ /* 0x000fe80000100a00 */
[----:B------:R0:W-:Y:S02]  /*2fe00*/  STL.64 [R1+0xd8], R22 ;  /* 0x0000d81601007387 */ /* 0x0001e40000100a00 */
[----:B0-----:R-:W-:Y:S01]  /*2fe10*/  HMMA.16816.F32 R20, R36, R48, R32 ;  /* 0x000000302414723c */ /* 0x001fe20000001820 */
[----:B--2---:R-:W-:Y:S01]  /*2fe20*/  VIADD R18, R18, 0x1 ;  /* 0x0000000112127836 */ /* 0x004fe20000000000 */
[----:B----4-:R-:W-:-:S04]  /*2fe30*/  IADD3 R19, P4, PT, R19, UR8, RZ ;  /* 0x0000000813137c10 */ /* 0x010fc8000ff9e0ff */
[----:B------:R-:W-:Y:S01]  /*2fe40*/  STL [R1+0x860], R18 ;  /* 0x0008601201007387 */ /* 0x000fe20000100800 */
[----:B------:R-:W-:-:S12]  /*2fe50*/  IADD3 R16, P5, PT, R16, UR8, RZ ;  /* 0x0000000810107c10 */ /* 0x000fd8000ffbe0ff */
[----:B------:R-:W-:Y:S01]  /*2fe60*/  STL.64 [R1+0x80], R20 ;  /* 0x0000801401007387 */ /* 0x000fe20000100a00 */
[----:B------:R-:W-:-:S03]  /*2fe70*/  IADD3 R17, P6, PT, R17, UR8, RZ ;  /* 0x0000000811117c10 */ /* 0x000fc6000ffde0ff */
[----:B------:R-:W-:Y:S04]  /*2fe80*/  STL.64 [R1+0x88], R22 ;  /* 0x0000881601007387 */ /* 0x000fe80000100a00 */
[----:B------:R-:W-:Y:S01]  /*2fe90*/  STL [R1+0x794], R19 ;  /* 0x0007941301007387 */ /* 0x000fe20000100800 */
[----:B------:R-:W-:Y:S02]  /*2fea0*/  IADD3 R14, P1, PT, R14, UR8, RZ ;  /* 0x000000080e0e7c10 */ /* 0x000fe4000ff3e0ff */
[----:B------:R-:W-:Y:S02]  /*2feb0*/  IADD3 R15, P2, PT, R15, UR8, RZ ;  /* 0x000000080f0f7c10 */ /* 0x000fe4000ff5e0ff */
[----:B------:R-:W-:Y:S01]  /*2fec0*/  IADD3 R12, P3, PT, R12, UR8, RZ ;  /* 0x000000080c0c7c10 */ /* 0x000fe2000ff7e0ff */
[----:B------:R-:W-:Y:S01]  /*2fed0*/  STL [R1+0x79c], R16 ;  /* 0x00079c1001007387 */ /* 0x000fe20000100800 */
[----:B------:R-:W-:-:S03]  /*2fee0*/  IADD3.X R13, PT, PT, R13, UR10, RZ, P4, !PT ;  /* 0x0000000a0d0d7c10 */ /* 0x000fc6000a7fe4ff */
[----:B------:R-:W-:Y:S01]  /*2fef0*/  STL [R1+0xc9c], R17 ;  /* 0x000c9c1101007387 */ /* 0x000fe20000100800 */
[----:B------:R-:W-:-:S03]  /*2ff00*/  IADD3 R10, P4, PT, R10, UR8, RZ ;  /* 0x000000080a0a7c10 */ /* 0x000fc6000ff9e0ff */
[----:B------:R-:W-:Y:S01]  /*2ff10*/  STL [R1+0xc94], R14 ;  /* 0x000c940e01007387 */ /* 0x000fe20000100800 */
[----:B------:R-:W-:-:S03]  /*2ff20*/  IADD3.X R55, PT, PT, R55, UR10, RZ, P6, !PT ;  /* 0x0000000a37377c10 */ /* 0x000fc6000b7fe4ff */
[----:B------:R-:W-:Y:S01]  /*2ff30*/  STL [R1+0xc8c], R15 ;  /* 0x000c8c0f01007387 */ /* 0x000fe20000100800 */
[----:B------:R-:W-:-:S03]  /*2ff40*/  IADD3.X R11, PT, PT, R11, UR10, RZ, P5, !PT ;  /* 0x0000000a0b0b7c10 */ /* 0x000fc6000affe4ff */
[----:B------:R-:W-:Y:S04]  /*2ff50*/  STL [R1+0xc84], R12 ;  /* 0x000c840c01007387 */ /* 0x000fe80000100800 */
[----:B------:R-:W-:Y:S04]  /*2ff60*/  STL [R1+0x790], R13 ;  /* 0x0007900d01007387 */ /* 0x000fe80000100800 */
[----:B------:R-:W-:Y:S04]  /*2ff70*/  STL [R1+0xc7c], R10 ;  /* 0x000c7c0a01007387 */ /* 0x000fe80000100800 */
[----:B------:R0:W-:Y:S04]  /*2ff80*/  STL [R1+0xc98], R55 ;  /* 0x000c983701007387 */ /* 0x0001e80000100800 */
[----:B------:R-:W-:Y:S04]  /*2ff90*/  STL [R1+0x798], R11 ;  /* 0x0007980b01007387 */ /* 0x000fe80000100800 */
[----:B0-----:R-:W2:Y:S01]  /*2ffa0*/  LDL.LU R55, [R1+0xc34] ;  /* 0x000c340001377983 */ /* 0x001ea20000300800 */
[----:B------:R-:W-:-:S02]  /*2ffb0*/  IADD3 R8, P5, PT, R8, UR8, RZ ;  /* 0x0000000808087c10 */ /* 0x000fc4000ffbe0ff */
[----:B---3--:R-:W-:Y:S02]  /*2ffc0*/  IADD3 R9, P6, PT, R9, UR8, RZ ;  /* 0x0000000809097c10 */ /* 0x008fe4000ffde0ff */
[----:B------:R-:W-:Y:S02]  /*2ffd0*/  IADD3.X R6, PT, PT, R6, UR10, RZ, P1, !PT ;  /* 0x0000000a06067c10 */ /* 0x000fe40008ffe4ff */
[----:B------:R-:W-:Y:S02]  /*2ffe0*/  IADD3 R7, P1, PT, R7, UR8, RZ ;  /* 0x0000000807077c10 */ /* 0x000fe4000ff3e0ff */
[----:B------:R-:W-:Y:S01]  /*2fff0*/  IADD3.X R4, PT, PT, R4, UR10, RZ, P2, !PT ;  /* 0x0000000a04047c10 */ /* 0x000fe200097fe4ff */
[----:B------:R-:W-:Y:S01]  /*30000*/  STL [R1+0xc74], R8 ;  /* 0x000c740801007387 */ /* 0x000fe20000100800 */
[----:B------:R-:W-:-:S03]  /*30010*/  IADD3 R5, P2, PT, R5, UR8, RZ ;  /* 0x0000000805057c10 */ /* 0x000fc6000ff5e0ff */
[----:B------:R-:W-:Y:S01]  /*30020*/  STL [R1+0xc6c], R9 ;  /* 0x000c6c0901007387 */ /* 0x000fe20000100800 */
[----:B------:R-:W-:-:S03]  /*30030*/  IADD3.X R2, PT, PT, R2, UR10, RZ, P3, !PT ;  /* 0x0000000a02027c10 */ /* 0x000fc60009ffe4ff */
        /* <DEDUP_REMOVED lines=8> */
[----:B------:R-:W-:Y:S04]  /*300c0*/  STL [R1+0xc80], R2 ;  /* 0x000c800201007387 */ /* 0x000fe80000100800 */
[----:B------:R-:W-:Y:S01]  /*300d0*/  STL [R1+0xc54], R3 ;  /* 0x000c540301007387 */ /* 0x000fe20000100800 */
[----:B------:R-:W-:Y:S02]  /*300e0*/  IADD3 R50, P5, PT, R50, UR8, RZ ;  /* 0x0000000832327c10 */ /* 0x000fe4000ffbe0ff */
[----:B------:R-:W-:Y:S01]  /*300f0*/  IADD3.X R54, PT, PT, R54, UR10, RZ, P6, !PT ;  /* 0x0000000a36367c10 */ /* 0x000fe2000b7fe4ff */
[----:B------:R-:W-:Y:S01]  /*30100*/  STL [R1+0xc78], R53 ;  /* 0x000c783501007387 */ /* 0x000fe20000100800 */
[----:B------:R-:W-:-:S03]  /*30110*/  IADD3 R61, P6, PT, R61, UR8, RZ ;  /* 0x000000083d3d7c10 */ /* 0x000fc6000ffde0ff */
[----:B------:R-:W-:Y:S04]  /*30120*/  STL [R1+0xc4c], R52 ;  /* 0x000c4c3401007387 */ /* 0x000fe80000100800 */
[----:B------:R-:W-:Y:S04]  /*30130*/  STL [R1+0xc70], R51 ;  /* 0x000c703301007387 */ /* 0x000fe80000100800 */
[----:B------:R-:W3:Y:S04]  /*30140*/  LDL.LU R23, [R1+0xc58] ;  /* 0x000c580001177983 */ /* 0x000ee80000300800 */
[----:B------:R-:W-:Y:S04]  /*30150*/  STL [R1+0xc44], R50 ;  /* 0x000c443201007387 */ /* 0x000fe80000100800 */
[----:B------:R0:W-:Y:S04]  /*30160*/  STL [R1+0xc3c], R61 ;  /* 0x000c3c3d01007387 */ /* 0x0001e80000100800 */
[----:B------:R-:W-:Y:S01]  /*30170*/  STL [R1+0xc68], R54 ;  /* 0x000c683601007387 */ /* 0x000fe20000100800 */
[----:B------:R-:W-:-:S02]  /*30180*/  IADD3.X R60, PT, PT, R60, UR10, RZ, P1, !PT ;  /* 0x0000000a3c3c7c10 */ /* 0x000fc40008ffe4ff */
[----:B------:R-:W-:Y:S01]  /*30190*/  ISETP.NE.U32.AND P0, PT, R18, UR5, PT ;  /* 0x0000000512007c0c */ /* 0x000fe2000bf05070 */
[----:B0-----:R-:W4:Y:S04]  /*301a0*/  LDL.LU R61, [R1+0xc2c] ;  /* 0x000c2c00013d7983 */ /* 0x001f280000300800 */
[----:B------:R-:W4:Y:S04]  /*301b0*/  LDL.LU R20, [R1+0xc50] ;  /* 0x000c500001147983 */ /* 0x000f280000300800 */
[----:B------:R-:W4:Y:S04]  /*301c0*/  LDL.LU R21, [R1+0xc24] ;  /* 0x000c240001157983 */ /* 0x000f280000300800 */
[----:B------:R-:W4:Y:S04]  /*301d0*/  LDL.LU R18, [R1+0xc48] ;  /* 0x000c480001127983 */ /* 0x000f280000300800 */
[----:B------:R0:W-:Y:S04]  /*301e0*/  STL [R1+0xc60], R60 ;  /* 0x000c603c01007387 */ /* 0x0001e80000100800 */
        /* <DEDUP_REMOVED lines=12> */
[----:B------:R-:W4:Y:S04]  /*302b0*/  LDL.LU R6, [R1+0xbec] ;  /* 0x000bec0001067983 */ /* 0x000f280000300800 */
[----:B------:R-:W4:Y:S01]  /*302c0*/  LDL.LU R7, [R1+0xc10] ;  /* 0x000c100001077983 */ /* 0x000f220000300800 */
[----:B--2---:R-:W-:-:S05]  /*302d0*/  IADD3 R55, P1, PT, R55, UR8, RZ ;  /* 0x0000000837377c10 */ /* 0x004fca000ff3e0ff */
[----:B------:R0:W-:Y:S04]  /*302e0*/  STL [R1+0xc34], R55 ;  /* 0x000c343701007387 */ /* 0x0001e80000100800 */
        /* <DEDUP_REMOVED lines=9> */
[----:B0-----:R-:W2:Y:S01]  /*30380*/  LDL.LU R55, [R1+0xbe8] ;  /* 0x000be80001377983 */ /* 0x001ea20000300800 */
[----:B---3--:R-:W-:-:S02]  /*30390*/  IADD3.X R23, PT, PT, R23, UR10, RZ, P2, !PT ;  /* 0x0000000a17177c10 */ /* 0x008fc400097fe4ff */
[----:B----4-:R-:W-:Y:S02]  /*303a0*/  IADD3 R61, P2, PT, R61, UR8, RZ ;  /* 0x000000083d3d7c10 */ /* 0x010fe4000ff5e0ff */
[----:B------:R-:W-:-:S03]  /*303b0*/  IADD3.X R20, PT, PT, R20, UR10, RZ, P3, !PT ;  /* 0x0000000a14147c10 */ /* 0x000fc60009ffe4ff */
[----:B------:R0:W-:Y:S01]  /*303c0*/  STL [R1+0xc2c], R61 ;  /* 0x000c2c3d01007387 */ /* 0x0001e20000100800 */
[----:B------:R-:W-:Y:S02]  /*303d0*/  IADD3 R21, P3, PT, R21, UR8, RZ ;  /* 0x0000000815157c10 */ /* 0x000fe4000ff7e0ff */
[----:B------:R-:W-:Y:S02]  /*303e0*/  IADD3.X R18, PT, PT, R18, UR10, RZ, P4, !PT ;  /* 0x0000000a12127c10 */ /* 0x000fe4000a7fe4ff */
[----:B------:R-:W-:Y:S01]  /*303f0*/  IADD3 R19, P4, PT, R19, UR8, RZ ;  /* 0x0000000813137c10 */ /* 0x000fe2000ff9e0ff */
[----:B0-----:R-:W3:Y:S04]  /*30400*/  LDL.LU R61, [R1+0xbbc] ;  /* 0x000bbc00013d7983 */ /* 0x001ee80000300800 */
        /* <DEDUP_REMOVED lines=13> */
[----:B------:R-:W-:Y:S02]  /*304e0*/  IADD3.X R10, PT, PT, R10, UR10, RZ, P2, !PT ;  /* 0x0000000a0a0a7c10 */ /* 0x000fe400097fe4ff */
[----:B------:R-:W-:Y:S01]  /*304f0*/  IADD3.X R8, PT, PT, R8, UR10, RZ, P3, !PT ;  /* 0x0000000a08087c10 */ /* 0x000fe20009ffe4ff */
[----:B------:R-:W-:Y:S01]  /*30500*/  STL [R1+0xc38], R14 ;  /* 0x000c380e01007387 */ /* 0x000fe20000100800 */
[----:B------:R-:W-:-:S03]  /*30510*/  IADD3 R60, P3, PT, R60, UR8, RZ ;  /* 0x000000083c3c7c10 */ /* 0x000fc6000ff7e0ff */
[----:B------:R-:W-:Y:S01]  /*30520*/  STL [R1+0xc0c], R15 ;  /* 0x000c0c0f01007387 */ /* 0x000fe20000100800 */
[----:B------:R-:W-:-:S03]  /*30530*/  IADD3 R11, P2, PT, R11, UR8, RZ ;  /* 0x000000080b0b7c10 */ /* 0x000fc6000ff5e0ff */
[----:B------:R-:W-:Y:S04]  /*30540*/  STL [R1+0xc30], R12 ;  /* 0x000c300c01007387 */ /* 0x000fe80000100800 */
[----:B------:R-:W-:Y:S04]  /*30550*/  STL [R1+0xc04], R13 ;  /* 0x000c040d01007387 */ /* 0x000fe80000100800 */
[----:B------:R-:W-:Y:S04]  /*30560*/  STL [R1+0xc28], R10 ;  /* 0x000c280a01007387 */ /* 0x000fe80000100800 */
[----:B------:R0:W-:Y:S04]  /*30570*/  STL [R1+0xbf4], R60 ;  /* 0x000bf43c01007387 */ /* 0x0001e80000100800 */
[----:B------:R-:W-:Y:S04]  /*30580*/  STL [R1+0xbfc], R11 ;  /* 0x000bfc0b01007387 */ /* 0x000fe80000100800 */
[----:B0-----:R-:W4:Y:S01]  /*30590*/  LDL.LU R60, [R1+0xbe0] ;  /* 0x000be000013c7983 */ /* 0x001f220000300800 */
[----:B------:R-:W-:-:S02]  /*305a0*/  IADD3.X R9, PT, PT, R9, UR10, RZ, P4, !PT ;  /* 0x0000000a09097c10 */ /* 0x000fc4000a7fe4ff */
[----:B------:R-:W-:Y:S02]  /*305b0*/  IADD3 R6, P4, PT, R6, UR8, RZ ;  /* 0x0000000806067c10 */ /* 0x000fe4000ff9e0ff */
[----:B------:R-:W-:Y:S01]  /*305c0*/  IADD3.X R7, PT, PT, R7, UR10, RZ, P5, !PT ;  /* 0x0000000a07077c10 */ /* 0x000fe2000affe4ff */
[----:B------:R-:W-:Y:S04]  /*305d0*/  STL [R1+0xc20], R8 ;  /* 0x000c200801007387 */ /* 0x000fe80000100800 */
[----:B------:R-:W-:Y:S04]  /*305e0*/  STL [R1+0xc18], R9 ;  /* 0x000c180901007387 */ /* 0x000fe80000100800 */
[----:B------:R-:W-:Y:S04]  /*305f0*/  STL [R1+0xbec], R6 ;  /* 0x000bec0601007387 */ /* 0x000fe80000100800 */
[----:B------:R-:W-:Y:S01]  /*30600*/  STL [R1+0xc10], R7 ;  /* 0x000c100701007387 */ /* 0x000fe20000100800 */
[----:B--2---:R-:W-:-:S02]  /*30610*/  IADD3 R4, P5, PT, R4, UR8, RZ ;  /* 0x0000000804047c10 */ /* 0x004fc4000ffbe0ff */
[----:B------:R-:W-:Y:S02]  /*30620*/  IADD3.X R5, PT, PT, R5, UR10, RZ, P6, !PT ;  /* 0x0000000a05057c10 */ /* 0x000fe4000b7fe4ff */
[----:B------:R-:W-:Y:S02]  /*30630*/  IADD3 R2, P6, PT, R2, UR8, RZ ;  /* 0x0000000802027c10 */ /* 0x000fe4000ffde0ff */
[----:B------:R-:W-:Y:S02]  /*30640*/  IADD3.X R3, PT, PT, R3, UR10, RZ, P1, !PT ;  /* 0x0000000a03037c10 */ /* 0x000fe40008ffe4ff */
[----:B------:R-:W-:Y:S01]  /*30650*/  IADD3 R53, P1, PT, R53, UR8, RZ ;  /* 0x0000000835357c10 */ /* 0x000fe2000ff3e0ff */
[----:B------:R-:W-:Y:S01]  /*30660*/  STL [R1+0xbe4], R4 ;  /* 0x000be40401007387 */ /* 0x000fe20000100800 */
[----:B------:R-:W-:-:S03]  /*30670*/  IADD3.X R52, PT, PT, R52, UR10, RZ, P2, !PT ;  /* 0x0000000a34347c10 */ /* 0x000fc600097fe4ff */
[----:B------:R-:W-:Y:S01]  /*30680*/  STL [R1+0xc08], R5 ;  /* 0x000c080501007387 */ /* 0x000fe20000100800 */
[----:B------:R-:W-:-:S03]  /*30690*/  IADD3 R51, P2, PT, R51, UR8, RZ ;  /* 0x0000000833337c10 */ /* 0x000fc6000ff5e0ff */
[----:B------:R-:W-:Y:S04]  /*306a0*/  STL [R1+0xbdc], R2 ;  /* 0x000bdc0201007387 */ /* 0x000fe80000100800 */
[----:B------:R-:W-:Y:S01]  /*306b0*/  STL [R1+0xc00], R3 ;  /* 0x000c000301007387 */ /* 0x000fe20000100800 */
[----:B------:R-:W-:-:S03]  /*306c0*/  IADD3.X R50, PT, PT, R50, UR10, RZ, P3, !PT ;  /* 0x0000000a32327c10 */ /* 0x000fc60009ffe4ff */
[----:B------:R-:W-:Y:S01]  /*306d0*/  STL [R1+0xbd4], R53 ;  /* 0x000bd43501007387 */ /* 0x000fe20000100800 */
[----:B------:R-:W-:Y:S02]  /*306e0*/  IADD3.X R55, PT, PT, R55, UR10, RZ, P4, !PT ;  /* 0x0000000a37377c10 */ /* 0x000fe4000a7fe4ff */
[----:B------:R-:W-:Y:S01]  /*306f0*/  IADD3 R54, P3, PT, R54, UR8, RZ ;  /* 0x0000000836367c10 */ /* 0x000fe2000ff7e0ff */
[----:B------:R-:W-:Y:S04]  /*30700*/  STL [R1+0xbf8], R52 ;  /* 0x000bf83401007387 */ /* 0x000fe80000100800 */
[----:B------:R-:W-:Y:S04]  /*30710*/  STL [R1+0xbcc], R51 ;  /* 0x000bcc3301007387 */ /* 0x000fe80000100800 */
[----:B------:R-:W2:Y:S04]  /*30720*/  LDL.LU R23, [R1+0xbb4] ;  /* 0x000bb40001177983 */ /* 0x000ea80000300800 */
[----:B------:R-:W-:Y:S04]  /*30730*/  STL [R1+0xbf0], R50 ;  /* 0x000bf03201007387 */ /* 0x000fe80000100800 */
[----:B------:R0:W-:Y:S04]  /*30740*/  STL [R1+0xbe8], R55 ;  /* 0x000be83701007387 */ /* 0x0001e80000100800 */
[----:B------:R-:W-:Y:S04]  /*30750*/  STL [R1+0xbc4], R54 ;  /* 0x000bc43601007387 */ /* 0x000fe80000100800 */
[----:B0-----:R-:W2:Y:S04]  /*30760*/  LDL.LU R55, [R1+0xbd8] ;  /* 0x000bd80001377983 */ /* 0x001ea80000300800 */
[----:B------:R-:W2:Y:S04]  /*30770*/  LDL.LU R20, [R1+0xbac] ;  /* 0x000bac0001147983 */ /* 0x000ea80000300800 */
[----:B------:R-:W2:Y:S04]  /*30780*/  LDL.LU R21, [R1+0xbd0] ;  /* 0x000bd00001157983 */ /* 0x000ea80000300800 */
[----:B------:R-:W2:Y:S01]  /*30790*/  LDL.LU R18, [R1+0xba4] ;  /* 0x000ba40001127983 */ /* 0x000ea20000300800 */
[----:B---3--:R-:W-:-:S05]  /*307a0*/  IADD3 R61, P4, PT, R61, UR8, RZ ;  /* 0x000000083d3d7c10 */ /* 0x008fca000ff9e0ff */
[----:B------:R0:W-:Y:S04]  /*307b0*/  STL [R1+0xbbc], R61 ;  /* 0x000bbc3d01007387 */ /* 0x0001e80000100800 */
        /* <DEDUP_REMOVED lines=10> */
[----:B0-----:R-:W3:Y:S04]  /*30860*/  LDL.LU R61, [R1+0xba0] ;  /* 0x000ba000013d7983 */ /* 0x001ee80000300800 */
[----:B------:R-:W3:Y:S04]  /*30870*/  LDL.LU R9, [R1+0xb74] ;  /* 0x000b740001097983 */ /* 0x000ee80000300800 */
[----:B------:R-:W3:Y:S04]  /*30880*/  LDL.LU R6, [R1+0xb98] ;  /* 0x000b980001067983 */ /* 0x000ee80000300800 */
[----:B------:R-:W3:Y:S01]  /*30890*/  LDL.LU R7, [R1+0xb6c] ;  /* 0x000b6c0001077983 */ /* 0x000ee20000300800 */
[----:B----4-:R-:W-:-:S05]  /*308a0*/  IADD3.X R60, PT, PT, R60, UR10, RZ, P5, !PT ;  /* 0x0000000a3c3c7c10 */ /* 0x010fca000affe4ff */
        /* <DEDUP_REMOVED lines=10> */
[----:B0-----:R-:W4:Y:S01]  /*30950*/  LDL.LU R60, [R1+0xb44] ;  /* 0x000b4400013c7983 */ /* 0x001f220000300800 */
[----:B--2---:R-:W-:-:S05]  /*30960*/  IADD3.X R55, PT, PT, R55, UR10, RZ, P6, !PT ;  /* 0x0000000a37377c10 */ /* 0x004fca000b7fe4ff */
[----:B------:R0:W-:Y:S04]  /*30970*/  STL [R1+0xbd8], R55 ;  /* 0x000bd83701007387 */ /* 0x0001e80000100800 */
[----:B0-----:R-:W2:Y:S01]  /*30980*/  LDL.LU R55, [R1+0xb68] ;  /* 0x000b680001377983 */ /* 0x001ea20000300800 */
[----:B------:R-:W-:Y:S02]  /*30990*/  IADD3 R23, P5, PT, R23, UR8, RZ ;  /* 0x0000000817177c10 */ /* 0x000fe4000ffbe0ff */
[----:B------:R-:W-:Y:S02]  /*309a0*/  IADD3 R20, P6, PT, R20, UR8, RZ ;  /* 0x0000000814147c10 */ /* 0x000fe4000ffde0ff */
[----:B------:R-:W-:Y:S02]  /*309b0*/  IADD3.X R21, PT, PT, R21, UR10, RZ, P1, !PT ;  /* 0x0000000a15157c10 */ /* 0x000fe40008ffe4ff */
[----:B------:R-:W-:Y:S01]  /*309c0*/  IADD3 R18, P1, PT, R18, UR8, RZ ;  /* 0x0000000812127c10 */ /* 0x000fe2000ff3e0ff */
[----:B------:R-:W-:Y:S04]  /*309d0*/  STL [R1+0xbb4], R23 ;  /* 0x000bb41701007387 */ /* 0x000fe80000100800 */
[----:B------:R-:W-:Y:S01]  /*309e0*/  STL [R1+0xbac], R20 ;  /* 0x000bac1401007387 */ /* 0x000fe20000100800 */
[----:B---3--:R-:W-:-:S02]  /*309f0*/  IADD3.X R19, PT, PT, R19, UR10, RZ, P2, !PT ;  /* 0x0000000a13137c10 */ /* 0x008fc400097fe4ff */
        /* <DEDUP_REMOVED lines=20> */
[----:B------:R-:W-:Y:S01]  /*30b40*/  STL [R1+0xba8], R11 ;  /* 0x000ba80b01007387 */ /* 0x000fe20000100800 */
[----:B------:R-:W-:-:S02]  /*30b50*/  IADD3 R8, P6, PT, R8, UR8, RZ ;  /* 0x0000000808087c10 */ /* 0x000fc4000ffde0ff */
[----:B------:R-:W-:Y:S02]  /*30b60*/  IADD3 R9, P1, PT, R9, UR8, RZ ;  /* 0x0000000809097c10 */ /* 0x000fe4000ff3e0ff */
[----:B------:R-:W-:Y:S02]  /*30b70*/  IADD3.X R6, PT, PT, R6, UR10, RZ, P2, !PT ;  /* 0x0000000a06067c10 */ /* 0x000fe400097fe4ff */
[----:B------:R-:W-:Y:S01]  /*30b80*/  IADD3 R7, P2, PT, R7, UR8, RZ ;  /* 0x0000000807077c10 */ /* 0x000fe2000ff5e0ff */
[----:B0-----:R-:W3:Y:S04]  /*30b90*/  LDL.LU R61, [R1+0xb3c] ;  /* 0x000b3c00013d7983 */ /* 0x001ee80000300800 */
[----:B------:R-:W-:Y:S01]  /*30ba0*/  STL [R1+0xb7c], R8 ;  /* 0x000b7c0801007387 */ /* 0x000fe20000100800 */
[----:B----4-:R-:W-:-:S02]  /*30bb0*/  IADD3.X R4, PT, PT, R4, UR10, RZ, P3, !PT ;  /* 0x0000000a04047c10 */ /* 0x010fc40009ffe4ff */
        /* <DEDUP_REMOVED lines=19> */
[----:B------:R-:W4:Y:S04]  /*30cf0*/  LDL.LU R23, [R1+0xb60] ;  /* 0x000b600001177983 */ /* 0x000f280000300800 */
[----:B------:R-:W-:Y:S04]  /*30d00*/  STL [R1+0xb4c], R50 ;  /* 0x000b4c3201007387 */ /* 0x000fe80000100800 */
[----:B------:R0:W-:Y:S04]  /*30d10*/  STL [R1+0xb44], R60 ;  /* 0x000b443c01007387 */ /* 0x0001e80000100800 */
[----:B------:R-:W-:Y:S04]  /*30d20*/  STL [R1+0xb70], R54 ;  /* 0x000b703601007387 */ /* 0x000fe80000100800 */
[----:B0-----:R-:W4:Y:S04]  /*30d30*/  LDL.LU R60, [R1+0xb34] ;  /* 0x000b3400013c7983 */ /* 0x001f280000300800 */
[----:B------:R-:W4:Y:S04]  /*30d40*/  LDL.LU R20, [R1+0xb58] ;  /* 0x000b580001147983 */ /* 0x000f280000300800 */
[----:B------:R-:W4:Y:S04]  /*30d50*/  LDL.LU R21, [R1+0xb2c] ;  /* 0x000b2c0001157983 */ /* 0x000f280000300800 */
[----:B------:R-:W4:Y:S01]  /*30d60*/  LDL.LU R18, [R1+0xb50] ;  /* 0x000b500001127983 */ /* 0x000f220000300800 */
[----:B--2---:R-:W-:-:S05]  /*30d70*/  IADD3.X R55, PT, PT, R55, UR10, RZ, P2, !PT ;  /* 0x0000000a37377c10 */ /* 0x004fca00097fe4ff */
        /* <DEDUP_REMOVED lines=26> */
[----:B0-----:R-:W3:Y:S01]  /*30f20*/  LDL.LU R61, [R1+0xaf0] ;  /* 0x000af000013d7983 */ /* 0x001ee20000300800 */
[----:B----4-:R-:W-:-:S02]  /*30f30*/  IADD3.X R23, PT, PT, R23, UR10, RZ, P3, !PT ;  /* 0x0000000a17177c10 */ /* 0x010fc40009ffe4ff */
[----:B------:R-:W-:-:S05]  /*30f40*/  IADD3 R60, P3, PT, R60, UR8, RZ ;  /* 0x000000083c3c7c10 */ /* 0x000fca000ff7e0ff */
[----:B------:R0:W-:Y:S04]  /*30f50*/  STL [R1+0xb34], R60 ;  /* 0x000b343c01007387 */ /* 0x0001e80000100800 */
[----:B0-----:R-:W4:Y:S01]  /*30f60*/  LDL.LU R60, [R1+0xac4] ;  /* 0x000ac400013c7983 */ /* 0x001f220000300800 */
[----:B------:R-:W-:Y:S02]  /*30f70*/  IADD3.X R20, PT, PT, R20, UR10, RZ, P4, !PT ;  /* 0x0000000a14147c10 */ /* 0x000fe4000a7fe4ff */
        /* <DEDUP_REMOVED lines=27> */
[----:B0-----:R-:W2:Y:S01]  /*31130*/  LDL.LU R55, [R1+0xae8] ;  /* 0x000ae80001377983 */ /* 0x001ea20000300800 */
[----:B------:R-:W-:-:S02]  /*31140*/  IADD3.X R9, PT, PT, R9, UR10, RZ, P5, !PT ;  /* 0x0000000a09097c10 */ /* 0x000fc4000affe4ff */
[----:B------:R-:W-:Y:S02]  /*31150*/  IADD3 R6, P5, PT, R6, UR8, RZ ;  /* 0x0000000806067c10 */ /* 0x000fe4000ffbe0ff */
[----:B------:R-:W-:Y:S01]  /*31160*/  IADD3.X R7, PT, PT, R7, UR10, RZ, P6, !PT ;  /* 0x0000000a07077c10 */ /* 0x000fe2000b7fe4ff */
[----:B------:R-:W-:Y:S04]  /*31170*/  STL [R1+0xb28], R8 ;  /* 0x000b280801007387 */ /* 0x000fe80000100800 */
[----:B------:R-:W-:Y:S04]  /*31180*/  STL [R1+0xb20], R9 ;  /* 0x000b200901007387 */ /* 0x000fe80000100800 */
[----:B------:R-:W-:Y:S01]  /*31190*/  STL [R1+0xaf4], R6 ;  /* 0x000af40601007387 */ /* 0x000fe20000100800 */
[----:B---3--:R-:W-:-:S02]  /*311a0*/  IADD3 R4, P6, PT, R4, UR8, RZ ;  /* 0x0000000804047c10 */ /* 0x008fc4000ffde0ff */
        /* <DEDUP_REMOVED lines=17> */
[----:B------:R-:W3:Y:S04]  /*312c0*/  LDL.LU R23, [R1+0xabc] ;  /* 0x000abc0001177983 */ /* 0x000ee80000300800 */
[----:B------:R-:W-:Y:S04]  /*312d0*/  STL [R1+0xaf8], R50 ;  /* 0x000af83201007387 */ /* 0x000fe80000100800 */
[----:B------:R0:W-:Y:S04]  /*312e0*/  STL [R1+0xaf0], R61 ;  /* 0x000af03d01007387 */ /* 0x0001e80000100800 */
[----:B------:R-:W-:Y:S04]  /*312f0*/  STL [R1+0xacc], R54 ;  /* 0x000acc3601007387 */ /* 0x000fe80000100800 */
[----:B0-----:R-:W3:Y:S04]  /*31300*/  LDL.LU R61, [R1+0xae0] ;  /* 0x000ae000013d7983 */ /* 0x001ee80000300800 */
[----:B------:R-:W3:Y:S04]  /*31310*/  LDL.LU R20, [R1+0xab4] ;  /* 0x000ab40001147983 */ /* 0x000ee80000300800 */
[----:B------:R-:W3:Y:S04]  /*31320*/  LDL.LU R21, [R1+0xad8] ;  /* 0x000ad80001157983 */ /* 0x000ee80000300800 */
[----:B------:R-:W3:Y:S01]  /*31330*/  LDL.LU R18, [R1+0xaac] ;  /* 0x000aac0001127983 */ /* 0x000ee20000300800 */
[----:B----4-:R-:W-:-:S05]  /*31340*/  IADD3 R60, P5, PT, R60, UR8, RZ ;  /* 0x000000083c3c7c10 */ /* 0x010fca000ffbe0ff */
        /* <DEDUP_REMOVED lines=27> */
[----:B---3--:R-:W-:-:S02]  /*31500*/  IADD3 R23, P6, PT, R23, UR8, RZ ;  /* 0x0000000817177c10 */ /* 0x008fc4000ffde0ff */
[----:B------:R-:W-:Y:S02]  /*31510*/  IADD3.X R61, PT, PT, R61, UR10, RZ, P1, !PT ;  /* 0x0000000a3d3d7c10 */ /* 0x000fe40008ffe4ff */
[----:B------:R-:W-:-:S03]  /*31520*/  IADD3 R20, P1, PT, R20, UR8, RZ ;  /* 0x0000000814147c10 */ /* 0x000fc6000ff3e0ff */
[----:B------:R0:W-:Y:S01]  /*31530*/  STL [R1+0xae0], R61 ;  /* 0x000ae03d01007387 */ /* 0x0001e20000100800 */
[----:B------:R-:W-:Y:S02]  /*31540*/  IADD3.X R21, PT, PT, R21, UR10, RZ, P2, !PT ;  /* 0x0000000a15157c10 */ /* 0x000fe400097fe4ff */
[----:B------:R-:W-:Y:S01]  /*31550*/  IADD3 R18, P2, PT, R18, UR8, RZ ;  /* 0x0000000812127c10 */ /* 0x000fe2000ff5e0ff */
[----:B0-----:R-:W3:Y:S04]  /*31560*/  LDL.LU R61, [R1+0xa70] ;  /* 0x000a7000013d7983 */ /* 0x001ee80000300800 */
[----:B------:R-:W-:Y:S04]  /*31570*/  STL [R1+0xabc], R23 ;  /* 0x000abc1701007387 */ /* 0x000fe80000100800 */
[----:B------:R-:W-:Y:S01]  /*31580*/  STL [R1+0xab4], R20 ;  /* 0x000ab41401007387 */ /* 0x000fe20000100800 */
[----:B----4-:R-:W-:-:S02]  /*31590*/  IADD3.X R19, PT, PT, R19, UR10, RZ, P3, !PT ;  /* 0x0000000a13137c10 */ /* 0x010fc40009ffe4ff */
        /* <DEDUP_REMOVED lines=21> */
[----:B0-----:R-:W4:Y:S01]  /*316f0*/  LDL.LU R60, [R1+0xa44] ;  /* 0x000a4400013c7983 */ /* 0x001f220000300800 */
[----:B------:R-:W-:-:S02]  /*31700*/  IADD3 R8, P1, PT, R8, UR8, RZ ;  /* 0x0000000808087c10 */ /* 0x000fc4000ff3e0ff */
[----:B------:R-:W-:Y:S02]  /*31710*/  IADD3 R9, P2, PT, R9, UR8, RZ ;  /* 0x0000000809097c10 */ /* 0x000fe4000ff5e0ff */
[----:B------:R-:W-:Y:S02]  /*31720*/  IADD3.X R6, PT, PT, R6, UR10, RZ, P3, !PT ;  /* 0x0000000a06067c10 */ /* 0x000fe40009ffe4ff */
[----:B------:R-:W-:Y:S01]  /*31730*/  IADD3 R7, P3, PT, R7, UR8, RZ ;  /* 0x0000000807077c10 */ /* 0x000fe2000ff7e0ff */
[----:B------:R-:W-:Y:S04]  /*31740*/  STL [R1+0xa84], R8 ;  /* 0x000a840801007387 */ /* 0x000fe80000100800 */
[----:B------:R-:W-:Y:S04]  /*31750*/  STL [R1+0xa7c], R9 ;  /* 0x000a7c0901007387 */ /* 0x000fe80000100800 */
[----:B------:R-:W-:Y:S04]  /*31760*/  STL [R1+0xaa0], R6 ;  /* 0x000aa00601007387 */ /* 0x000fe80000100800 */
[----:B------:R-:W-:Y:S01]  /*31770*/  STL [R1+0xa74], R7 ;  /* 0x000a740701007387 */ /* 0x000fe20000100800 */
[----:B--2---:R-:W-:-:S02]  /*31780*/  IADD3.X R4, PT, PT, R4, UR10, RZ, P4, !PT ;  /* 0x0000000a04047c10 */ /* 0x004fc4000a7fe4ff */
[----:B------:R-:W-:Y:S02]  /*31790*/  IADD3 R5, P4, PT, R5, UR8, RZ ;  /* 0x0000000805057c10 */ /* 0x000fe4000ff9e0ff */
[----:B------:R-:W-:Y:S02]  /*317a0*/  IADD3.X R2, PT, PT, R2, UR10, RZ, P5, !PT ;  /* 0x0000000a02027c10 */ /* 0x000fe4000affe4ff */
[----:B------:R-:W-:Y:S02]  /*317b0*/  IADD3 R3, P5, PT, R3, UR8, RZ ;  /* 0x0000000803037c10 */ /* 0x000fe4000ffbe0ff */
[----:B------:R-:W-:Y:S01]  /*317c0*/  IADD3.X R53, PT, PT, R53, UR10, RZ, P6, !PT ;  /* 0x0000000a35357c10 */ /* 0x000fe2000b7fe4ff */
        /* <DEDUP_REMOVED lines=20> */
[----:B---3--:R-:W-:-:S05]  /*31910*/  IADD3.X R61, PT, PT, R61, UR10, RZ, P3, !PT ;  /* 0x0000000a3d3d7c10 */ /* 0x008fca0009ffe4ff */
        /* <DEDUP_REMOVED lines=27> */
[----:B--2---:R-:W-:-:S02]  /*31ad0*/  IADD3.X R23, PT, PT, R23, UR10, RZ, P4, !PT ;  /* 0x0000000a17177c10 */ /* 0x004fc4000a7fe4ff */
[----:B------:R-:W-:-:S05]  /*31ae0*/  IADD3 R55, P4, PT, R55, UR8, RZ ;  /* 0x0000000837377c10 */ /* 0x000fca000ff9e0ff */
[----:B------:R0:W-:Y:S04]  /*31af0*/  STL [R1+0xa3c], R55 ;  /* 0x000a3c3701007387 */ /* 0x0001e80000100800 */
[----:B0-----:R-:W2:Y:S01]  /*31b00*/  LDL.LU R55, [R1+0x9cc] ;  /* 0x0009cc0001377983 */ /* 0x001ea20000300800 */
[----:B------:R-:W-:Y:S02]  /*31b10*/  IADD3.X R20, PT, PT, R20, UR10, RZ, P5, !PT ;  /* 0x0000000a14147c10 */ /* 0x000fe4000affe4ff */
[----:B------:R-:W-:Y:S02]  /*31b20*/  IADD3 R21, P5, PT, R21, UR8, RZ ;  /* 0x0000000815157c10 */ /* 0x000fe4000ffbe0ff */
[----:B------:R-:W-:Y:S01]  /*31b30*/  IADD3.X R18, PT, PT, R18, UR10, RZ, P6, !PT ;  /* 0x0000000a12127c10 */ /* 0x000fe2000b7fe4ff */
[----:B------:R-:W-:Y:S04]  /*31b40*/  STL [R1+0xa68], R23 ;  /* 0x000a681701007387 */ /* 0x000fe80000100800 */
[----:B------:R-:W-:Y:S04]  /*31b50*/  STL [R1+0xa60], R20 ;  /* 0x000a601401007387 */ /* 0x000fe80000100800 */
[----:B------:R-:W-:Y:S04]  /*31b60*/  STL [R1+0xa34], R21 ;  /* 0x000a341501007387 */ /* 0x000fe80000100800 */
[----:B------:R-:W-:Y:S01]  /*31b70*/  STL [R1+0xa58], R18 ;  /* 0x000a581201007387 */ /* 0x000fe20000100800 */
[----:B---3--:R-:W-:-:S02]  /*31b80*/  IADD3 R19, P6, PT, R19, UR8, RZ ;  /* 0x0000000813137c10 */ /* 0x008fc4000ffde0ff */
        /* <DEDUP_REMOVED lines=19> */
[----:B------:R-:W-:Y:S01]  /*31cc0*/  STL [R1+0xa0c], R11 ;  /* 0x000a0c0b01007387 */ /* 0x000fe20000100800 */
[----:B------:R-:W-:-:S02]  /*31cd0*/  IADD3.X R9, PT, PT, R9, UR10, RZ, P6, !PT ;  /* 0x0000000a09097c10 */ /* 0x000fc4000b7fe4ff */
[----:B------:R-:W-:Y:S02]  /*31ce0*/  IADD3 R6, P6, PT, R6, UR8, RZ ;  /* 0x0000000806067c10 */ /* 0x000fe4000ffde0ff */
[----:B------:R-:W-:Y:S01]  /*31cf0*/  IADD3.X R7, PT, PT, R7, UR10, RZ, P1, !PT ;  /* 0x0000000a07077c10 */ /* 0x000fe20008ffe4ff */
[----:B0-----:R-:W3:Y:S04]  /*31d00*/  LDL.LU R61, [R1+0x9f0] ;  /* 0x0009f000013d7983 */ /* 0x001ee80000300800 */
[----:B------:R-:W-:Y:S04]  /*31d10*/  STL [R1+0xa30], R8 ;  /* 0x000a300801007387 */ /* 0x000fe80000100800 */
[----:B------:R-:W-:Y:S04]  /*31d20*/  STL [R1+0xa28], R9 ;  /* 0x000a280901007387 */ /* 0x000fe80000100800 */
[----:B------:R-:W-:Y:S01]  /*31d30*/  STL [R1+0x9fc], R6 ;  /* 0x0009fc0601007387 */ /* 0x000fe20000100800 */
[----:B----4-:R-:W-:-:S02]  /*31d40*/  IADD3 R4, P1, PT, R4, UR8, RZ ;  /* 0x0000000804047c10 */ /* 0x010fc4000ff3e0ff */
        /* <DEDUP_REMOVED lines=53> */
[----:B----4-:R-:W-:-:S05]  /*320a0*/  IADD3.X R60, PT, PT, R60, UR10, RZ, P2, !PT ;  /* 0x0000000a3c3c7c10 */ /* 0x010fca00097fe4ff */
[----:B------:R0:W-:Y:S04]  /*320b0*/  STL [R1+0x9e8], R60 ;  /* 0x0009e83c01007387 */ /* 0x0001e80000100800 */
[----:B0-----:R-:W4:Y:S01]  /*320c0*/  LDL.LU R60, [R1+0x978] ;  /* 0x00097800013c7983 */ /* 0x001f220000300800 */
[----:B------:R-:W-:Y:S02]  /*320d0*/  IADD3 R23, P1, PT, R23, UR8, RZ ;  /* 0x0000000817177c10 */ /* 0x000fe4000ff3e0ff */
        /* <DEDUP_REMOVED lines=36> */
[----:B---3--:R-:W-:-:S02]  /*32320*/  IADD3.X R4, PT, PT, R4, UR10, RZ, P5, !PT ;  /* 0x0000000a04047c10 */ /* 0x008fc4000affe4ff */
        /* <DEDUP_REMOVED lines=53> */
[----:B------:R-:W-:Y:S02]  /*32680*/  IADD3 R61, P5, PT, R61, UR8, RZ ;  /* 0x000000083d3d7c10 */ /* 0x000fe4000ffbe0ff */
[----:B------:R-:W-:-:S03]  /*32690*/  IADD3.X R20, PT, PT, R20, UR10, RZ, P6, !PT ;  /* 0x0000000a14147c10 */ /* 0x000fc6000b7fe4ff */
[----:B------:R0:W-:Y:S01]  /*326a0*/  STL [R1+0x944], R61 ;  /* 0x0009443d01007387 */ /* 0x0001e20000100800 */
        /* <DEDUP_REMOVED lines=46> */
[----:B------:R0:W-:Y:S01]  /*32990*/  STL [R1+0x918], R3 ;  /* 0x0009180301007387 */ /* 0x0001e20000100800 */
[----:B------:R-:W-:-:S03]  /*329a0*/  IADD3.X R50, PT, PT, R50, UR10, RZ, P6, !PT ;  /* 0x0000000a32327c10 */ /* 0x000fc6000b7fe4ff */
[----:B------:R1:W-:Y:S04]  /*329b0*/  STL [R1+0x8ec], R53 ;  /* 0x0008ec3501007387 */ /* 0x0003e80000100800 */
[----:B------:R2:W-:Y:S04]  /*329c0*/  STL [R1+0x910], R52 ;  /* 0x0009103401007387 */ /* 0x0005e80000100800 */
[----:B------:R0:W-:Y:S04]  /*329d0*/  STL [R1+0x8e4], R51 ;  /* 0x0008e43301007387 */ /* 0x0001e80000100800 */
[----:B------:R-:W2:Y:S04]  /*329e0*/  LDL.LU R23, [R1+0x8cc] ;  /* 0x0008cc0001177983 */ /* 0x000ea80000300800 */
[----:B------:R1:W-:Y:S04]  /*329f0*/  STL [R1+0x908], R50 ;  /* 0x0009083201007387 */ /* 0x0003e80000100800 */
[----:B0-----:R-:W2:Y:S01]  /*32a00*/  LDL.LU R3, [R1+0x8f0] ;  /* 0x0008f00001037983 */ /* 0x001ea20000300800 */
[----:B------:R-:W-:-:S02]  /*32a10*/  IADD3 R54, P6, PT, R54, UR8, RZ ;  /* 0x0000000836367c10 */ /* 0x000fc4000ffde0ff */
[----:B------:R-:W-:-:S03]  /*32a20*/  IADD3.X R55, PT, PT, R55, UR10, RZ, P1, !PT ;  /* 0x0000000a37377c10 */ /* 0x000fc60008ffe4ff */
[----:B------:R0:W-:Y:S04]  /*32a30*/  STL [R1+0x8dc], R54 ;  /* 0x0008dc3601007387 */ /* 0x0001e80000100800 */
[----:B------:R0:W-:Y:S04]  /*32a40*/  STL [R1+0x900], R55 ;  /* 0x0009003701007387 */ /* 0x0001e80000100800 */
[----:B------:R-:W2:Y:S04]  /*32a50*/  LDL.LU R20, [R1+0x8c4] ;  /* 0x0008c40001147983 */ /* 0x000ea80000300800 */
[----:B------:R-:W2:Y:S04]  /*32a60*/  LDL.LU R21, [R1+0x8e8] ;  /* 0x0008e80001157983 */ /* 0x000ea80000300800 */
[----:B------:R-:W2:Y:S01]  /*32a70*/  LDL.LU R18, [R1+0x8bc] ;  /* 0x0008bc0001127983 */ /* 0x000ea20000300800 */
[----:B---3--:R-:W-:-:S05]  /*32a80*/  IADD3 R61, P1, PT, R61, UR8, RZ ;  /* 0x000000083d3d7c10 */ /* 0x008fca000ff3e0ff */
        /* <DEDUP_REMOVED lines=15> */
[----:B----4-:R-:W-:-:S05]  /*32b80*/  IADD3.X R60, PT, PT, R60, UR10, RZ, P2, !PT ;  /* 0x0000000a3c3c7c10 */ /* 0x010fca00097fe4ff */
[----:B------:R4:W-:Y:S04]  /*32b90*/  STL [R1+0x8f8], R60 ;  /* 0x0008f83c01007387 */ /* 0x0009e80000100800 */
[----:B------:R-:W2:Y:S04]  /*32ba0*/  LDL.LU R4, [R1+0x1484] ;  /* 0x0014840001047983 */ /* 0x000ea80000300800 */
[----:B------:R-:W2:Y:S04]  /*32bb0*/  LDL.LU R5, [R1+0x139c] ;  /* 0x00139c0001057983 */ /* 0x000ea80000300800 */
[----:B-1----:R-:W2:Y:S04]  /*32bc0*/  LDL.LU R53, [R1+0x1480] ;  /* 0x0014800001357983 */ /* 0x002ea80000300800 */
[----:B--2---:R-:W2:Y:S04]  /*32bd0*/  LDL.LU R52, [R1+0x1398] ;  /* 0x0013980001347983 */ /* 0x004ea80000300800 */
[----:B------:R-:W2:Y:S04]  /*32be0*/  LDL.LU R51, [R1+0x8ac] ;  /* 0x0008ac0001337983 */ /* 0x000ea80000300800 */
[----:B------:R-:W2:Y:S04]  /*32bf0*/  LDL.LU R50, [R1+0x1394] ;  /* 0x0013940001327983 */ /* 0x000ea80000300800 */
[----:B0-----:R-:W2:Y:S04]  /*32c00*/  LDL.LU R54, [R1+0xca0] ;  /* 0x000ca00001367983 */ /* 0x001ea80000300800 */
[----:B------:R-:W2:Y:S04]  /*32c10*/  LDL.LU R55, [R1+0x1390] ;  /* 0x0013900001377983 */ /* 0x000ea80000300800 */
[----:B---3--:R-:W3:Y:S04]  /*32c20*/  LDL.LU R61, [R1+0xcb4] ;  /* 0x000cb400013d7983 */ /* 0x008ee80000300800 */
[----:B----4-:R-:W4:Y:S01]  /*32c30*/  LDL.LU R60, [R1+0x138c] ;  /* 0x00138c00013c7983 */ /* 0x010f220000300800 */
[----:B------:R-:W-:-:S05]  /*32c40*/  IADD3.X R3, PT, PT, R3, UR10, RZ, P3, !PT ;  /* 0x0000000a03037c10 */ /* 0x000fca0009ffe4ff */
[----:B------:R0:W-:Y:S02]  /*32c50*/  STL [R1+0x8f0], R3 ;  /* 0x0008f00301007387 */ /* 0x0001e40000100800 */
[----:B0-----:R-:W0:Y:S01]  /*32c60*/  LDC R3, c[0x0][0x3ac] ;  /* 0x0000eb00ff037b82 */ /* 0x001e220000000800 */
        /* <DEDUP_REMOVED lines=8> */
[----:B------:R-:W-:Y:S01]  /*32cf0*/  IADD3.X R19, PT, PT, R19, UR10, RZ, P5, !PT ;  /* 0x0000000a13137c10 */ /* 0x000fe2000affe4ff */
[----:B0-----:R-:W-:Y:S01]  /*32d00*/  IMAD.SHL.U32 R3, R3, 0x40, RZ ;  /* 0x0000004003037824 */ /* 0x001fe200078e00ff */
[----:B------:R-:W-:-:S02]  /*32d10*/  IADD3 R16, P5, PT, R16, UR8, RZ ;  /* 0x0000000810107c10 */ /* 0x000fc4000ffbe0ff */
[----:B------:R-:W-:Y:S02]  /*32d20*/  IADD3.X R17, PT, PT, R17, UR10, RZ, P6, !PT ;  /* 0x0000000a11117c10 */ /* 0x000fe4000b7fe4ff */
[----:B------:R-:W-:Y:S02]  /*32d30*/  IADD3.X R15, PT, PT, R15, UR10, RZ, P1, !PT ;  /* 0x0000000a0f0f7c10 */ /* 0x000fe40008ffe4ff */
[C---:B------:R-:W-:Y:S01]  /*32d40*/  IADD3 R14, P6, PT, R3.reuse, R14, RZ ;  /* 0x0000000e030e7210 */ /* 0x040fe20007fde0ff */
[----:B------:R-:W-:Y:S01]  /*32d50*/  STL [R1+0x8e0], R19 ;  /* 0x0008e01301007387 */ /* 0x000fe20000100800 */
[----:B------:R-:W-:-:S03]  /*32d60*/  IADD3 R12, P1, PT, R3, R12, RZ ;  /* 0x0000000c030c7210 */ /* 0x000fc60007f3e0ff */
[----:B------:R-:W-:Y:S01]  /*32d70*/  STL [R1+0x8b4], R16 ;  /* 0x0008b41001007387 */ /* 0x000fe20000100800 */
[----:B------:R-:W-:-:S03]  /*32d80*/  IADD3.X R13, PT, PT, R13, UR10, RZ, P2, !PT ;  /* 0x0000000a0d0d7c10 */ /* 0x000fc600097fe4ff */
[----:B------:R-:W-:Y:S01]  /*32d90*/  STL [R1+0x8d8], R17 ;  /* 0x0008d81101007387 */ /* 0x000fe20000100800 */
[----:B------:R-:W-:-:S03]  /*32da0*/  IADD3 R10, P2, PT, R3, R10, RZ ;  /* 0x0000000a030a7210 */ /* 0x000fc60007f5e0ff */
[----:B------:R-:W-:Y:S01]  /*32db0*/  STL [R1+0x1494], R14 ;  /* 0x0014940e01007387 */ /* 0x000fe20000100800 */
[----:B------:R-:W-:-:S03]  /*32dc0*/  IADD3.X R2, PT, PT, R2, UR10, RZ, P4, !PT ;  /* 0x0000000a02027c10 */ /* 0x000fc6000a7fe4ff */
[----:B------:R-:W-:Y:S04]  /*32dd0*/  STL [R1+0x8d0], R15 ;  /* 0x0008d00f01007387 */ /* 0x000fe80000100800 */
[----:B------:R-:W-:Y:S04]  /*32de0*/  STL [R1+0x1498], R12 ;  /* 0x0014980c01007387 */ /* 0x000fe80000100800 */
[----:B------:R-:W-:Y:S04]  /*32df0*/  STL [R1+0x8c8], R13 ;  /* 0x0008c80d01007387 */ /* 0x000fe80000100800 */
[----:B------:R-:W-:Y:S04]  /*32e00*/  STL [R1+0xcb8], R10 ;  /* 0x000cb80a01007387 */ /* 0x000fe80000100800 */
[----:B------:R0:W-:Y:S01]  /*32e10*/  STL [R1+0x8b8], R2 ;  /* 0x0008b80201007387 */ /* 0x0001e20000100800 */
[----:B------:R-:W-:-:S02]  /*32e20*/  IADD3.X R11, PT, PT, R11, UR10, RZ, P3, !PT ;  /* 0x0000000a0b0b7c10 */ /* 0x000fc40009ffe4ff */
[C---:B------:R-:W-:Y:S02]  /*32e30*/  IADD3 R8, P3, PT, R3.reuse, R8, RZ ;  /* 0x0000000803087210 */ /* 0x040fe40007f7e0ff */
[C---:B------:R-:W-:Y:S02]  /*32e40*/  IADD3 R9, P4, PT, R3.reuse, R9, RZ ;  /* 0x0000000903097210 */ /* 0x040fe40007f9e0ff */
[----:B------:R-:W-:Y:S02]  /*32e50*/  IADD3.X R6, PT, PT, R6, UR10, RZ, P5, !PT ;  /* 0x0000000a06067c10 */ /* 0x000fe4000affe4ff */
[C---:B------:R-:W-:Y:S02]  /*32e60*/  IADD3 R7, P5, PT, R3.reuse, R7, RZ ;  /* 0x0000000703077210 */ /* 0x040fe40007fbe0ff */
[----:B0-----:R-:W-:Y:S01]  /*32e70*/  SHF.R.S32.HI R2, RZ, 0x1f, R3 ;  /* 0x0000001fff027819 */ /* 0x001fe20000011403 */
[----:B------:R0:W-:Y:S04]  /*32e80*/  STL [R1+0x8c0], R11 ;  /* 0x0008c00b01007387 */ /* 0x0001e80000100800 */
[----:B------:R1:W-:Y:S04]  /*32e90*/  STL [R1+0xcc0], R8 ;  /* 0x000cc00801007387 */ /* 0x0003e80000100800 */
[----:B------:R0:W-:Y:S04]  /*32ea0*/  STL [R1+0x13a4], R9 ;  /* 0x0013a40901007387 */ /* 0x0001e80000100800 */
[----:B------:R0:W-:Y:S01]  /*32eb0*/  STL [R1+0x8b0], R6 ;  /* 0x0008b00601007387 */ /* 0x0001e20000100800 */
[C---:B------:R-:W-:Y:S01]  /*32ec0*/  IMAD.X R4, R2.reuse, 0x1, R4, P6 ;  /* 0x0000000102047824 */ /* 0x040fe200030e0604 */
[C---:B------:R-:W-:Y:S01]  /*32ed0*/  IADD3 R5, P6, PT, R3.reuse, R5, RZ ;  /* 0x0000000503057210 */ /* 0x040fe20007fde0ff */
[C---:B------:R-:W-:Y:S01]  /*32ee0*/  IMAD.X R53, R2.reuse, 0x1, R53, P1 ;  /* 0x0000000102357824 */ /* 0x040fe200008e0635 */
[----:B--2---:R-:W-:Y:S01]  /*32ef0*/  IADD3 R52, P1, PT, R3, R52, RZ ;  /* 0x0000003403347210 */ /* 0x004fe20007f3e0ff */
[----:B------:R2:W-:Y:S01]  /*32f00*/  STL [R1+0x13a0], R7 ;  /* 0x0013a00701007387 */ /* 0x0005e20000100800 */
[----:B------:R-:W-:-:S03]  /*32f10*/  IMAD.X R51, R2, 0x1, R51, P2 ;  /* 0x0000000102337824 */ /* 0x000fc600010e0633 */
[----:B------:R0:W-:Y:S01]  /*32f20*/  STL [R1+0x1484], R4 ;  /* 0x0014840401007387 */ /* 0x0001e20000100800 */
[----:B------:R-:W-:-:S03]  /*32f30*/  IADD3 R50, P2, PT, R3, R50, RZ ;  /* 0x0000003203327210 */ /* 0x000fc60007f5e0ff */
[----:B------:R0:W-:Y:S01]  /*32f40*/  STL [R1+0x139c], R5 ;  /* 0x00139c0501007387 */ /* 0x0001e20000100800 */
[----:B------:R-:W-:-:S03]  /*32f50*/  IMAD.X R54, R2, 0x1, R54, P3 ;  /* 0x0000000102367824 */ /* 0x000fc600018e0636 */
[----:B------:R0:W-:Y:S04]  /*32f60*/  STL [R1+0x1480], R53 ;  /* 0x0014803501007387 */ /* 0x0001e80000100800 */
[----:B------:R0:W-:Y:S01]  /*32f70*/  STL [R1+0x1398], R52 ;  /* 0x0013983401007387 */ /* 0x0001e20000100800 */
[----:B------:R-:W-:-:S03]  /*32f80*/  IADD3 R55, P3, PT, R3, R55, RZ ;  /* 0x0000003703377210 */ /* 0x000fc60007f7e0ff */
[----:B------:R0:W-:Y:S01]  /*32f90*/  STL [R1+0x8ac], R51 ;  /* 0x0008ac3301007387 */ /* 0x0001e20000100800 */
[----:B---3--:R-:W-:-:S03]  /*32fa0*/  IMAD.X R61, R2, 0x1, R61, P4 ;  /* 0x00000001023d7824 */ /* 0x008fc600020e063d */
[----:B------:R3:W-:Y:S04]  /*32fb0*/  STL [R1+0x1394], R50 ;  /* 0x0013943201007387 */ /* 0x0007e80000100800 */
[----:B------:R0:W-:Y:S01]  /*32fc0*/  STL [R1+0xca0], R54 ;  /* 0x000ca03601007387 */ /* 0x0001e20000100800 */
[----:B----4-:R-:W-:-:S03]  /*32fd0*/  IADD3 R60, P4, PT, R3, R60, RZ ;  /* 0x0000003c033c7210 */ /* 0x010fc60007f9e0ff */
[----:B------:R-:W4:Y:S04]  /*32fe0*/  LDL.LU R59, [R1+0xcb0] ;  /* 0x000cb000013b7983 */ /* 0x000f280000300800 */
[----:B------:R0:W-:Y:S04]  /*32ff0*/  STL [R1+0x1390], R55 ;  /* 0x0013903701007387 */ /* 0x0001e80000100800 */
[----:B------:R-:W4:Y:S04]  /*33000*/  LDL.LU R40, [R1+0x1384] ;  /* 0x0013840001287983 */ /* 0x000f280000300800 */
[----:B------:R0:W-:Y:S04]  /*33010*/  STL [R1+0xcb4], R61 ;  /* 0x000cb43d01007387 */ /* 0x0001e80000100800 */
        /* <DEDUP_REMOVED lines=19> */
[----:B--2---:R-:W2:Y:S04]  /*33150*/  LDL.LU R7, [R1+0x1360] ;  /* 0x0013600001077983 */ /* 0x004ea80000300800 */
[----:B------:R-:W2:Y:S04]  /*33160*/  LDL.LU R4, [R1+0x1334] ;  /* 0x0013340001047983 */ /* 0x000ea80000300800 */
[----:B------:R-:W2:Y:S04]  /*33170*/  LDL.LU R5, [R1+0x1358] ;  /* 0x0013580001057983 */ /* 0x000ea80000300800 */
[----:B------:R-:W2:Y:S04]  /*33180*/  LDL.LU R53, [R1+0x132c] ;  /* 0x00132c0001357983 */ /* 0x000ea80000300800 */
[----:B------:R-:W2:Y:S04]  /*33190*/  LDL.LU R52, [R1+0x1350] ;  /* 0x0013500001347983 */ /* 0x000ea80000300800 */
[----:B------:R-:W2:Y:S04]  /*331a0*/  LDL.LU R51, [R1+0x1324] ;  /* 0x0013240001337983 */ /* 0x000ea80000300800 */
[----:B---3--:R-:W3:Y:S04]  /*331b0*/  LDL.LU R50, [R1+0x1348] ;  /* 0x0013480001327983 */ /* 0x008ee80000300800 */
[----:B------:R-:W3:Y:S04]  /*331c0*/  LDL.LU R54, [R1+0x131c] ;  /* 0x00131c0001367983 */ /* 0x000ee80000300800 */
[----:B------:R-:W3:Y:S04]  /*331d0*/  LDL.LU R55, [R1+0x1340] ;  /* 0x0013400001377983 */ /* 0x000ee80000300800 */
[----:B------:R-:W3:Y:S04]  /*331e0*/  LDL.LU R61, [R1+0x1314] ;  /* 0x00131400013d7983 */ /* 0x000ee80000300800 */
[----:B------:R-:W3:Y:S01]  /*331f0*/  LDL.LU R60, [R1+0x1338] ;  /* 0x00133800013c7983 */ /* 0x000ee20000300800 */
[C---:B----4-:R-:W-:Y:S01]  /*33200*/  IMAD.X R59, R2.reuse, 0x1, R59, P5 ;  /* 0x00000001023b7824 */ /* 0x050fe200028e063b */
[C---:B------:R-:W-:Y:S01]  /*33210*/  IADD3 R40, P5, PT, R3.reuse, R40, RZ ;  /* 0x0000002803287210 */ /* 0x040fe20007fbe0ff */
[C---:B------:R-:W-:Y:S01]  /*33220*/  IMAD.X R41, R2.reuse, 0x1, R41, P6 ;  /* 0x0000000102297824 */ /* 0x040fe200030e0629 */
[C---:B------:R-:W-:Y:S01]  /*33230*/  IADD3 R22, P6, PT, R3.reuse, R22, RZ ;  /* 0x0000001603167210 */ /* 0x040fe20007fde0ff */
[----:B------:R-:W-:Y:S01]  /*33240*/  IMAD.X R23, R2, 0x1, R23, P1 ;  /* 0x0000000102177824 */ /* 0x000fe200008e0617 */
[----:B------:R0:W-:Y:S01]  /*33250*/  STL [R1+0xcb0], R59 ;  /* 0x000cb03b01007387 */ /* 0x0001e20000100800 */
[----:B------:R-:W-:-:S03]  /*33260*/  IADD3 R20, P1, PT, R3, R20, RZ ;  /* 0x0000001403147210 */ /* 0x000fc60007f3e0ff */
[----:B------:R1:W-:Y:S01]  /*33270*/  STL [R1+0x1384], R40 ;  /* 0x0013842801007387 */ /* 0x0003e20000100800 */
[----:B------:R-:W-:-:S03]  /*33280*/  IMAD.X R21, R2, 0x1, R21, P2 ;  /* 0x0000000102157824 */ /* 0x000fc600010e0615 */
        /* <DEDUP_REMOVED lines=27> */
[----:B--2---:R-:W-:-:S03]  /*33440*/  IMAD.X R7, R2, 0x1, R7, P3 ;  /* 0x0000000102077824 */ /* 0x004fc600018e0607 */
        /* <DEDUP_REMOVED lines=11> */
[----:B---3--:R-:W-:-:S03]  /*33500*/  IMAD.X R50, R2, 0x1, R50, P6 ;  /* 0x0000000102327824 */ /* 0x008fc600030e0632 */
[----:B------:R3:W-:Y:S01]  /*33510*/  STL [R1+0x1358], R5 ;  /* 0x0013580501007387 */ /* 0x0007e20000100800 */
[----:B------:R-:W-:-:S03]  /*33520*/  IADD3 R54, P6, PT, R3, R54, RZ ;  /* 0x0000003603367210 */ /* 0x000fc60007fde0ff */
[----:B------:R0:W-:Y:S04]  /*33530*/  STL [R1+0x132c], R53 ;  /* 0x00132c3501007387 */ /* 0x0001e80000100800 */
[----:B------:R0:W-:Y:S01]  /*33540*/  STL [R1+0x1350], R52 ;  /* 0x0013503401007387 */ /* 0x0001e20000100800 */
[----:B------:R-:W-:-:S03]  /*33550*/  IMAD.X R55, R2, 0x1, R55, P1 ;  /* 0x0000000102377824 */ /* 0x000fc600008e0637 */
[----:B------:R0:W-:Y:S01]  /*33560*/  STL [R1+0x1324], R51 ;  /* 0x0013243301007387 */ /* 0x0001e20000100800 */
[----:B------:R-:W-:-:S03]  /*33570*/  IADD3 R61, P1, PT, R3, R61, RZ ;  /* 0x0000003d033d7210 */ /* 0x000fc60007f3e0ff */
[----:B------:R1:W-:Y:S04]  /*33580*/  STL [R1+0x1348], R50 ;  /* 0x0013483201007387 */ /* 0x0003e80000100800 */
[----:B------:R1:W-:Y:S01]  /*33590*/  STL [R1+0x131c], R54 ;  /* 0x00131c3601007387 */ /* 0x0003e20000100800 */
[----:B------:R-:W-:-:S03]  /*335a0*/  IMAD.X R60, R2, 0x1, R60, P2 ;  /* 0x00000001023c7824 */ /* 0x000fc600010e063c */
[----:B0-----:R-:W3:Y:S04]  /*335b0*/  LDL.LU R59, [R1+0x130c] ;  /* 0x00130c00013b7983 */ /* 0x001ee80000300800 */
[----:B------:R0:W-:Y:S04]  /*335c0*/  STL [R1+0x1340], R55 ;  /* 0x0013403701007387 */ /* 0x0001e80000100800 */
[----:B-1----:R-:W3:Y:S04]  /*335d0*/  LDL.LU R40, [R1+0x1330] ;  /* 0x0013300001287983 */ /* 0x002ee80000300800 */
[----:B------:R1:W-:Y:S04]  /*335e0*/  STL [R1+0x1314], R61 ;  /* 0x0013143d01007387 */ /* 0x0003e80000100800 */
[----:B----4-:R-:W4:Y:S04]  /*335f0*/  LDL.LU R41, [R1+0x1304] ;  /* 0x0013040001297983 */ /* 0x010f280000300800 */
        /* <DEDUP_REMOVED lines=24> */
[----:B------:R-:W3:Y:S04]  /*33780*/  LDL.LU R50, [R1+0x12a4] ;  /* 0x0012a40001327983 */ /* 0x000ee80000300800 */
[----:B------:R-:W3:Y:S04]  /*33790*/  LDL.LU R54, [R1+0x12c8] ;  /* 0x0012c80001367983 */ /* 0x000ee80000300800 */
[----:B0-----:R-:W3:Y:S04]  /*337a0*/  LDL.LU R55, [R1+0x129c] ;  /* 0x00129c0001377983 */ /* 0x001ee80000300800 */
[----:B-1----:R-:W3:Y:S04]  /*337b0*/  LDL.LU R61, [R1+0x12c0] ;  /* 0x0012c000013d7983 */ /* 0x002ee80000300800 */
[----:B------:R-:W3:Y:S01]  /*337c0*/  LDL.LU R60, [R1+0x1294] ;  /* 0x00129400013c7983 */ /* 0x000ee20000300800 */
[C---:B------:R-:W-:Y:S01]  /*337d0*/  IADD3 R59, P2, PT, R3.reuse, R59, RZ ;  /* 0x0000003b033b7210 */ /* 0x040fe20007f5e0ff */
[C---:B------:R-:W-:Y:S01]  /*337e0*/  IMAD.X R40, R2.reuse, 0x1, R40, P3 ;  /* 0x0000000102287824 */ /* 0x040fe200018e0628 */
[C---:B----4-:R-:W-:Y:S01]  /*337f0*/  IADD3 R41, P3, PT, R3.reuse, R41, RZ ;  /* 0x0000002903297210 */ /* 0x050fe20007f7e0ff */
[C---:B------:R-:W-:Y:S01]  /*33800*/  IMAD.X R22, R2.reuse, 0x1, R22, P4 ;  /* 0x0000000102167824 */ /* 0x040fe200020e0616 */
[----:B------:R-:W-:Y:S01]  /*33810*/  IADD3 R23, P4, PT, R3, R23, RZ ;  /* 0x0000001703177210 */ /* 0x000fe20007f9e0ff */
        /* <DEDUP_REMOVED lines=23> */
[----:B--2---:R-:W-:-:S03]  /*33990*/  IADD3 R11, P4, PT, R3, R11, RZ ;  /* 0x0000000b030b7210 */ /* 0x004fc60007f9e0ff */
        /* <DEDUP_REMOVED lines=11> */
[----:B---3--:R-:W-:-:S03]  /*33a50*/  IADD3 R5, P1, PT, R3, R5, RZ ;  /* 0x0000000503057210 */ /* 0x008fc60007f3e0ff */
        /* <DEDUP_REMOVED lines=14> */
[----:B------:R-:W-:-:S03]  /*33b40*/  IMAD.X R61, R2, 0x1, R61, P5 ;  /* 0x00000001023d7824 */ /* 0x000fc600028e063d */
[----:B------:R1:W-:Y:S04]  /*33b50*/  STL [R1+0x12a4], R50 ;  /* 0x0012a43201007387 */ /* 0x0003e80000100800 */
[----:B------:R1:W-:Y:S01]  /*33b60*/  STL [R1+0x12c8], R54 ;  /* 0x0012c83601007387 */ /* 0x0003e20000100800 */
[----:B------:R-:W-:-:S03]  /*33b70*/  IADD3 R60, P5, PT, R3, R60, RZ ;  /* 0x0000003c033c7210 */ /* 0x000fc60007fbe0ff */
        /* <DEDUP_REMOVED lines=34> */
[C---:B------:R-:W-:Y:S01]  /*33da0*/  IMAD.X R59, R2.reuse, 0x1, R59, P6 ;  /* 0x00000001023b7824 */ /* 0x040fe200030e063b */
[C---:B------:R-:W-:Y:S01]  /*33db0*/  IADD3 R40, P6, PT, R3.reuse, R40, RZ ;  /* 0x0000002803287210 */ /* 0x040fe20007fde0ff */
[C---:B----4-:R-:W-:Y:S01]  /*33dc0*/  IMAD.X R41, R2.reuse, 0x1, R41, P1 ;  /* 0x0000000102297824 */ /* 0x050fe200008e0629 */
        /* <DEDUP_REMOVED lines=187> */
[----:B--2---:R-:W-:Y:S01]  /*34980*/  IMAD.X R23, R2, 0x1, R23, P3 ;  /* 0x0000000102177824 */ /* 0x004fe200018e0617 */
        /* <DEDUP_REMOVED lines=58> */
[----:B--2---:R-:W2:Y:S04]  /*34d30*/  LDL.LU R41, [R1+0x1114] ;  /* 0x0011140001297983 */ /* 0x004ea80000300800 */
[----:B------:R0:W-:Y:S04]  /*34d40*/  STL [R1+0x1148], R60 ;  /* 0x0011483c01007387 */ /* 0x0001e80000100800 */
[----:B----4-:R-:W4:Y:S04]  /*34d50*/  LDL.LU R22, [R1+0x1138] ;  /* 0x0011380001167983 */ /* 0x010f280000300800 */
[----:B------:R-:W4:Y:S04]  /*34d60*/  LDL.LU R23, [R1+0x110c] ;  /* 0x00110c0001177983 */ /* 0x000f280000300800 */
[----:B------:R-:W4:Y:S04]  /*34d70*/  LDL.LU R20, [R1+0x1130] ;  /* 0x0011300001147983 */ /* 0x000f280000300800 */
        /* <DEDUP_REMOVED lines=27> */
[C---:B--2---:R-:W-:Y:S01]  /*34f30*/  IADD3 R41, P5, PT, R3.reuse, R41, RZ ;  /* 0x0000002903297210 */ /* 0x044fe20007fbe0ff */
[C---:B----4-:R-:W-:Y:S01]  /*34f40*/  IMAD.X R22, R2.reuse, 0x1, R22, P6 ;  /* 0x0000000102167824 */ /* 0x050fe200030e0616 */
[----:B------:R-:W-:Y:S01]  /*34f50*/  IADD3 R23, P6, PT, R3, R23, RZ ;  /* 0x0000001703177210 */ /* 0x000fe20007fde0ff */
        /* <DEDUP_REMOVED lines=54> */
[----:B0-----:R-:W4:Y:S04]  /*352c0*/  LDL.LU R59, [R1+0x10c8] ;  /* 0x0010c800013b7983 */ /* 0x001f280000300800 */
[----:B------:R0:W-:Y:S04]  /*352d0*/  STL [R1+0x10ac], R55 ;  /* 0x0010ac3701007387 */ /* 0x0001e80000100800 */
[----:B-1----:R-:W4:Y:S04]  /*352e0*/  LDL.LU R40, [R1+0x109c] ;  /* 0x00109c0001287983 */ /* 0x002f280000300800 */
[----:B------:R1:W-:Y:S04]  /*352f0*/  STL [R1+0x10d0], R61 ;  /* 0x0010d03d01007387 */ /* 0x0003e80000100800 */
[----:B--2---:R-:W2:Y:S04]  /*35300*/  LDL.LU R41, [R1+0x10c0] ;  /* 0x0010c00001297983 */ /* 0x004ea80000300800 */
[----:B------:R0:W-:Y:S04]  /*35310*/  STL [R1+0x10a4], R60 ;  /* 0x0010a43c01007387 */ /* 0x0001e80000100800 */
[----:B---3--:R-:W3:Y:S04]  /*35320*/  LDL.LU R22, [R1+0x1094] ;  /* 0x0010940001167983 */ /* 0x008ee80000300800 */
[----:B----4-:R-:W4:Y:S04]  /*35330*/  LDL.LU R23, [R1+0x10b8] ;  /* 0x0010b80001177983 */ /* 0x010f280000300800 */
        /* <DEDUP_REMOVED lines=25> */
[----:B------:R-:W4:Y:S01]  /*354d0*/  LDL.LU R60, [R1+0x1050] ;  /* 0x00105000013c7983 */ /* 0x000f220000300800 */
[C---:B------:R-:W-:Y:S01]  /*354e0*/  IMAD.X R59, R2.reuse, 0x1, R59, P2 ;  /* 0x00000001023b7824 */ /* 0x040fe200010e063b */
[C---:B------:R-:W-:Y:S01]  /*354f0*/  IADD3 R40, P2, PT, R3.reuse, R40, RZ ;  /* 0x0000002803287210 */ /* 0x040fe20007f5e0ff */
[C---:B--2---:R-:W-:Y:S01]  /*35500*/  IMAD.X R41, R2.reuse, 0x1, R41, P3 ;  /* 0x0000000102297824 */ /* 0x044fe200018e0629 */
[C---:B---3--:R-:W-:Y:S01]  /*35510*/  IADD3 R22, P3, PT, R3.reuse, R22, RZ ;  /* 0x0000001603167210 */ /* 0x048fe20007f7e0ff */
[----:B----4-:R-:W-:Y:S01]  /*35520*/  IMAD.X R23, R2, 0x1, R23, P4 ;  /* 0x0000000102177824 */ /* 0x010fe200020e0617 */
        /* <DEDUP_REMOVED lines=88> */
[C---:B------:R-:W-:Y:S01]  /*35ab0*/  IADD3 R59, P5, PT, R3.reuse, R59, RZ ;  /* 0x0000003b033b7210 */ /* 0x040fe20007fbe0ff */
[C---:B------:R-:W-:Y:S01]  /*35ac0*/  IMAD.X R40, R2.reuse, 0x1, R40, P6 ;  /* 0x0000000102287824 */ /* 0x040fe200030e0628 */
[C---:B--2---:R-:W-:Y:S01]  /*35ad0*/  IADD3 R41, P6, PT, R3.reuse, R41, RZ ;  /* 0x0000002903297210 */ /* 0x044fe20007fde0ff */
[C---:B---3--:R-:W-:Y:S01]  /*35ae0*/  IMAD.X R22, R2.reuse, 0x1, R22, P1 ;  /* 0x0000000102167824 */ /* 0x048fe200008e0616 */
[----:B----4-:R-:W-:Y:S01]  /*35af0*/  IADD3 R23, P1, PT, R3, R23, RZ ;  /* 0x0000001703177210 */ /* 0x010fe20007f3e0ff */
        /* <DEDUP_REMOVED lines=779> */
[C---:B------:R-:W-:Y:S01]  /*38bb0*/  IADD3 R5, P2, PT, R3.reuse, R5, RZ ;  /* 0x0000000503057210 */ /* 0x040fe20007f5e0ff */
[----:B------:R-:W-:Y:S02]  /*38bc0*/  IMAD.X R53, R2, 0x1, R53, P3 ;  /* 0x0000000102357824 */ /* 0x000fe400018e0635 */
[----:B------:R1:W-:Y:S01]  /*38bd0*/  STL [R1+0x1478], R9 ;  /* 0x0014780901007387 */ /* 0x0003e20000100800 */
[----:B------:R-:W-:-:S03]  /*38be0*/  IADD3 R52, P3, PT, R3, R52, RZ ;  /* 0x0000003403347210 */ /* 0x000fc60007f7e0ff */
[----:B------:R1:W-:Y:S04]  /*38bf0*/  STL [R1+0x1430], R6 ;  /* 0x0014300601007387 */ /* 0x0003e80000100800 */
[----:B------:R1:W-:Y:S01]  /*38c00*/  STL [R1+0x148c], R7 ;  /* 0x00148c0701007387 */ /* 0x0003e20000100800 */
[----:B------:R-:W-:-:S03]  /*38c10*/  IMAD.X R51, R2, 0x1, R51, P4 ;  /* 0x0000000102337824 */ /* 0x000fc600020e0633 */
        /* <DEDUP_REMOVED lines=10> */
[----:B------:R1:W-:Y:S04]  /*38cc0*/  STL [R1+0x1450], R50 ;  /* 0x0014503201007387 */ /* 0x0003e80000100800 */
[----:B------:R1:W-:Y:S04]  /*38cd0*/  STL [R1+0x144c], R54 ;  /* 0x00144c3601007387 */ /* 0x0003e80000100800 */
[----:B------:R1:W-:Y:S04]  /*38ce0*/  STL [R1+0x146c], R60 ;  /* 0x00146c3c01007387 */ /* 0x0003e80000100800 */
[----:B------:R1:W-:Y:S04]  /*38cf0*/  STL [R1+0x1460], R55 ;  /* 0x0014603701007387 */ /* 0x0003e80000100800 */
[----:B------:R1:W-:Y:S01]  /*38d00*/  STL [R1+0x145c], R61 ;  /* 0x00145c3d01007387 */ /* 0x0003e20000100800 */
[----:B------:R-:W-:Y:S05]  /*38d10*/  @P0 BRA `(.L_x_1) ;  /* 0xfffffdc000480947 */ /* 0x000fea000383ffff */
.L_x_0:
[----:B01----:R-:W2:Y:S01]  /*38d20*/  LDL.LU R61, [R1+0x3d0] ;  /* 0x0003d000013d7983 */ /* 0x003ea20000300800 */
[----:B------:R-:W0:Y:S03]  /*38d30*/  LDCU.64 UR12, c[0x0][0x398] ;  /* 0x00007300ff0c77ac */ /* 0x000e260008000a00 */
[----:B------:R-:W2:Y:S01]  /*38d40*/  LDL.LU R27, [R1+0x3d4] ;  /* 0x0003d400011b7983 */ /* 0x000ea20000300800 */
[----:B------:R-:W1:Y:S03]  /*38d50*/  LDCU.64 UR24, c[0x0][0x398] ;  /* 0x00007300ff1877ac */ /* 0x000e660008000a00 */
[----:B------:R-:W3:Y:S01]  /*38d60*/  LDL.LU R60, [R1+0x3d8] ;  /* 0x0003d800013c7983 */ /* 0x000ee20000300800 */
[----:B------:R-:W4:Y:S03]  /*38d70*/  LDCU.64 UR18, c[0x0][0x398] ;  /* 0x00007300ff1277ac */ /* 0x000f260008000a00 */
[----:B------:R-:W3:Y:S01]  /*38d80*/  LDL.LU R59, [R1+0x3dc] ;  /* 0x0003dc00013b7983 */ /* 0x000ee20000300800 */
[----:B------:R-:W0:Y:S03]  /*38d90*/  LDCU UR4, c[0x0][0x39c] ;  /* 0x00007380ff0477ac */ /* 0x000e260008000800 */
[----:B------:R-:W4:Y:S01]  /*38da0*/  LDL.LU R58, [R1+0x3e0] ;  /* 0x0003e000013a7983 */ /* 0x000f220000300800 */
[----:B------:R-:W0:Y:S01]  /*38db0*/  S2UR UR5, SR_CgaCtaId ;  /* 0x00000000000579c3 */ /* 0x000e220000008800 */
[----:B------:R-:W0:Y:S02]  /*38dc0*/  LDCU.64 UR8, c[0x0][0x390] ;  /* 0x00007200ff0877ac */ /* 0x000e240008000a00 */
[----:B------:R-:W4:Y:S01]  /*38dd0*/  LDL.LU R57, [R1+0x3e4] ;  /* 0x0003e40001397983 */ /* 0x000f220000300800 */
[----:B------:R-:W0:Y:S03]  /*38de0*/  LDCU.64 UR26, c[0x0][0x398] ;  /* 0x00007300ff1a77ac */ /* 0x000e260008000a00 */
[----:B------:R-:W4:Y:S01]  /*38df0*/  LDL.LU R56, [R1+0x3e8] ;  /* 0x0003e80001387983 */ /* 0x000f220000300800 */
[----:B------:R-:W0:Y:S03]  /*38e00*/  LDCU UR10, c[0x0][0x3b4] ;  /* 0x00007680ff0a77ac */ /* 0x000e260008000800 */
[----:B------:R-:W4:Y:S01]  /*38e10*/  LDL.LU R55, [R1+0x3ec] ;  /* 0x0003ec0001377983 */ /* 0x000f220000300800 */
[----:B------:R-:W0:Y:S03]  /*38e20*/  LDCU.64 UR28, c[0x0][0x398] ;  /* 0x00007300ff1c77ac */ /* 0x000e260008000a00 */
[----:B------:R-:W4:Y:S01]  /*38e30*/  LDL.LU R54, [R1+0x420] ;  /* 0x0004200001367983 */ /* 0x000f220000300800 */
[----:B------:R-:W0:Y:S03]  /*38e40*/  LDCU UR14, c[0x0][0x3b8] ;  /* 0x00007700ff0e77ac */ /* 0x000e260008000800 */
[----:B------:R-:W4:Y:S01]  /*38e50*/  LDL.LU R53, [R1+0x424] ;  /* 0x0004240001357983 */ /* 0x000f220000300800 */
[----:B------:R-:W0:Y:S03]  /*38e60*/  LDCU UR15, c[0x0][0x39c] ;  /* 0x00007380ff0f77ac */ /* 0x000e260008000800 */
[----:B------:R-:W4:Y:S01]  /*38e70*/  LDL.LU R52, [R1+0x428] ;  /* 0x0004280001347983 */ /* 0x000f220000300800 */
[----:B------:R-:W0:Y:S03]  /*38e80*/  LDCU UR16, c[0x0][0x3b8] ;  /* 0x00007700ff1077ac */ /* 0x000e260008000800 */
[----:B------:R-:W4:Y:S01]  /*38e90*/  LDL.LU R51, [R1+0x42c] ;  /* 0x00042c0001337983 */ /* 0x000f220000300800 */
[----:B------:R-:W0:Y:S03]  /*38ea0*/  LDCU UR17, c[0x0][0x39c] ;  /* 0x00007380ff1177ac */ /* 0x000e260008000800 */
[----:B------:R-:W4:Y:S01]  /*38eb0*/  LDL.LU R50, [R1+0x430] ;  /* 0x0004300001327983 */ /* 0x000f220000300800 */
[----:B------:R-:W0:Y:S03]  /*38ec0*/  LDCU.64 UR22, c[0x0][0x398] ;  /* 0x00007300ff1677ac */ /* 0x000e260008000a00 */
[----:B------:R-:W4:Y:S01]  /*38ed0*/  LDL.LU R49, [R1+0x434] ;  /* 0x0004340001317983 */ /* 0x000f220000300800 */
[----:B------:R-:W0:Y:S03]  /*38ee0*/  LDCU.64 UR20, c[0x0][0x398] ;  /* 0x00007300ff1477ac */ /* 0x000e260008000a00 */
        /* <DEDUP_REMOVED lines=46> */
[----:B--2---:R-:W-:-:S05]  /*391d0*/  F2FP.SATFINITE.E5M2.F32.PACK_AB_MERGE_C R27, R27, R61, RZ ;  /* 0x0000003d1b1b723e */ /* 0x004fca00048060ff */
[----:B------:R2:W-:Y:S01]  /*391e0*/  STL [R1+0x15a0], R27 ;  /* 0x0015a01b01007387 */ /* 0x0005e20000100800 */
[----:B---3-5:R-:W-:-:S05]  /*391f0*/  F2FP.SATFINITE.E5M2.F32.PACK_AB_MERGE_C R0, R59, R60, RZ ;  /* 0x0000003c3b00723e */ /* 0x028fca00048060ff */
[----:B------:R3:W-:Y:S01]  /*39200*/  STL [R1+0x48], R0 ;  /* 0x0000480001007387 */ /* 0x0007e20000100800 */
[----:B----4-:R-:W-:-:S05]  /*39210*/  F2FP.SATFINITE.E5M2.F32.PACK_AB_MERGE_C R57, R57, R58, RZ ;  /* 0x0000003a3939723e */ /* 0x010fca00048060ff */
[----:B------:R-:W-:Y:S01]  /*39220*/  STL [R1+0x44], R57 ;  /* 0x0000443901007387 */ /* 0x000fe20000100800 */
[----:B--2---:R-:W-:-:S05]  /*39230*/  F2FP.SATFINITE.E5M2.F32.PACK_AB_MERGE_C R27, R55, R56, RZ ;  /* 0x00000038371b723e */ /* 0x004fca00048060ff */
[----:B------:R2:W-:Y:S01]  /*39240*/  STL [R1+0x60], R27 ;  /* 0x0000601b01007387 */ /* 0x0005e20000100800 */
[----:B---3--:R-:W-:-:S05]  /*39250*/  F2FP.SATFINITE.E5M2.F32.PACK_AB_MERGE_C R0, R53, R54, RZ ;  /* 0x000000363500723e */ /* 0x008fca00048060ff */
[----:B------:R3:W-:Y:S01]  /*39260*/  STL [R1+0x5c], R0 ;  /* 0x00005c0001007387 */ /* 0x0007e20000100800 */
[----:B------:R-:W-:-:S05]  /*39270*/  F2FP.SATFINITE.E5M2.F32.PACK_AB_MERGE_C R51, R51, R52, RZ ;  /* 0x000000343333723e */ /* 0x000fca00048060ff */
        /* <DEDUP_REMOVED lines=20> */
[----:B------:R-:W-:Y:S01]  /*393c0*/  STL [R1+0xf8], R27 ;  /* 0x0000f81b01007387 */ /* 0x000fe20000100800 */
[----:B---3--:R-:W-:-:S05]  /*393d0*/  F2FP.SATFINITE.E5M2.F32.PACK_AB_MERGE_C R0, R29, R30, RZ ;  /* 0x0000001e1d00723e */ /* 0x008fca00048060ff */
[----:B------:R2:W-:Y:S01]  /*393e0*/  STL [R1+0xf4], R0 ;  /* 0x0000f40001007387 */ /* 0x0005e20000100800 */
[----:B------:R-:W-:-:S05]  /*393f0*/  F2FP.SATFINITE.E5M2.F32.PACK_AB_MERGE_C R26, R26, R28, RZ ;  /* 0x0000001c1a1a723e */ /* 0x000fca00048060ff */
[----:B------:R-:W-:Y:S01]  /*39400*/  STL [R1+0xfc], R26 ;  /* 0x0000fc1a01007387 */ /* 0x000fe20000100800 */
[----:B------:R-:W-:-:S05]  /*39410*/  F2FP.SATFINITE.E5M2.F32.PACK_AB_MERGE_C R24, R24, R25, RZ ;  /* 0x000000191818723e */ /* 0x000fca00048060ff */
[----:B------:R-:W-:Y:S01]  /*39420*/  STL [R1+0xcc], R24 ;  /* 0x0000cc1801007387 */ /* 0x000fe20000100800 */
[----:B--2---:R-:W-:-:S05]  /*39430*/  F2FP.SATFINITE.E5M2.F32.PACK_AB_MERGE_C R0, R22, R23, RZ ;  /* 0x000000171600723e */ /* 0x004fca00048060ff */
        /* <DEDUP_REMOVED lines=17> */
[----:B--2---:R-:W-:-:S03]  /*39550*/  F2FP.SATFINITE.E5M2.F32.PACK_AB_MERGE_C R0, R4, R5, RZ ;  /* 0x000000050400723e */ /* 0x004fc600048060ff */
[----:B------:R-:W2:Y:S04]  /*39560*/  LDL.LU R27, [R1+0x1d4] ;  /* 0x0001d400011b7983 */ /* 0x000ea80000300800 */
[----:B------:R3:W-:Y:S01]  /*39570*/  STL [R1+0x1e8], R0 ;  /* 0x0001e80001007387 */ /* 0x0007e20000100800 */
[----:B------:R-:W-:-:S03]  /*39580*/  F2FP.SATFINITE.E5M2.F32.PACK_AB_MERGE_C R2, R2, R3, RZ ;  /* 0x000000030202723e */ /* 0x000fc600048060ff */
[----:B---3--:R-:W3:Y:S04]  /*39590*/  LDL.LU R0, [R1+0x1d8] ;  /* 0x0001d80001007983 */ /* 0x008ee80000300800 */
[----:B------:R-:W-:Y:S01]  /*395a0*/  STL [R1+0x3d4], R2 ;  /* 0x0003d40201007387 */ /* 0x000fe20000100800 */
[----:B------:R-:W-:Y:S06]  /*395b0*/  BAR.SYNC.DEFER_BLOCKING 0x0 ;  /* 0x0000000000007b1d */ /* 0x000fec0000010000 */
[----:B---3--:R3:W-:Y:S04]  /*395c0*/  STL [R1+0x15f8], R0 ;  /* 0x0015f80001007387 */ /* 0x0087e80000100800 */
[----:B---3--:R-:W2:Y:S04]  /*395d0*/  LDL.LU R0, [R1+0x1d0] ;  /* 0x0001d00001007983 */ /* 0x008ea80000300800 */
[----:B------:R-:W3:Y:S04]  /*395e0*/  LDL.LU R61, [R1+0x1dc] ;  /* 0x0001dc00013d7983 */ /* 0x000ee80000300800 */
[----:B------:R-:W4:Y:S04]  /*395f0*/  LDL.LU R60, [R1+0x490] ;  /* 0x00049000013c7983 */ /* 0x000f280000300800 */
        /* <DEDUP_REMOVED lines=57> */
[----:B--2---:R-:W-:-:S03]  /*39990*/  F2FP.SATFINITE.E5M2.F32.PACK_AB_MERGE_C R27, R27, R0, RZ ;  /* 0x000000001b1b723e */ /* 0x004fc600048060ff */
[----:B------:R-:W2:Y:S04]  /*399a0*/  LDL.LU R0, [R1+0x15f8] ;  /* 0x0015f80001007983 */ /* 0x000ea80000300800 */
[----:B------:R4:W-:Y:S02]  /*399b0*/  STL [R1+0x3d0], R27 ;  /* 0x0003d01b01007387 */ /* 0x0009e40000100800 */
[----:B----4-:R-:W-:Y:S02]  /*399c0*/  F2FP.SATFINITE.E5M2.F32.PACK_AB_MERGE_C R27, R59, R60, RZ ;  /* 0x0000003c3b1b723e */ /* 0x010fe400048060ff */
[----:B---3--:R-:W-:Y:S02]  /*399d0*/  F2FP.SATFINITE.E5M2.F32.PACK_AB_MERGE_C R55, R55, R56, RZ ;  /* 0x000000383737723e */ /* 0x008fe400048060ff */
[----:B------:R-:W-:-:S02]  /*399e0*/  F2FP.SATFINITE.E5M2.F32.PACK_AB_MERGE_C R49, R49, R50, RZ ;  /* 0x000000323131723e */ /* 0x000fc400048060ff */
[----:B------:R-:W-:Y:S02]  /*399f0*/  F2FP.SATFINITE.E5M2.F32.PACK_AB_MERGE_C R43, R43, R44, RZ ;  /* 0x0000002c2b2b723e */ /* 0x000fe400048060ff */
[----:B------:R-:W-:Y:S02]  /*39a00*/  F2FP.SATFINITE.E5M2.F32.PACK_AB_MERGE_C R37, R37, R38, RZ ;  /* 0x000000262525723e */ /* 0x000fe400048060ff */
[----:B------:R-:W-:Y:S02]  /*39a10*/  F2FP.SATFINITE.E5M2.F32.PACK_AB_MERGE_C R31, R31, R32, RZ ;  /* 0x000000201f1f723e */ /* 0x000fe400048060ff */
[----:B------:R-:W-:Y:S02]  /*39a20*/  F2FP.SATFINITE.E5M2.F32.PACK_AB_MERGE_C R24, R24, R25, RZ ;  /* 0x000000191818723e */ /* 0x000fe400048060ff */
[----:B------:R-:W-:Y:S02]  /*39a30*/  F2FP.SATFINITE.E5M2.F32.PACK_AB_MERGE_C R22, R22, R23, RZ ;  /* 0x000000171616723e */ /* 0x000fe400048060ff */
[----:B------:R-:W-:-:S02]  /*39a40*/  F2FP.SATFINITE.E5M2.F32.PACK_AB_MERGE_C R18, R18, R19, RZ ;  /* 0x000000131212723e */ /* 0x000fc400048060ff */
[----:B------:R-:W-:Y:S02]  /*39a50*/  F2FP.SATFINITE.E5M2.F32.PACK_AB_MERGE_C R16, R16, R17, RZ ;  /* 0x000000111010723e */ /* 0x000fe400048060ff */
[----:B------:R-:W-:Y:S02]  /*39a60*/  F2FP.SATFINITE.E5M2.F32.PACK_AB_MERGE_C R12, R12, R13, RZ ;  /* 0x0000000d0c0c723e */ /* 0x000fe400048060ff */
[----:B------:R-:W-:Y:S02]  /*39a70*/  F2FP.SATFINITE.E5M2.F32.PACK_AB_MERGE_C R10, R10, R11, RZ ;  /* 0x0000000b0a0a723e */ /* 0x000fe400048060ff */
[----:B------:R-:W-:Y:S02]  /*39a80*/  F2FP.SATFINITE.E5M2.F32.PACK_AB_MERGE_C R6, R6, R7, RZ ;  /* 0x000000070606723e */ /* 0x000fe400048060ff */
[----:B------:R-:W-:Y:S02]  /*39a90*/  F2FP.SATFINITE.E5M2.F32.PACK_AB_MERGE_C R4, R4, R5, RZ ;  /* 0x000000050404723e */ /* 0x000fe400048060ff */
[----:B--2---:R-:W-:-:S02]  /*39aa0*/  F2FP.SATFINITE.E5M2.F32.PACK_AB_MERGE_C R61, R61, R0, RZ ;  /* 0x000000003d3d723e */ /* 0x004fc400048060ff */
[----:B------:R-:W-:-:S03]  /*39ab0*/  F2FP.SATFINITE.E5M2.F32.PACK_AB_MERGE_C R0, R57, R58, RZ ;  /* 0x0000003a3900723e */ /* 0x000fc600048060ff */
[----:B------:R-:W-:Y:S04]  /*39ac0*/  STL [R1+0x1d8], R61 ;  /* 0x0001d83d01007387 */ /* 0x000fe80000100800 */
[----:B------:R2:W-:Y:S04]  /*39ad0*/  STL [R1+0x10], R27 ;  /* 0x0000101b01007387 */ /* 0x0005e80000100800 */
[----:B------:R3:W-:Y:S01]  /*39ae0*/  STL [R1+0xc], R0 ;  /* 0x00000c0001007387 */ /* 0x0007e20000100800 */
[----:B--2---:R-:W-:-:S03]  /*39af0*/  F2FP.SATFINITE.E5M2.F32.PACK_AB_MERGE_C R27, R53, R54, RZ ;  /* 0x00000036351b723e */ /* 0x004fc600048060ff */
[----:B------:R-:W-:Y:S01]  /*39b00*/  STL [R1+0x18], R55 ;  /* 0x0000183701007387 */ /* 0x000fe20000100800 */
[----:B---3--:R-:W-:-:S03]  /*39b10*/  F2FP.SATFINITE.E5M2.F32.PACK_AB_MERGE_C R0, R51, R52, RZ ;  /* 0x000000343300723e */ /* 0x008fc600048060ff */
        /* <DEDUP_REMOVED lines=20> */
[----:B------:R-:W-:Y:S04]  /*39c60*/  STL [R1+0x20], R27 ;  /* 0x0000201b01007387 */ /* 0x000fe80000100800 */
[----:B------:R2:W-:Y:S04]  /*39c70*/  STL [R1+0x38], R0 ;  /* 0x0000380001007387 */ /* 0x0005e80000100800 */
[----:B------:R-:W-:Y:S01]  /*39c80*/  STL [R1+0x1c], R24 ;  /* 0x00001c1801007387 */ /* 0x000fe20000100800 */
[----:B--2---:R-:W-:-:S03]  /*39c90*/  F2FP.SATFINITE.E5M2.F32.PACK_AB_MERGE_C R0, R20, R21, RZ ;  /* 0x000000151400723e */ /* 0x004fc600048060ff */
        /* <DEDUP_REMOVED lines=10> */
[----:B------:R3:W-:Y:S04]  /*39d40*/  STL [R1+0x16c], R6 ;  /* 0x00016c0601007387 */ /* 0x0007e80000100800 */
[----:B------:R-:W4:Y:S01]  /*39d50*/  LDL.LU R40, [R1+0x2f8] ;  /* 0x0002f80001287983 */ /* 0x000f220000300800 */
[----:B--2---:R-:W-:-:S03]  /*39d60*/  F2FP.SATFINITE.E5M2.F32.PACK_AB_MERGE_C R0, R2, R3, RZ ;  /* 0x000000030200723e */ /* 0x004fc600048060ff */
[----:B------:R2:W-:Y:S04]  /*39d70*/  STL [R1+0x168], R4 ;  /* 0x0001680401007387 */ /* 0x0005e80000100800 */
[----:B------:R-:W4:Y:S04]  /*39d80*/  LDL.LU R39, [R1+0x2fc] ;  /* 0x0002fc0001277983 */ /* 0x000f280000300800 */
[----:B------:R0:W-:Y:S04]  /*39d90*/  STL [R1+0x1d4], R0 ;  /* 0x0001d40001007387 */ /* 0x0001e80000100800 */
[----:B------:R-:W4:Y:S04]  /*39da0*/  LDL.LU R38, [R1+0x1c0] ;  /* 0x0001c00001267983 */ /* 0x000f280000300800 */
[----:B------:R-:W4:Y:S04]  /*39db0*/  LDL.LU R37, [R1+0x1c4] ;  /* 0x0001c40001257983 */ /* 0x000f280000300800 */
[----:B------:R-:W0:Y:S04]  /*39dc0*/  LDL.LU R36, [R1+0x1c8] ;  /* 0x0001c80001247983 */ /* 0x000e280000300800 */
[----:B------:R-:W0:Y:S04]  /*39dd0*/  LDL.LU R35, [R1+0x1cc] ;  /* 0x0001cc0001237983 */ /* 0x000e280000300800 */
        /* <DEDUP_REMOVED lines=27> */
[----:B---3--:R-:W3:Y:S04]  /*39f90*/  LDL.LU R6, [R1+0x28c] ;  /* 0x00028c0001067983 */ /* 0x008ee80000300800 */
[----:B------:R-:W3:Y:S04]  /*39fa0*/  LDL.LU R5, [R1+0x270] ;  /* 0x0002700001057983 */ /* 0x000ee80000300800 */
[----:B--2---:R-:W2:Y:S04]  /*39fb0*/  LDL.LU R4, [R1+0x274] ;  /* 0x0002740001047983 */ /* 0x004ea80000300800 */
[----:B------:R-:W2:Y:S04]  /*39fc0*/  LDL.LU R3, [R1+0x278] ;  /* 0x0002780001037983 */ /* 0x000ea80000300800 */
[----:B------:R-:W2:Y:S01]  /*39fd0*/  LDL.LU R2, [R1+0x27c] ;  /* 0x00027c0001027983 */ /* 0x000ea20000300800 */
[----:B----4-:R-:W-:-:S05]  /*39fe0*/  F2FP.SATFINITE.E5M2.F32.PACK_AB_MERGE_C R39, R39, R40, RZ ;  /* 0x000000282727723e */ /* 0x010fca00048060ff */
[----:B------:R-:W-:Y:S01]  /*39ff0*/  STL [R1+0x1d0], R39 ;  /* 0x0001d02701007387 */ /* 0x000fe20000100800 */
[----:B------:R-:W-:-:S05]  /*3a000*/  F2FP.SATFINITE.E5M2.F32.PACK_AB_MERGE_C R27, R37, R38, RZ ;  /* 0x00000026251b723e */ /* 0x000fca00048060ff */
[----:B------:R-:W-:Y:S01]  /*3a010*/  STL [R1+0x1c4], R27 ;  /* 0x0001c41b01007387 */ /* 0x000fe20000100800 */
[----:B0-----:R-:W-:Y:S02]  /*3a020*/  F2FP.SATFINITE.E5M2.F32.PACK_AB_MERGE_C R0, R35, R36, RZ ;  /* 0x000000242300723e */ /* 0x001fe400048060ff */
[----:B------:R-:W-:-:S05]  /*3a030*/  F2FP.SATFINITE.E5M2.F32.PACK_AB_MERGE_C R26, R26, R34, RZ ;  /* 0x000000221a1a723e */ /* 0x000fca00048060ff */
[----:B------:R-:W-:Y:S01]  /*3a040*/  STL [R1+0x15a4], R26 ;  /* 0x0015a41a01007387 */ /* 0x000fe20000100800 */
[----:B------:R-:W-:-:S03]  /*3a050*/  F2FP.SATFINITE.E5M2.F32.PACK_AB_MERGE_C R59, R32, R33, RZ ;  /* 0x00000021203b723e */ /* 0x000fc600048060ff */
[----:B------:R0:W-:Y:S01]  /*3a060*/  STL [R1+0x1c0], R0 ;  /* 0x0001c00001007387 */ /* 0x0001e20000100800 */
[----:B------:R-:W-:-:S03]  /*3a070*/  F2FP.SATFINITE.E5M2.F32.PACK_AB_MERGE_C R57, R30, R31, RZ ;  /* 0x0000001f1e39723e */ /* 0x000fc600048060ff */
[----:B------:R-:W-:Y:S04]  /*3a080*/  STL [R1+0x15a8], R59 ;  /* 0x0015a83b01007387 */ /* 0x000fe80000100800 */
[----:B------:R-:W-:Y:S01]  /*3a090*/  STL [R1+0x15ac], R57 ;  /* 0x0015ac3901007387 */ /* 0x000fe20000100800 */
[----:B0-----:R-:W-:Y:S02]  /*3a0a0*/  F2FP.SATFINITE.E5M2.F32.PACK_AB_MERGE_C R0, R28, R29, RZ ;  /* 0x0000001d1c00723e */ /* 0x001fe400048060ff */
[----:B------:R-:W-:-:S05]  /*3a0b0*/  F2FP.SATFINITE.E5M2.F32.PACK_AB_MERGE_C R61, R24, R25, RZ ;  /* 0x00000019183d723e */ /* 0x000fca00048060ff */
[----:B------:R-:W-:Y:S01]  /*3a0c0*/  STL [R1+0x15b0], R61 ;  /* 0x0015b03d01007387 */ /* 0x000fe20000100800 */
[----:B------:R-:W-:-:S03]  /*3a0d0*/  F2FP.SATFINITE.E5M2.F32.PACK_AB_MERGE_C R22, R22, R23, RZ ;  /* 0x000000171616723e */ /* 0x000fc600048060ff */
[----:B------:R0:W-:Y:S04]  /*3a0e0*/  STL [R1], R0 ;  /* 0x0000000001007387 */ /* 0x0001e80000100800 */
[----:B------:R4:W-:Y:S01]  /*3a0f0*/  STL [R1+0x8], R22 ;  /* 0x0000081601007387 */ /* 0x0009e20000100800 */
[----:B0-----:R-:W-:Y:S02]  /*3a100*/  F2FP.SATFINITE.E5M2.F32.PACK_AB_MERGE_C R0, R20, R21, RZ ;  /* 0x000000151400723e */ /* 0x001fe400048060ff */
[----:B------:R-:W-:-:S05]  /*3a110*/  F2FP.SATFINITE.E5M2.F32.PACK_AB_MERGE_C R60, R18, R19, RZ ;  /* 0x00000013123c723e */ /* 0x000fca00048060ff */
[----:B------:R-:W-:Y:S01]  /*3a120*/  STL [R1+0x15b4], R60 ;  /* 0x0015b43c01007387 */ /* 0x000fe20000100800 */
[----:B------:R-:W-:-:S03]  /*3a130*/  F2FP.SATFINITE.E5M2.F32.PACK_AB_MERGE_C R58, R16, R17, RZ ;  /* 0x00000011103a723e */ /* 0x000fc600048060ff */
[----:B------:R-:W-:Y:S01]  /*3a140*/  STL [R1+0x4], R0 ;  /* 0x0000040001007387 */ /* 0x000fe20000100800 */
[----:B------:R-:W-:-:S03]  /*3a150*/  F2FP.SATFINITE.E5M2.F32.PACK_AB_MERGE_C R23, R14, R15, RZ ;  /* 0x0000000f0e17723e */ /* 0x000fc600048060ff */
[----:B------:R-:W-:Y:S01]  /*3a160*/  STL [R1+0x15b8], R58 ;  /* 0x0015b83a01007387 */ /* 0x000fe20000100800 */
[----:B------:R-:W-:-:S03]  /*3a170*/  F2FP.SATFINITE.E5M2.F32.PACK_AB_MERGE_C R21, R12, R13, RZ ;  /* 0x0000000d0c15723e */ /* 0x000fc600048060ff */
[----:B------:R-:W-:Y:S01]  /*3a180*/  STL [R1+0x15bc], R23 ;  /* 0x0015bc1701007387 */ /* 0x000fe20000100800 */
[----:B----4-:R-:W-:-:S03]  /*3a190*/  F2FP.SATFINITE.E5M2.F32.PACK_AB_MERGE_C R22, R10, R11, RZ ;  /* 0x0000000b0a16723e */ /* 0x010fc600048060ff */
[----:B------:R-:W-:Y:S01]  /*3a1a0*/  STL [R1+0x15c0], R21 ;  /* 0x0015c01501007387 */ /* 0x000fe20000100800 */
[----:B------:R-:W-:-:S03]  /*3a1b0*/  F2FP.SATFINITE.E5M2.F32.PACK_AB_MERGE_C R20, R8, R9, RZ ;  /* 0x000000090814723e */ /* 0x000fc600048060ff */
[----:B------:R-:W-:Y:S01]  /*3a1c0*/  STL [R1+0x15c4], R22 ;  /* 0x0015c41601007387 */ /* 0x000fe20000100800 */
[----:B---3--:R-:W-:-:S03]  /*3a1d0*/  F2FP.SATFINITE.E5M2.F32.PACK_AB_MERGE_C R53, R6, R7, RZ ;  /* 0x000000070635723e */ /* 0x008fc600048060ff */
[----:B------:R0:W-:Y:S01]  /*3a1e0*/  STL [R1+0x15c8], R20 ;  /* 0x0015c81401007387 */ /* 0x0001e20000100800 */
[----:B--2---:R-:W-:-:S03]  /*3a1f0*/  F2FP.SATFINITE.E5M2.F32.PACK_AB_MERGE_C R48, R4, R5, RZ ;  /* 0x000000050430723e */ /* 0x004fc600048060ff */
[----:B------:R-:W-:Y:S04]  /*3a200*/  STL [R1+0x15cc], R53 ;  /* 0x0015cc3501007387 */ /* 0x000fe80000100800 */
[----:B------:R-:W-:Y:S04]  /*3a210*/  STL [R1+0x15d0], R48 ;  /* 0x0015d03001007387 */ /* 0x000fe80000100800 */
        /* <DEDUP_REMOVED lines=33> */
[----:B------:R-:W-:-:S03]  /*3a430*/  F2FP.SATFINITE.E5M2.F32.PACK_AB_MERGE_C R52, R2, R3, RZ ;  /* 0x000000030234723e */ /* 0x000fc600048060ff */
        /* <DEDUP_REMOVED lines=11> */
[----:B------:R-:W-:Y:S01]  /*3a4f0*/  STL [R1+0x15d4], R52 ;  /* 0x0015d43401007387 */ /* 0x000fe20000100800 */
[----:B--2---:R-:W-:-:S02]  /*3a500*/  F2FP.SATFINITE.E5M2.F32.PACK_AB_MERGE_C R47, R47, R54, RZ ;  /* 0x000000362f2f723e */ /* 0x004fc400048060ff */
[----:B---3--:R-:W-:-:S03]  /*3a510*/  F2FP.SATFINITE.E5M2.F32.PACK_AB_MERGE_C R51, R50, R51, RZ ;  /* 0x000000333233723e */ /* 0x008fc600048060ff */
[----:B------:R-:W-:Y:S01]  /*3a520*/  STL [R1+0x15d8], R47 ;  /* 0x0015d82f01007387 */ /* 0x000fe20000100800 */
[----:B----4-:R-:W-:-:S03]  /*3a530*/  F2FP.SATFINITE.E5M2.F32.PACK_AB_MERGE_C R46, R46, R49, RZ ;  /* 0x000000312e2e723e */ /* 0x010fc600048060ff */
[----:B------:R-:W-:Y:S01]  /*3a540*/  STL [R1+0x15dc], R51 ;  /* 0x0015dc3301007387 */ /* 0x000fe20000100800 */
[----:B------:R-:W-:-:S03]  /*3a550*/  F2FP.SATFINITE.E5M2.F32.PACK_AB_MERGE_C R50, R44, R45, RZ ;  /* 0x0000002d2c32723e */ /* 0x000fc600048060ff */
        /* <DEDUP_REMOVED lines=8> */
[----:B------:R-:W-:Y:S04]  /*3a5e0*/  STL [R1+0x15f0], R44 ;  /* 0x0015f02c01007387 */ /* 0x000fe80000100800 */
[----:B------:R-:W-:Y:S01]  /*3a5f0*/  STL [R1+0x15f4], R43 ;  /* 0x0015f42b01007387 */ /* 0x000fe20000100800 */
[----:B0-----:R-:W-:Y:S02]  /*3a600*/  F2FP.SATFINITE.E5M2.F32.PACK_AB_MERGE_C R20, R28, R29, RZ ;  /* 0x0000001d1c14723e */ /* 0x001fe400048060ff */
[----:B------:R-:W-:-:S03]  /*3a610*/  F2FP.SATFINITE.E5M2.F32.PACK_AB_MERGE_C R0, R24, R25, RZ ;  /* 0x000000191800723e */ /* 0x000fc600048060ff */
[----:B------:R-:W-:Y:S04]  /*3a620*/  STL [R1+0x110], R20 ;  /* 0x0001101401007387 */ /* 0x000fe80000100800 */
[----:B------:R0:W-:Y:S01]  /*3a630*/  STL [R1+0xf0], R0 ;  /* 0x0000f00001007387 */ /* 0x0001e20000100800 */
[----:B------:R-:W-:Y:S02]  /*3a640*/  F2FP.SATFINITE.E5M2.F32.PACK_AB_MERGE_C R18, R18, R19, RZ ;  /* 0x000000131212723e */ /* 0x000fe400048060ff */
[----:B------:R-:W-:-:S03]  /*3a650*/  F2FP.SATFINITE.E5M2.F32.PACK_AB_MERGE_C R16, R16, R17, RZ ;  /* 0x000000111010723e */ /* 0x000fc600048060ff */
[----:B------:R-:W-:Y:S01]  /*3a660*/  STL [R1+0x144], R18 ;  /* 0x0001441201007387 */ /* 0x000fe20000100800 */
[----:B0-----:R-:W-:-:S03]  /*3a670*/  F2FP.SATFINITE.E5M2.F32.PACK_AB_MERGE_C R0, R14, R15, RZ ;  /* 0x0000000f0e00723e */ /* 0x001fc600048060ff */
[----:B------:R-:W-:Y:S04]  /*3a680*/  STL [R1+0x140], R16 ;  /* 0x0001401001007387 */ /* 0x000fe80000100800 */
[----:B------:R0:W-:Y:S04]  /*3a690*/  STL [R1+0x164], R0 ;  /* 0x0001640001007387 */ /* 0x0001e80000100800 */
[----:B------:R-:W2:Y:S01]  /*3a6a0*/  LDL.LU R43, [R1+0x130] ;  /* 0x00013000012b7983 */ /* 0x000ea20000300800 */
[----:B------:R-:W-:Y:S02]  /*3a6b0*/  F2FP.SATFINITE.E5M2.F32.PACK_AB_MERGE_C R6, R6, R13, RZ ;  /* 0x0000000d0606723e */ /* 0x000fe400048060ff */
[----:B------:R-:W-:-:S02]  /*3a6c0*/  F2FP.SATFINITE.E5M2.F32.PACK_AB_MERGE_C R4, R4, R12, RZ ;  /* 0x0000000c0404723e */ /* 0x000fc400048060ff */
[----:B------:R-:W-:Y:S02]  /*3a6d0*/  F2FP.SATFINITE.E5M2.F32.PACK_AB_MERGE_C R2, R2, R11, RZ ;  /* 0x0000000b0202723e */ /* 0x000fe400048060ff */
[----:B0-----:R-:W-:Y:S02]  /*3a6e0*/  F2FP.SATFINITE.E5M2.F32.PACK_AB_MERGE_C R0, R9, R10, RZ ;  /* 0x0000000a0900723e */ /* 0x001fe400048060ff */
[----:B------:R-:W-:Y:S02]  /*3a6f0*/  F2FP.SATFINITE.E5M2.F32.PACK_AB_MERGE_C R3, R3, R8, RZ ;  /* 0x000000080303723e */ /* 0x000fe400048060ff */
[----:B------:R-:W-:Y:S02]  /*3a700*/  F2FP.SATFINITE.E5M2.F32.PACK_AB_MERGE_C R5, R5, R7, RZ ;  /* 0x000000070505723e */ /* 0x000fe400048060ff */
        /* <DEDUP_REMOVED lines=28> */
[----:B------:R-:W4:Y:S01]  /*3a8d0*/  LDL.LU R21, [R1+0x3f0] ;  /* 0x0003f00001157983 */ /* 0x000f220000300800 */
[----:B------:R-:W-:-:S03]  /*3a8e0*/  F2FP.SATFINITE.E5M2.F32.PACK_AB_MERGE_C R34, R30, R31, RZ ;  /* 0x0000001f1e22723e */ /* 0x000fc600048060ff */
        /* <DEDUP_REMOVED lines=24> */
[----:B--2---:R-:W-:-:S03]  /*3aa70*/  F2FP.SATFINITE.E5M2.F32.PACK_AB_MERGE_C R7, R7, R43, RZ ;  /* 0x0000002b0707723e */ /* 0x004fc600048060ff */
[----:B------:R-:W2:Y:S01]  /*3aa80*/  LDL.LU R43, [R1+0x15f4] ;  /* 0x0015f400012b7983 */ /* 0x000ea20000300800 */
[----:B---3--:R-:W-:-:S03]  /*3aa90*/  F2FP.SATFINITE.E5M2.F32.PACK_AB_MERGE_C R8, R8, R44, RZ ;  /* 0x0000002c0808723e */ /* 0x008fc600048060ff */
[----:B------:R-:W3:Y:S01]  /*3aaa0*/  LDL.LU R44, [R1+0x15f0] ;  /* 0x0015f000012c7983 */ /* 0x000ee20000300800 */
[----:B----4-:R-:W-:-:S03]  /*3aab0*/  F2FP.SATFINITE.E5M2.F32.PACK_AB_MERGE_C R9, R9, R49, RZ ;  /* 0x000000310909723e */ /* 0x010fc600048060ff */
[----:B------:R-:W4:Y:S01]  /*3aac0*/  LDL.LU R49, [R1+0x15ec] ;  /* 0x0015ec0001317983 */ /* 0x000f220000300800 */
[----:B------:R-:W-:-:S03]  /*3aad0*/  F2FP.SATFINITE.E5M2.F32.PACK_AB_MERGE_C R10, R10, R45, RZ ;  /* 0x0000002d0a0a723e */ /* 0x000fc600048060ff */
[----:B------:R-:W2:Y:S01]  /*3aae0*/  LDL.LU R45, [R1+0x15e8] ;  /* 0x0015e800012d7983 */ /* 0x000ea20000300800 */
        /* <DEDUP_REMOVED lines=19> */
[----:B------:R-:W2:Y:S01]  /*3ac20*/  LDL R55, [R1+0x758] ;  /* 0x0007580001377983 */ /* 0x000ea20000100800 */
[----:B------:R-:W-:-:S03]  /*3ac30*/  F2FP.SATFINITE.E5M2.F32.PACK_AB_MERGE_C R25, R25, R21, RZ ;  /* 0x000000151919723e */ /* 0x000fc600048060ff */
[----:B------:R-:W3:Y:S01]  /*3ac40*/  LDL.LU R21, [R1+0x15c0] ;  /* 0x0015c00001157983 */ /* 0x000ee20000300800 */
        /* <DEDUP_REMOVED lines=15> */
[----:B------:R-:W4:Y:S01]  /*3ad40*/  LDL.LU R27, [R1+0x15a0] ;  /* 0x0015a000011b7983 */ /* 0x000f220000300800 */
[----:B------:R-:W-:Y:S02]  /*3ad50*/  F2FP.SATFINITE.E5M2.F32.PACK_AB_MERGE_C R38, R38, R54, RZ ;  /* 0x000000362626723e */ /* 0x000fe400048060ff */
[----:B------:R-:W-:Y:S02]  /*3ad60*/  F2FP.SATFINITE.E5M2.F32.PACK_AB_MERGE_C R40, R28, R40, RZ ;  /* 0x000000281c28723e */ /* 0x000fe400048060ff */
[----:B------:R-:W-:Y:S01]  /*3ad70*/  F2FP.SATFINITE.E5M2.F32.PACK_AB_MERGE_C R41, R41, R56, RZ ;  /* 0x000000382929723e */ /* 0x000fe200048060ff */
[C---:B--2---:R-:W-:Y:S02]  /*3ad80*/  VIADD R54, R55.reuse, 0x1 ;  /* 0x0000000137367836 */ /* 0x044fe40000000000 */
[----:B------:R-:W-:-:S03]  /*3ad90*/  VIADD R28, R55, 0x7f ;  /* 0x0000007f371c7836 */ /* 0x000fc60000000000 */
[----:B------:R-:W-:Y:S01]  /*3ada0*/  ISETP.GE.AND P2, PT, R54, UR13, PT ;  /* 0x0000000d36007c0c */ /* 0x000fe2000bf46270 */
[C---:B------:R-:W-:Y:S02]  /*3adb0*/  VIADD R54, R55.reuse, 0x2 ;  /* 0x0000000237367836 */ /* 0x040fe40000000000 */
[----:B------:R-:W-:Y:S01]  /*3adc0*/  VIADD R55, R55, 0x3 ;  /* 0x0000000337377836 */ /* 0x000fe20000000000 */
[----:B-1----:R-:W-:Y:S02]  /*3add0*/  ISETP.GE.AND P1, PT, R28, UR25, PT ;  /* 0x000000191c007c0c */ /* 0x002fe4000bf26270 */
[----:B------:R-:W-:Y:S02]  /*3ade0*/  ISETP.GE.AND P0, PT, R54, UR19, PT ;  /* 0x0000001336007c0c */ /* 0x000fe4000bf06270 */
[----:B------:R-:W2:Y:S01]  /*3adf0*/  LDL.LU R54, [R1+0x10] ;  /* 0x0000100001367983 */ /* 0x000ea20000300800 */
[----:B------:R-:W-:-:S03]  /*3ae00*/  ISETP.GE.AND P3, PT, R55, UR4, PT ;  /* 0x0000000437007c0c */ /* 0x000fc6000bf66270 */
[----:B------:R-:W2:Y:S01]  /*3ae10*/  LDL.LU R55, [R1+0xc] ;  /* 0x00000c0001377983 */ /* 0x000ea20000300800 */
[----:B---3--:R-:W-:-:S04]  /*3ae20*/  LOP3.LUT R26, R26, 0xffff, RZ, 0xc0, !PT ;  /* 0x0000ffff1a1a7812 */ /* 0x008fc800078ec0ff */
[----:B------:R-:W-:Y:S02]  /*3ae30*/  SHF.R.U32.HI R28, RZ, 0x8, R26 ;  /* 0x00000008ff1c7819 */ /* 0x000fe4000001161a */
[----:B----4-:R-:W-:-:S04]  /*3ae40*/  LOP3.LUT R27, R27, 0xffff, RZ, 0xc0, !PT ;  /* 0x0000ffff1b1b7812 */ /* 0x010fc800078ec0ff */
[----:B------:R-:W-:Y:S02]  /*3ae50*/  PRMT R26, R27, 0x3340, R26 ;  /* 0x000033401b1a7816 */ /* 0x000fe4000000001a */
[----:B------:R-:W-:Y:S02]  /*3ae60*/  SHF.R.U32.HI R56, RZ, 0x8, R27 ;  /* 0x00000008ff387819 */ /* 0x000fe4000001161b */
[----:B------:R-:W3:Y:S04]  /*3ae70*/  LDL.LU R27, [R1+0x48] ;  /* 0x00004800011b7983 */ /* 0x000ee80000300800 */
[----:B------:R0:W-:Y:S04]  /*3ae80*/  STL [R1+0x1f0], R26 ;  /* 0x0001f01a01007387 */ /* 0x0001e80000100800 */
[----:B0-----:R-:W4:Y:S01]  /*3ae90*/  LDL.LU R26, [R1+0x44] ;  /* 0x00004400011a7983 */ /* 0x001f220000300800 */
[----:B------:R-:W-:-:S02]  /*3aea0*/  LOP3.LUT R56, R56, 0xffff, RZ, 0xc0, !PT ;  /* 0x0000ffff38387812 */ /* 0x000fc400078ec0ff */
[----:B------:R-:W-:-:S04]  /*3aeb0*/  LOP3.LUT R28, R28, 0xffff, RZ, 0xc0, !PT ;  /* 0x0000ffff1c1c7812 */ /* 0x000fc800078ec0ff */
[----:B------:R-:W-:-:S05]  /*3aec0*/  PRMT R28, R56, 0x3340, R28 ;  /* 0x00003340381c7816 */ /* 0x000fca000000001c */
[----:B------:R4:W-:Y:S01]  /*3aed0*/  STL [R1+0x15c], R28 ;  /* 0x00015c1c01007387 */ /* 0x0009e20000100800 */
[----:B------:R-:W-:Y:S02]  /*3aee0*/  LOP3.LUT R6, R6, 0xffff, RZ, 0xc0, !PT ;  /* 0x0000ffff06067812 */ /* 0x000fe400078ec0ff */
[----:B------:R-:W-:Y:S02]  /*3aef0*/  LOP3.LUT R4, R4, 0xffff, RZ, 0xc0, !PT ;  /* 0x0000ffff04047812 */ /* 0x000fe400078ec0ff */
[----:B--2---:R-:W-:Y:S02]  /*3af00*/  LOP3.LUT R54, R54, 0xffff, RZ, 0xc0, !PT ;  /* 0x0000ffff36367812 */ /* 0x004fe400078ec0ff */
[----:B---3--:R-:W-:Y:S02]  /*3af10*/  LOP3.LUT R56, R27, 0xffff, RZ, 0xc0, !PT ;  /* 0x0000ffff1b387812 */ /* 0x008fe400078ec0ff */
[----:B------:R-:W-:Y:S02]  /*3af20*/  LOP3.LUT R27, R55, 0xffff, RZ, 0xc0, !PT ;  /* 0x0000ffff371b7812 */ /* 0x000fe400078ec0ff */
[----:B------:R-:W-:-:S02]  /*3af30*/  LOP3.LUT R55, R59, 0xffff, RZ, 0xc0, !PT ;  /* 0x0000ffff3b377812 */ /* 0x000fc400078ec0ff */
[----:B------:R-:W2:Y:S01]  /*3af40*/  LDL.LU R59, [R1] ;  /* 0x00000000013b7983 */ /* 0x000ea20000300800 */
[----:B----4-:R-:W-:Y:S02]  /*3af50*/  LOP3.LUT R28, R26, 0xffff, RZ, 0xc0, !PT ;  /* 0x0000ffff1a1c7812 */ /* 0x010fe400078ec0ff */
[----:B------:R-:W-:Y:S02]  /*3af60*/  LOP3.LUT R26, R57, 0xffff, RZ, 0xc0, !PT ;  /* 0x0000ffff391a7812 */ /* 0x000fe400078ec0ff */
[----:B------:R-:W-:Y:S02]  /*3af70*/  SHF.R.U32.HI R57, RZ, 0x8, R56 ;  /* 0x00000008ff397819 */ /* 0x000fe40000011638 */
[----:B------:R-:W-:-:S05]  /*3af80*/  PRMT R56, R56, 0x3340, R55 ;  /* 0x0000334038387816 */ /* 0x000fca0000000037 */
[----:B------:R0:W-:Y:S02]  /*3af90*/  STL [R1+0x1dc], R56 ;  /* 0x0001dc3801007387 */ /* 0x0001e40000100800 */
[----:B0-----:R-:W-:Y:S02]  /*3afa0*/  SHF.R.U32.HI R56, RZ, 0x8, R55 ;  /* 0x00000008ff387819 */ /* 0x001fe40000011637 */
[----:B------:R-:W-:Y:S02]  /*3afb0*/  SHF.R.U32.HI R55, RZ, 0x8, R54 ;  /* 0x00000008ff377819 */ /* 0x000fe40000011636 */
[----:B------:R-:W-:-:S05]  /*3afc0*/  PRMT R54, R54, 0x3340, R6 ;  /* 0x0000334036367816 */ /* 0x000fca0000000006 */
[----:B------:R0:W-:Y:S01]  /*3afd0*/  STL [R1+0x1cc], R54 ;  /* 0x0001cc3601007387 */ /* 0x0001e20000100800 */
[----:B------:R-:W-:Y:S02]  /*3afe0*/  LOP3.LUT R57, R57, 0xffff, RZ, 0xc0, !PT ;  /* 0x0000ffff39397812 */ /* 0x000fe400078ec0ff */
[----:B0-----:R-:W-:Y:S02]  /*3aff0*/  SHF.R.U32.HI R54, RZ, 0x8, R6 ;  /* 0x00000008ff367819 */ /* 0x001fe40000011606 */
[----:B------:R-:W-:Y:S02]  /*3b000*/  SHF.R.U32.HI R6, RZ, 0x8, R27 ;  /* 0x00000008ff067819 */ /* 0x000fe4000001161b */
[----:B------:R-:W-:Y:S02]  /*3b010*/  PRMT R27, R27, 0x3340, R4 ;  /* 0x000033401b1b7816 */ /* 0x000fe40000000004 */
[----:B------:R-:W-:-:S03]  /*3b020*/  LOP3.LUT R56, R56, 0xffff, RZ, 0xc0, !PT ;  /* 0x0000ffff38387812 */ /* 0x000fc600078ec0ff */
[----:B------:R0:W-:Y:S01]  /*3b030*/  STL [R1+0x1c8], R27 ;  /* 0x0001c81b01007387 */ /* 0x0001e20000100800 */
[----:B------:R-:W-:Y:S02]  /*3b040*/  PRMT R56, R57, 0x3340, R56 ;  /* 0x0000334039387816 */ /* 0x000fe40000000038 */
[----:B------:R-:W-:Y:S02]  /*3b050*/  LOP3.LUT R54, R54, 0xffff, RZ, 0xc0, !PT ;  /* 0x0000ffff36367812 */ /* 0x000fe400078ec0ff */
[----:B0-----:R-:W-:Y:S02]  /*3b060*/  SHF.R.U32.HI R27, RZ, 0x8, R28 ;  /* 0x00000008ff1b7819 */ /* 0x001fe4000001161c */
[----:B------:R-:W-:Y:S02]  /*3b070*/  PRMT R28, R28, 0x3340, R26 ;  /* 0x000033401c1c7816 */ /* 0x000fe4000000001a */
[----:B------:R-:W-:-:S03]  /*3b080*/  LOP3.LUT R55, R55, 0xffff, RZ, 0xc0, !PT ;  /* 0x0000ffff37377812 */ /* 0x000fc600078ec0ff */
[----:B------:R0:W-:Y:S01]  /*3b090*/  STL [R1+0x1f4], R28 ;  /* 0x0001f41c01007387 */ /* 0x0001e20000100800 */
[----:B------:R-:W-:-:S03]  /*3b0a0*/  PRMT R55, R55, 0x3340, R54 ;  /* 0x0000334037377816 */ /* 0x000fc60000000036 */
[----:B0-----:R-:W3:Y:S04]  /*3b0b0*/  LDL.LU R28, [R1+0x14] ;  /* 0x00001400011c7983 */ /* 0x001ee80000300800 */
[----:B------:R-:W4:Y:S04]  /*3b0c0*/  LDL.LU R57, [R1+0x5c] ;  /* 0x00005c0001397983 */ /* 0x000f280000300800 */
[----:B------:R0:W-:Y:S04]  /*3b0d0*/  STL [R1+0x8c], R56 ;  /* 0x00008c3801007387 */ /* 0x0001e80000100800 */
[----:B0-----:R-:W4:Y:S04]  /*3b0e0*/  LDL.LU R56, [R1+0x18] ;  /* 0x0000180001387983 */ /* 0x001f280000300800 */
[----:B------:R-:W4:Y:S01]  /*3b0f0*/  LDL.LU R54, [R1+0x60] ;  /* 0x0000600001367983 */ /* 0x000f220000300800 */
[----:B------:R-:W-:-:S02]  /*3b100*/  SHF.R.U32.HI R4, RZ, 0x8, R4 ;  /* 0x00000008ff047819 */ /* 0x000fc40000011604 */
[----:B------:R-:W-:Y:S02]  /*3b110*/  SHF.R.U32.HI R26, RZ, 0x8, R26 ;  /* 0x00000008ff1a7819 */ /* 0x000fe4000001161a */
[----:B------:R-:W-:Y:S02]  /*3b120*/  LOP3.LUT R6, R6, 0xffff, RZ, 0xc0, !PT ;  /* 0x0000ffff06067812 */ /* 0x000fe400078ec0ff */
[----:B------:R-:W-:Y:S02]  /*3b130*/  LOP3.LUT R4, R4, 0xffff, RZ, 0xc0, !PT ;  /* 0x0000ffff04047812 */ /* 0x000fe400078ec0ff */
[----:B------:R-:W-:Y:S02]  /*3b140*/  LOP3.LUT R27, R27, 0xffff, RZ, 0xc0, !PT ;  /* 0x0000ffff1b1b7812 */ /* 0x000fe400078ec0ff */
[----:B------:R-:W-:Y:S02]  /*3b150*/  LOP3.LUT R26, R26, 0xffff, RZ, 0xc0, !PT ;  /* 0x0000ffff1a1a7812 */ /* 0x000fe400078ec0ff */
[----:B------:R-:W-:-:S02]  /*3b160*/  PRMT R6, R6, 0x3340, R4 ;  /* 0x0000334006067816 */ /* 0x000fc40000000004 */
[----:B------:R-:W-:Y:S01]  /*3b170*/  PRMT R4, R27, 0x3340, R26 ;  /* 0x000033401b047816 */ /* 0x000fe2000000001a */
[----:B------:R-:W-:Y:S01]  /*3b180*/  STL [R1+0x88], R55 ;  /* 0x0000883701007387 */ /* 0x000fe20000100800 */
[----:B------:R-:W-:-:S03]  /*3b190*/  LOP3.LUT R2, R2, 0xffff, RZ, 0xc0, !PT ;  /* 0x0000ffff02027812 */ /* 0x000fc600078ec0ff */
[----:B------:R4:W-:Y:S04]  /*3b1a0*/  STL [R1+0x84], R6 ;  /* 0x0000840601007387 */ /* 0x0009e80000100800 */
[----:B------:R0:W-:Y:S01]  /*3b1b0*/  STL [R1+0x158], R4 ;  /* 0x0001580401007387 */ /* 0x0001e20000100800 */
[----:B------:R-:W-:Y:S02]  /*3b1c0*/  LOP3.LUT R0, R0, 0xffff, RZ, 0xc0, !PT ;  /* 0x0000ffff00007812 */ /* 0x000fe400078ec0ff */
[----:B------:R-:W-:Y:S02]  /*3b1d0*/  LOP3.LUT R61, R61, 0xffff, RZ, 0xc0, !PT ;  /* 0x0000ffff3d3d7812 */ /* 0x000fe400078ec0ff */
[----:B---3--:R-:W-:Y:S02]  /*3b1e0*/  LOP3.LUT R26, R28, 0xffff, RZ, 0xc0, !PT ;  /* 0x0000ffff1c1a7812 */ /* 0x008fe400078ec0ff */
[----:B--2---:R-:W-:-:S02]  /*3b1f0*/  LOP3.LUT R28, R59, 0xffff, RZ, 0xc0, !PT ;  /* 0x0000ffff3b1c7812 */ /* 0x004fc400078ec0ff */
[----:B----4-:R-:W-:Y:S02]  /*3b200*/  LOP3.LUT R6, R57, 0xffff, RZ, 0xc0, !PT ;  /* 0x0000ffff39067812 */ /* 0x010fe400078ec0ff */
[----:B------:R-:W2:Y:S01]  /*3b210*/  LDL.LU R57, [R1+0x28] ;  /* 0x0000280001397983 */ /* 0x000ea20000300800 */
[----:B------:R-:W-:Y:S02]  /*3b220*/  LOP3.LUT R27, R54, 0xffff, RZ, 0xc0, !PT ;  /* 0x0000ffff361b7812 */ /* 0x000fe400078ec0ff */
[----:B0-----:R-:W-:Y:S02]  /*3b230*/  LOP3.LUT R4, R56, 0xffff, RZ, 0xc0, !PT ;  /* 0x0000ffff38047812 */ /* 0x001fe400078ec0ff */
[----:B------:R-:W-:Y:S01]  /*3b240*/  PRMT R55, R27, 0x3340, R28 ;  /* 0x000033401b377816 */ /* 0x000fe2000000001c */
[----:B------:R-:W3:Y:S04]  /*3b250*/  LDL.LU R56, [R1+0x24] ;  /* 0x0000240001387983 */ /* 0x000ee80000300800 */
[----:B------:R-:W4:Y:S04]  /*3b260*/  LDL.LU R59, [R1+0x8] ;  /* 0x00000800013b7983 */ /* 0x000f280000300800 */
[----:B------:R0:W-:Y:S01]  /*3b270*/  STL [R1+0x1b8], R55 ;  /* 0x0001b83701007387 */ /* 0x0001e20000100800 */
[----:B------:R-:W-:-:S02]  /*3b280*/  SHF.R.U32.HI R54, RZ, 0x8, R27 ;  /* 0x00000008ff367819 */ /* 0x000fc4000001161b */
[----:B------:R-:W-:Y:S02]  /*3b290*/  SHF.R.U32.HI R28, RZ, 0x8, R28 ;  /* 0x00000008ff1c7819 */ /* 0x000fe4000001161c */
[----:B0-----:R-:W-:-:S05]  /*3b2a0*/  PRMT R55, R4, 0x3340, R2 ;  /* 0x0000334004377816 */ /* 0x001fca0000000002 */
[----:B------:R0:W-:Y:S01]  /*3b2b0*/  STL [R1+0x1b4], R55 ;  /* 0x0001b43701007387 */ /* 0x0001e20000100800 */
[----:B------:R-:W-:Y:S02]  /*3b2c0*/  SHF.R.U32.HI R27, RZ, 0x8, R4 ;  /* 0x00000008ff1b7819 */ /* 0x000fe40000011604 */
[----:B------:R-:W-:Y:S02]  /*3b2d0*/  SHF.R.U32.HI R4, RZ, 0x8, R2 ;  /* 0x00000008ff047819 */ /* 0x000fe40000011602 */
[----:B------:R-:W-:Y:S02]  /*3b2e0*/  LOP3.LUT R54, R54, 0xffff, RZ, 0xc0, !PT ;  /* 0x0000ffff36367812 */ /* 0x000fe400078ec0ff */
[----:B0-----:R-:W-:Y:S02]  /*3b2f0*/  PRMT R55, R26, 0x3340, R0 ;  /* 0x000033401a377816 */ /* 0x001fe40000000000 */
[----:B------:R-:W-:-:S03]  /*3b300*/  LOP3.LUT R28, R28, 0xffff, RZ, 0xc0, !PT ;  /* 0x0000ffff1c1c7812 */ /* 0x000fc600078ec0ff */
[----:B------:R0:W-:Y:S01]  /*3b310*/  STL [R1+0x1b0], R55 ;  /* 0x0001b03701007387 */ /* 0x0001e20000100800 */
[----:B------:R-:W-:Y:S02]  /*3b320*/  SHF.R.U32.HI R2, RZ, 0x8, R26 ;  /* 0x00000008ff027819 */ /* 0x000fe4000001161a */
[----:B------:R-:W-:Y:S02]  /*3b330*/  LOP3.LUT R4, R4, 0xffff, RZ, 0xc0, !PT ;  /* 0x0000ffff04047812 */ /* 0x000fe400078ec0ff */
[----:B------:R-:W-:Y:S02]  /*3b340*/  PRMT R54, R54, 0x3340, R28 ;  /* 0x0000334036367816 */ /* 0x000fe4000000001c */
[----:B------:R-:W-:Y:S02]  /*3b350*/  SHF.R.U32.HI R26, RZ, 0x8, R6 ;  /* 0x00000008ff1a7819 */ /* 0x000fe40000011606 */
[----:B0-----:R-:W-:Y:S02]  /*3b360*/  PRMT R55, R6, 0x3340, R61 ;  /* 0x0000334006377816 */ /* 0x001fe4000000003d */
[----:B------:R-:W-:Y:S01]  /*3b370*/  LOP3.LUT R27, R27, 0xffff, RZ, 0xc0, !PT ;  /* 0x0000ffff1b1b7812 */ /* 0x000fe200078ec0ff */
[----:B------:R-:W2:Y:S04]  /*3b380*/  LDL.LU R6, [R1+0x64] ;  /* 0x0000640001067983 */ /* 0x000ea80000300800 */
[----:B------:R0:W-:Y:S04]  /*3b390*/  STL [R1+0x1bc], R55 ;  /* 0x0001bc3701007387 */ /* 0x0001e80000100800 */
[----:B------:R-:W3:Y:S04]  /*3b3a0*/  LDL.LU R28, [R1+0x4] ;  /* 0x00000400011c7983 */ /* 0x000ee80000300800 */
[----:B------:R1:W-:Y:S01]  /*3b3b0*/  STL [R1+0xc], R54 ;  /* 0x00000c3601007387 */ /* 0x0003e20000100800 */
[----:B0-----:R-:W-:-:S03]  /*3b3c0*/  PRMT R55, R27, 0x3340, R4 ;  /* 0x000033401b377816 */ /* 0x001fc60000000004 */
[----:B------:R-:W3:Y:S01]  /*3b3d0*/  LDL.LU R4, [R1+0x68] ;  /* 0x0000680001047983 */ /* 0x000ee20000300800 */
[----:B------:R-:W-:Y:S02]  /*3b3e0*/  SHF.R.U32.HI R61, RZ, 0x8, R61 ;  /* 0x00000008ff3d7819 */ /* 0x000fe4000001163d */
[----:B------:R-:W-:Y:S02]  /*3b3f0*/  LOP3.LUT R26, R26, 0xffff, RZ, 0xc0, !PT ;  /* 0x0000ffff1a1a7812 */ /* 0x000fe400078ec0ff */
[----:B------:R-:W-:-:S04]  /*3b400*/  LOP3.LUT R61, R61, 0xffff, RZ, 0xc0, !PT ;  /* 0x0000ffff3d3d7812 */ /* 0x000fc800078ec0ff */
[----:B------:R-:W-:-:S05]  /*3b410*/  PRMT R26, R26, 0x3340, R61 ;  /* 0x000033401a1a7816 */ /* 0x000fca000000003d */
[----:B------:R4:W-:Y:S04]  /*3b420*/  STL [R1+0x134], R26 ;  /* 0x0001341a01007387 */ /* 0x0009e80000100800 */
[----:B------:R-:W3:Y:S01]  /*3b430*/  LDL.LU R61, [R1+0xa0] ;  /* 0x0000a000013d7983 */ /* 0x000ee20000300800 */
[----:B------:R-:W-:Y:S02]  /*3b440*/  SHF.R.U32.HI R0, RZ, 0x8, R0 ;  /* 0x00000008ff007819 */ /* 0x000fe40000011600 */
[----:B------:R-:W-:Y:S02]  /*3b450*/  LOP3.LUT R2, R2, 0xffff, RZ, 0xc0, !PT ;  /* 0x0000ffff02027812 */ /* 0x000fe400078ec0ff */
[----:B------:R-:W-:-:S04]  /*3b460*/  LOP3.LUT R0, R0, 0xffff, RZ, 0xc0, !PT ;  /* 0x0000ffff00007812 */ /* 0x000fc800078ec0ff */
[----:B-1----:R-:W-:Y:S02]  /*3b470*/  PRMT R54, R2, 0x3340, R0 ;  /* 0x0000334002367816 */ /* 0x002fe40000000000 */
[----:B------:R-:W-:Y:S02]  /*3b480*/  LOP3.LUT R3, R3, 0xffff, RZ, 0xc0, !PT ;  /* 0x0000ffff03037812 */ /* 0x000fe400078ec0ff */
[----:B------:R-:W-:Y:S02]  /*3b490*/  LOP3.LUT R5, R5, 0xffff, RZ, 0xc0, !PT ;  /* 0x0000ffff05057812 */ /* 0x000fe400078ec0ff */
[----:B----4-:R-:W-:Y:S02]  /*3b4a0*/  LOP3.LUT R26, R59, 0xffff, RZ, 0xc0, !PT ;  /* 0x0000ffff3b1a7812 */ /* 0x010fe400078ec0ff */
[----:B--2---:R-:W-:Y:S02]  /*3b4b0*/  LOP3.LUT R0, R6, 0xffff, RZ, 0xc0, !PT ;  /* 0x0000ffff06007812 */ /* 0x004fe400078ec0ff */
[----:B---3--:R-:W-:-:S02]  /*3b4c0*/  LOP3.LUT R6, R56, 0xffff, RZ, 0xc0, !PT ;  /* 0x0000ffff38067812 */ /* 0x008fc400078ec0ff */
[----:B------:R-:W-:Y:S02]  /*3b4d0*/  LOP3.LUT R27, R28, 0xffff, RZ, 0xc0, !PT ;  /* 0x0000ffff1c1b7812 */ /* 0x000fe400078ec0ff */
[----:B------:R-:W-:Y:S02]  /*3b4e0*/  LOP3.LUT R2, R4, 0xffff, RZ, 0xc0, !PT ;  /* 0x0000ffff04027812 */ /* 0x000fe400078ec0ff */
[----:B------:R-:W-:Y:S02]  /*3b4f0*/  LOP3.LUT R4, R57, 0xffff, RZ, 0xc0, !PT ;  /* 0x0000ffff39047812 */ /* 0x000fe400078ec0ff */
[----:B------:R-:W2:Y:S01]  /*3b500*/  LDL.LU R57, [R1+0x6c] ;  /* 0x00006c0001397983 */ /* 0x000ea20000300800 */
[----:B------:R-:W-:Y:S02]  /*3b510*/  SHF.R.U32.HI R28, RZ, 0x8, R2 ;  /* 0x00000008ff1c7819 */ /* 0x000fe40000011602 */
[----:B------:R-:W-:Y:S01]  /*3b520*/  PRMT R2, R2, 0x3340, R26 ;  /* 0x0000334002027816 */ /* 0x000fe2000000001a */
[----:B------:R-:W3:Y:S04]  /*3b530*/  LDL.LU R56, [R1+0x40] ;  /* 0x0000400001387983 */ /* 0x000ee80000300800 */
[----:B------:R-:W4:Y:S04]  /*3b540*/  LDL.LU R59, [R1+0x3c] ;  /* 0x00003c00013b7983 */ /* 0x000f280000300800 */
[----:B------:R0:W-:Y:S02]  /*3b550*/  STL [R1+0x1a8], R2 ;  /* 0x0001a80201007387 */ /* 0x0001e40000100800 */
[----:B0-----:R-:W-:-:S02]  /*3b560*/  SHF.R.U32.HI R2, RZ, 0x8, R4 ;  /* 0x00000008ff027819 */ /* 0x001fc40000011604 */
[----:B------:R-:W-:-:S05]  /*3b570*/  PRMT R4, R4, 0x3340, R3 ;  /* 0x0000334004047816 */ /* 0x000fca0000000003 */
[----:B------:R0:W-:Y:S01]  /*3b580*/  STL [R1+0x1a4], R4 ;  /* 0x0001a40401007387 */ /* 0x0001e20000100800 */
[----:B------:R-:W-:Y:S02]  /*3b590*/  SHF.R.U32.HI R26, RZ, 0x8, R26 ;  /* 0x00000008ff1a7819 */ /* 0x000fe4000001161a */
[----:B0-----:R-:W-:Y:S02]  /*3b5a0*/  SHF.R.U32.HI R4, RZ, 0x8, R3 ;  /* 0x00000008ff047819 */ /* 0x001fe40000011603 */
[----:B------:R-:W-:Y:S02]  /*3b5b0*/  SHF.R.U32.HI R3, RZ, 0x8, R6 ;  /* 0x00000008ff037819 */ /* 0x000fe40000011606 */
[--C-:B------:R-:W-:Y:S02]  /*3b5c0*/  PRMT R6, R6, 0x3340, R5.reuse ;  /* 0x0000334006067816 */ /* 0x100fe40000000005 */
[----:B------:R-:W-:-:S03]  /*3b5d0*/  SHF.R.U32.HI R5, RZ, 0x8, R5 ;  /* 0x00000008ff057819 */ /* 0x000fc60000011605 */
[----:B------:R0:W-:Y:S01]  /*3b5e0*/  STL [R1+0x1a0], R6 ;  /* 0x0001a00601007387 */ /* 0x0001e20000100800 */
[----:B------:R-:W-:Y:S02]  /*3b5f0*/  LOP3.LUT R28, R28, 0xffff, RZ, 0xc0, !PT ;  /* 0x0000ffff1c1c7812 */ /* 0x000fe400078ec0ff */
[----:B------:R-:W-:Y:S02]  /*3b600*/  LOP3.LUT R26, R26, 0xffff, RZ, 0xc0, !PT ;  /* 0x0000ffff1a1a7812 */ /* 0x000fe400078ec0ff */
[----:B------:R-:W-:Y:S02]  /*3b610*/  LOP3.LUT R2, R2, 0xffff, RZ, 0xc0, !PT ;  /* 0x0000ffff02027812 */ /* 0x000fe400078ec0ff */
[----:B0-----:R-:W-:Y:S02]  /*3b620*/  SHF.R.U32.HI R6, RZ, 0x8, R0 ;  /* 0x00000008ff067819 */ /* 0x001fe40000011600 */
[--C-:B------:R-:W-:Y:S02]  /*3b630*/  PRMT R0, R0, 0x3340, R27.reuse ;  /* 0x0000334000007816 */ /* 0x100fe4000000001b */
[----:B------:R-:W-:-:S02]  /*3b640*/  SHF.R.U32.HI R27, RZ, 0x8, R27 ;  /* 0x00000008ff1b7819 */ /* 0x000fc4000001161b */
[----:B------:R-:W-:Y:S02]  /*3b650*/  LOP3.LUT R4, R4, 0xffff, RZ, 0xc0, !PT ;  /* 0x0000ffff04047812 */ /* 0x000fe400078ec0ff */
[----:B------:R-:W-:Y:S02]  /*3b660*/  LOP3.LUT R3, R3, 0xffff, RZ, 0xc0, !PT ;  /* 0x0000ffff03037812 */ /* 0x000fe400078ec0ff */
[----:B------:R-:W-:Y:S02]  /*3b670*/  LOP3.LUT R5, R5, 0xffff, RZ, 0xc0, !PT ;  /* 0x0000ffff05057812 */ /* 0x000fe400078ec0ff */
[----:B------:R-:W-:Y:S02]  /*3b680*/  LOP3.LUT R6, R6, 0xffff, RZ, 0xc0, !PT ;  /* 0x0000ffff06067812 */ /* 0x000fe400078ec0ff */
[----:B------:R-:W-:Y:S01]  /*3b690*/  LOP3.LUT R27, R27, 0xffff, RZ, 0xc0, !PT ;  /* 0x0000ffff1b1b7812 */ /* 0x000fe200078ec0ff */
[----:B------:R0:W-:Y:S01]  /*3b6a0*/  STL [R1+0x1ac], R0 ;  /* 0x0001ac0001007387 */ /* 0x0001e20000100800 */
[----:B------:R-:W-:-:S02]  /*3b6b0*/  PRMT R26, R28, 0x3340, R26 ;  /* 0x000033401c1a7816 */ /* 0x000fc4000000001a */
[----:B------:R-:W-:-:S03]  /*3b6c0*/  PRMT R2, R2, 0x3340, R4 ;  /* 0x0000334002027816 */ /* 0x000fc60000000004 */
[----:B------:R-:W-:Y:S01]  /*3b6d0*/  STL [R1+0x8], R26 ;  /* 0x0000081a01007387 */ /* 0x000fe20000100800 */
[----:B0-----:R-:W-:Y:S02]  /*3b6e0*/  PRMT R0, R3, 0x3340, R5 ;  /* 0x0000334003007816 */ /* 0x001fe40000000005 */
[----:B------:R-:W-:Y:S01]  /*3b6f0*/  PRMT R3, R6, 0x3340, R27 ;  /* 0x0000334006037816 */ /* 0x000fe2000000001b */
[----:B------:R0:W-:Y:S04]  /*3b700*/  STL [R1+0x4], R2 ;  /* 0x0000040201007387 */ /* 0x0001e80000100800 */
[----:B------:R2:W-:Y:S04]  /*3b710*/  STL [R1], R0 ;  /* 0x0000000001007387 */ /* 0x0005e80000100800 */
[----:B------:R3:W-:Y:S01]  /*3b720*/  STL [R1+0x120], R3 ;  /* 0x0001200301007387 */ /* 0x0007e20000100800 */
[----:B0-----:R-:W-:-:S03]  /*3b730*/  LOP3.LUT R2, R61, 0xffff, RZ, 0xc0, !PT ;  /* 0x0000ffff3d027812 */ /* 0x001fc600078ec0ff */
[----:B------:R-:W4:Y:S01]  /*3b740*/  LDL.LU R61, [R1+0x7c] ;  /* 0x00007c00013d7983 */ /* 0x000f220000300800 */
[----:B------:R-:W-:Y:S02]  /*3b750*/  LOP3.LUT R60, R60, 0xffff, RZ, 0xc0, !PT ;  /* 0x0000ffff3c3c7812 */ /* 0x000fe400078ec0ff */
[----:B------:R-:W-:Y:S02]  /*3b760*/  LOP3.LUT R7, R7, 0xffff, RZ, 0xc0, !PT ;  /* 0x0000ffff07077812 */ /* 0x000fe400078ec0ff */
[----:B------:R-:W-:Y:S02]  /*3b770*/  PRMT R6, R2, 0x3340, R60 ;  /* 0x0000334002067816 */ /* 0x000fe4000000003c */
[----:B------:R-:W-:Y:S02]  /*3b780*/  LOP3.LUT R8, R8, 0xffff, RZ, 0xc0, !PT ;  /* 0x0000ffff08087812 */ /* 0x000fe400078ec0ff */
[----:B------:R-:W-:Y:S02]  /*3b790*/  LOP3.LUT R58, R58, 0xffff, RZ, 0xc0, !PT ;  /* 0x0000ffff3a3a7812 */ /* 0x000fe400078ec0ff */
[----:B------:R-:W-:-:S02]  /*3b7a0*/  SHF.R.U32.HI R5, RZ, 0x8, R2 ;  /* 0x00000008ff057819 */ /* 0x000fc40000011602 */
[----:B------:R-:W-:Y:S02]  /*3b7b0*/  SHF.R.U32.HI R60, RZ, 0x8, R60 ;  /* 0x00000008ff3c7819 */ /* 0x000fe4000001163c */
[----:B------:R-:W-:Y:S02]  /*3b7c0*/  LOP3.LUT R5, R5, 0xffff, RZ, 0xc0, !PT ;  /* 0x0000ffff05057812 */ /* 0x000fe400078ec0ff */
[----:B------:R-:W-:-:S04]  /*3b7d0*/  LOP3.LUT R60, R60, 0xffff, RZ, 0xc0, !PT ;  /* 0x0000ffff3c3c7812 */ /* 0x000fc800078ec0ff */
[----:B------:R-:W-:Y:S02]  /*3b7e0*/  PRMT R5, R5, 0x3340, R60 ;  /* 0x0000334005057816 */ /* 0x000fe4000000003c */
[----:B--2---:R-:W-:Y:S02]  /*3b7f0*/  LOP3.LUT R0, R57, 0xffff, RZ, 0xc0, !PT ;  /* 0x0000ffff39007812 */ /* 0x004fe400078ec0ff */
[----:B------:R-:W2:Y:S01]  /*3b800*/  LDL.LU R57, [R1+0x70] ;  /* 0x0000700001397983 */ /* 0x000ea20000300800 */
[----:B---3--:R-:W-:-:S03]  /*3b810*/  LOP3.LUT R3, R56, 0xffff, RZ, 0xc0, !PT ;  /* 0x0000ffff38037812 */ /* 0x008fc600078ec0ff */
[----:B------:R-:W3:Y:S01]  /*3b820*/  LDL.LU R56, [R1+0x58] ;  /* 0x0000580001387983 */ /* 0x000ee20000300800 */
[----:B----4-:R-:W-:-:S03]  /*3b830*/  LOP3.LUT R4, R59, 0xffff, RZ, 0xc0, !PT ;  /* 0x0000ffff3b047812 */ /* 0x010fc600078ec0ff */
[----:B------:R-:W4:Y:S04]  /*3b840*/  LDL.LU R59, [R1+0x34] ;  /* 0x00003400013b7983 */ /* 0x000f280000300800 */
[----:B------:R0:W-:Y:S01]  /*3b850*/  STL [R1+0x188], R6 ;  /* 0x0001880601007387 */ /* 0x0001e20000100800 */
[----:B------:R-:W-:Y:S02]  /*3b860*/  SHF.R.U32.HI R2, RZ, 0x8, R3 ;  /* 0x00000008ff027819 */ /* 0x000fe40000011603 */
[----:B0-----:R-:W-:Y:S02]  /*3b870*/  PRMT R6, R3, 0x3340, R7 ;  /* 0x0000334003067816 */ /* 0x001fe40000000007 */
[----:B------:R-:W-:-:S03]  /*3b880*/  SHF.R.U32.HI R3, RZ, 0x8, R4 ;  /* 0x00000008ff037819 */ /* 0x000fc60000011604 */
[----:B------:R0:W-:Y:S01]  /*3b890*/  STL [R1+0x184], R6 ;  /* 0x0001840601007387 */ /* 0x0001e20000100800 */
[----:B------:R-:W-:Y:S02]  /*3b8a0*/  SHF.R.U32.HI R7, RZ, 0x8, R7 ;  /* 0x00000008ff077819 */ /* 0x000fe40000011607 */
[----:B------:R-:W-:Y:S02]  /*3b8b0*/  LOP3.LUT R2, R2, 0xffff, RZ, 0xc0, !PT ;  /* 0x0000ffff02027812 */ /* 0x000fe400078ec0ff */
[----:B------:R-:W-:Y:S02]  /*3b8c0*/  LOP3.LUT R7, R7, 0xffff, RZ, 0xc0, !PT ;  /* 0x0000ffff07077812 */ /* 0x000fe400078ec0ff */
[----:B0-----:R-:W-:Y:S02]  /*3b8d0*/  PRMT R6, R4, 0x3340, R8 ;  /* 0x0000334004067816 */ /* 0x001fe40000000008 */
[----:B------:R-:W-:Y:S02]  /*3b8e0*/  SHF.R.U32.HI R4, RZ, 0x8, R0 ;  /* 0x00000008ff047819 */ /* 0x000fe40000011600 */
[----:B------:R-:W-:-:S02]  /*3b8f0*/  SHF.R.U32.HI R8, RZ, 0x8, R8 ;  /* 0x00000008ff087819 */ /* 0x000fc40000011608 */
[--C-:B------:R-:W-:Y:S02]  /*3b900*/  PRMT R0, R0, 0x3340, R58.reuse ;  /* 0x0000334000007816 */ /* 0x100fe4000000003a */
[----:B------:R-:W-:Y:S02]  /*3b910*/  SHF.R.U32.HI R58, RZ, 0x8, R58 ;  /* 0x00000008ff3a7819 */ /* 0x000fe4000001163a */
[----:B------:R-:W-:Y:S02]  /*3b920*/  LOP3.LUT R3, R3, 0xffff, RZ, 0xc0, !PT ;  /* 0x0000ffff03037812 */ /* 0x000fe400078ec0ff */
[----:B------:R-:W-:Y:S01]  /*3b930*/  LOP3.LUT R8, R8, 0xffff, RZ, 0xc0, !PT ;  /* 0x0000ffff08087812 */ /* 0x000fe200078ec0ff */
[----:B------:R-:W-:Y:S01]  /*3b940*/  STL [R1+0x180], R6 ;  /* 0x0001800601007387 */ /* 0x000fe20000100800 */
[----:B------:R-:W-:Y:S02]  /*3b950*/  LOP3.LUT R4, R4, 0xffff, RZ, 0xc0, !PT ;  /* 0x0000ffff04047812 */ /* 0x000fe400078ec0ff */
[----:B------:R-:W-:Y:S01]  /*3b960*/  LOP3.LUT R58, R58, 0xffff, RZ, 0xc0, !PT ;  /* 0x0000ffff3a3a7812 */ /* 0x000fe200078ec0ff */
[----:B------:R0:W-:Y:S01]  /*3b970*/  STL [R1+0x18c], R0 ;  /* 0x00018c0001007387 */ /* 0x0001e20000100800 */
[----:B------:R-:W-:-:S03]  /*3b980*/  PRMT R2, R2, 0x3340, R7 ;  /* 0x0000334002027816 */ /* 0x000fc60000000007 */
[----:B------:R-:W-:Y:S01]  /*3b990*/  STL [R1+0x108], R5 ;  /* 0x0001080501007387 */ /* 0x000fe20000100800 */
[----:B0-----:R-:W-:Y:S02]  /*3b9a0*/  PRMT R0, R3, 0x3340, R8 ;  /* 0x0000334003007816 */ /* 0x001fe40000000008 */
[----:B------:R-:W-:Y:S01]  /*3b9b0*/  PRMT R3, R4, 0x3340, R58 ;  /* 0x0000334004037816 */ /* 0x000fe2000000003a */
[----:B------:R0:W-:Y:S04]  /*3b9c0*/  STL [R1+0x104], R2 ;  /* 0x0001040201007387 */ /* 0x0001e80000100800 */
[----:B------:R2:W-:Y:S04]  /*3b9d0*/  STL [R1+0x100], R0 ;  /* 0x0001000001007387 */ /* 0x0005e80000100800 */
[----:B------:R3:W-:Y:S01]  /*3b9e0*/  STL [R1+0x10c], R3 ;  /* 0x00010c0301007387 */ /* 0x0007e20000100800 */
[----:B0-----:R-:W-:-:S03]  /*3b9f0*/  LOP3.LUT R2, R61, 0xffff, RZ, 0xc0, !PT ;  /* 0x0000ffff3d027812 */ /* 0x001fc600078ec0ff */
[----:B------:R-:W4:Y:S01]  /*3ba00*/  LDL.LU R61, [R1+0xc0] ;  /* 0x0000c000013d7983 */ /* 0x000f220000300800 */
[----:B------:R-:W-:Y:S02]  /*3ba10*/  LOP3.LUT R23, R23, 0xffff, RZ, 0xc0, !PT ;  /* 0x0000ffff17177812 */ /* 0x000fe400078ec0ff */
[----:B------:R-:W-:Y:S02]  /*3ba20*/  LOP3.LUT R9, R9, 0xffff, RZ, 0xc0, !PT ;  /* 0x0000ffff09097812 */ /* 0x000fe400078ec0ff */
[----:B------:R-:W-:Y:S02]  /*3ba30*/  PRMT R6, R2, 0x3340, R23 ;  /* 0x0000334002067816 */ /* 0x000fe40000000017 */
[----:B------:R-:W-:Y:S02]  /*3ba40*/  LOP3.LUT R10, R10, 0xffff, RZ, 0xc0, !PT ;  /* 0x0000ffff0a0a7812 */ /* 0x000fe400078ec0ff */
[----:B------:R-:W-:Y:S02]  /*3ba50*/  SHF.R.U32.HI R5, RZ, 0x8, R2 ;  /* 0x00000008ff057819 */ /* 0x000fe40000011602 */
[----:B------:R-:W-:-:S02]  /*3ba60*/  LOP3.LUT R21, R21, 0xffff, RZ, 0xc0, !PT ;  /* 0x0000ffff15157812 */ /* 0x000fc400078ec0ff */
        /* <DEDUP_REMOVED lines=8> */
[--C-:B0-----:R-:W-:Y:S02]  /*3baf0*/  PRMT R6, R3, 0x3340, R9.reuse ;  /* 0x0000334003067816 */ /* 0x101fe40000000009 */
[----:B------:R-:W-:Y:S02]  /*3bb00*/  SHF.R.U32.HI R9, RZ, 0x8, R9 ;  /* 0x00000008ff097819 */ /* 0x000fe40000011609 */
[----:B------:R-:W-:Y:S01]  /*3bb10*/  SHF.R.U32.HI R3, RZ, 0x8, R4 ;  /* 0x00000008ff037819 */ /* 0x000fe20000011604 */
[----:B------:R0:W-:Y:S01]  /*3bb20*/  STL [R1+0x174], R6 ;  /* 0x0001740601007387 */ /* 0x0001e20000100800 */
[----:B------:R-:W-:-:S02]  /*3bb30*/  LOP3.LUT R2, R2, 0xffff, RZ, 0xc0, !PT ;  /* 0x0000ffff02027812 */ /* 0x000fc400078ec0ff */
[----:B------:R-:W-:Y:S02]  /*3bb40*/  LOP3.LUT R9, R9, 0xffff, RZ, 0xc0, !PT ;  /* 0x0000ffff09097812 */ /* 0x000fe400078ec0ff */
[----:B0-----:R-:W-:Y:S02]  /*3bb50*/  PRMT R6, R4, 0x3340, R10 ;  /* 0x0000334004067816 */ /* 0x001fe4000000000a */
[----:B------:R-:W-:Y:S02]  /*3bb60*/  SHF.R.U32.HI R4, RZ, 0x8, R0 ;  /* 0x00000008ff047819 */ /* 0x000fe40000011600 */
[----:B------:R-:W-:Y:S01]  /*3bb70*/  PRMT R0, R0, 0x3340, R21 ;  /* 0x0000334000007816 */ /* 0x000fe20000000015 */
[----:B------:R0:W-:Y:S01]  /*3bb80*/  STL [R1+0x170], R6 ;  /* 0x0001700601007387 */ /* 0x0001e20000100800 */
[----:B------:R-:W-:-:S03]  /*3bb90*/  PRMT R27, R2, 0x3340, R9 ;  /* 0x00003340021b7816 */ /* 0x000fc60000000009 */
[----:B------:R2:W-:Y:S01]  /*3bba0*/  STL [R1+0x17c], R0 ;  /* 0x00017c0001007387 */ /* 0x0005e20000100800 */
[----:B------:R-:W-:-:S03]  /*3bbb0*/  LOP3.LUT R2, R61, 0xffff, RZ, 0xc0, !PT ;  /* 0x0000ffff3d027812 */ /* 0x000fc600078ec0ff */
[----:B------:R-:W4:Y:S01]  /*3bbc0*/  LDL.LU R61, [R1+0xc8] ;  /* 0x0000c800013d7983 */ /* 0x000f220000300800 */
[----:B------:R-:W-:Y:S02]  /*3bbd0*/  SHF.R.U32.HI R10, RZ, 0x8, R10 ;  /* 0x00000008ff0a7819 */ /* 0x000fe4000001160a */
[----:B------:R-:W-:Y:S02]  /*3bbe0*/  SHF.R.U32.HI R21, RZ, 0x8, R21 ;  /* 0x00000008ff157819 */ /* 0x000fe40000011615 */
[----:B------:R-:W-:Y:S02]  /*3bbf0*/  LOP3.LUT R3, R3, 0xffff, RZ, 0xc0, !PT ;  /* 0x0000ffff03037812 */ /* 0x000fe400078ec0ff */
[----:B------:R-:W-:Y:S02]  /*3bc00*/  LOP3.LUT R10, R10, 0xffff, RZ, 0xc0, !PT ;  /* 0x0000ffff0a0a7812 */ /* 0x000fe400078ec0ff */
[----:B------:R-:W-:Y:S02]  /*3bc10*/  LOP3.LUT R4, R4, 0xffff, RZ, 0xc0, !PT ;  /* 0x0000ffff04047812 */ /* 0x000fe400078ec0ff */
[----:B------:R-:W-:-:S02]  /*3bc20*/  LOP3.LUT R21, R21, 0xffff, RZ, 0xc0, !PT ;  /* 0x0000ffff15157812 */ /* 0x000fc400078ec0ff */
[----:B------:R-:W-:Y:S02]  /*3bc30*/  PRMT R26, R3, 0x3340, R10 ;  /* 0x00003340031a7816 */ /* 0x000fe4000000000a */
[----:B------:R-:W-:Y:S02]  /*3bc40*/  PRMT R21, R4, 0x3340, R21 ;  /* 0x0000334004157816 */ /* 0x000fe40000000015 */
[----:B------:R-:W-:Y:S02]  /*3bc50*/  LOP3.LUT R22, R22, 0xffff, RZ, 0xc0, !PT ;  /* 0x0000ffff16167812 */ /* 0x000fe400078ec0ff */
[----:B------:R-:W-:Y:S02]  /*3bc60*/  SHF.R.U32.HI R23, RZ, 0x8, R23 ;  /* 0x00000008ff177819 */ /* 0x000fe40000011617 */
[----:B0-----:R-:W-:Y:S02]  /*3bc70*/  PRMT R6, R2, 0x3340, R22 ;  /* 0x0000334002067816 */ /* 0x001fe40000000016 */
[----:B------:R-:W-:-:S02]  /*3bc80*/  LOP3.LUT R11, R11, 0xffff, RZ, 0xc0, !PT ;  /* 0x0000ffff0b0b7812 */ /* 0x000fc400078ec0ff */
[----:B------:R-:W-:Y:S02]  /*3bc90*/  LOP3.LUT R5, R5, 0xffff, RZ, 0xc0, !PT ;  /* 0x0000ffff05057812 */ /* 0x000fe400078ec0ff */
[----:B------:R-:W-:Y:S02]  /*3bca0*/  LOP3.LUT R23, R23, 0xffff, RZ, 0xc0, !PT ;  /* 0x0000ffff17177812 */ /* 0x000fe400078ec0ff */
[----:B------:R-:W-:Y:S02]  /*3bcb0*/  LOP3.LUT R12, R12, 0xffff, RZ, 0xc0, !PT ;  /* 0x0000ffff0c0c7812 */ /* 0x000fe400078ec0ff */
[----:B------:R-:W-:Y:S02]  /*3bcc0*/  PRMT R28, R5, 0x3340, R23 ;  /* 0x00003340051c7816 */ /* 0x000fe40000000017 */
        /* <DEDUP_REMOVED lines=19> */
[----:B0-----:R-:W-:Y:S02]  /*3be00*/  PRMT R6, R4, 0x3340, R12 ;  /* 0x0000334004067816 */ /* 0x001fe4000000000c */
[----:B------:R-:W-:Y:S02]  /*3be10*/  SHF.R.U32.HI R4, RZ, 0x8, R0 ;  /* 0x00000008ff047819 */ /* 0x000fe40000011600 */
[--C-:B------:R-:W-:Y:S02]  /*3be20*/  PRMT R0, R0, 0x3340, R20.reuse ;  /* 0x0000334000007816 */ /* 0x100fe40000000014 */
[----:B------:R-:W-:Y:S01]  /*3be30*/  SHF.R.U32.HI R20, RZ, 0x8, R20 ;  /* 0x00000008ff147819 */ /* 0x000fe20000011614 */
[----:B------:R-:W-:Y:S01]  /*3be40*/  STL [R1+0x138], R6 ;  /* 0x0001380601007387 */ /* 0x000fe20000100800 */
[----:B------:R-:W-:-:S02]  /*3be50*/  LOP3.LUT R11, R11, 0xffff, RZ, 0xc0, !PT ;  /* 0x0000ffff0b0b7812 */ /* 0x000fc400078ec0ff */
[----:B------:R-:W-:Y:S01]  /*3be60*/  LOP3.LUT R4, R4, 0xffff, RZ, 0xc0, !PT ;  /* 0x0000ffff04047812 */ /* 0x000fe200078ec0ff */
[----:B------:R0:W-:Y:S01]  /*3be70*/  STL [R1+0x154], R0 ;  /* 0x0001540001007387 */ /* 0x0001e20000100800 */
[----:B------:R-:W-:Y:S02]  /*3be80*/  PRMT R22, R2, 0x3340, R11 ;  /* 0x0000334002167816 */ /* 0x000fe4000000000b */
[----:B0-----:R-:W-:-:S04]  /*3be90*/  LOP3.LUT R0, R20, 0xffff, RZ, 0xc0, !PT ;  /* 0x0000ffff14007812 */ /* 0x001fc800078ec0ff */
[----:B------:R-:W-:Y:S02]  /*3bea0*/  PRMT R11, R4, 0x3340, R0 ;  /* 0x00003340040b7816 */ /* 0x000fe40000000000 */
[----:B------:R-:W-:Y:S02]  /*3beb0*/  LOP3.LUT R0, R61, 0xffff, RZ, 0xc0, !PT ;  /* 0x0000ffff3d007812 */ /* 0x000fe400078ec0ff */
[----:B------:R-:W4:Y:S01]  /*3bec0*/  LDL.LU R61, [R1+0xf8] ;  /* 0x0000f800013d7983 */ /* 0x000f220000300800 */
[----:B------:R-:W-:Y:S02]  /*3bed0*/  SHF.R.U32.HI R12, RZ, 0x8, R12 ;  /* 0x00000008ff0c7819 */ /* 0x000fe4000001160c */
[----:B------:R-:W-:Y:S02]  /*3bee0*/  LOP3.LUT R3, R3, 0xffff, RZ, 0xc0, !PT ;  /* 0x0000ffff03037812 */ /* 0x000fe400078ec0ff */
[----:B------:R-:W-:-:S04]  /*3bef0*/  LOP3.LUT R12, R12, 0xffff, RZ, 0xc0, !PT ;  /* 0x0000ffff0c0c7812 */ /* 0x000fc800078ec0ff */
[----:B------:R-:W-:Y:S02]  /*3bf00*/  PRMT R20, R3, 0x3340, R12 ;  /* 0x0000334003147816 */ /* 0x000fe4000000000c */
[----:B------:R-:W-:Y:S02]  /*3bf10*/  LOP3.LUT R53, R53, 0xffff, RZ, 0xc0, !PT ;  /* 0x0000ffff35357812 */ /* 0x000fe400078ec0ff */
[----:B------:R-:W-:Y:S02]  /*3bf20*/  LOP3.LUT R13, R13, 0xffff, RZ, 0xc0, !PT ;  /* 0x0000ffff0d0d7812 */ /* 0x000fe400078ec0ff */
[----:B------:R-:W-:Y:S02]  /*3bf30*/  PRMT R6, R0, 0x3340, R53 ;  /* 0x0000334000067816 */ /* 0x000fe40000000035 */
[----:B------:R-:W-:Y:S02]  /*3bf40*/  LOP3.LUT R14, R14, 0xffff, RZ, 0xc0, !PT ;  /* 0x0000ffff0e0e7812 */ /* 0x000fe400078ec0ff */
[----:B------:R-:W-:-:S02]  /*3bf50*/  LOP3.LUT R48, R48, 0xffff, RZ, 0xc0, !PT ;  /* 0x0000ffff30307812 */ /* 0x000fc400078ec0ff */
[----:B------:R-:W-:Y:S02]  /*3bf60*/  SHF.R.U32.HI R5, RZ, 0x8, R0 ;  /* 0x00000008ff057819 */ /* 0x000fe40000011600 */
        /* <DEDUP_REMOVED lines=10> */
[----:B------:R0:W-:Y:S02]  /*3c010*/  STL [R1+0x128], R6 ;  /* 0x0001280601007387 */ /* 0x0001e40000100800 */
[----:B0-----:R-:W-:Y:S02]  /*3c020*/  PRMT R6, R4, 0x3340, R14 ;  /* 0x0000334004067816 */ /* 0x001fe4000000000e */
[----:B------:R-:W-:Y:S02]  /*3c030*/  SHF.R.U32.HI R4, RZ, 0x8, R2 ;  /* 0x00000008ff047819 */ /* 0x000fe40000011602 */
[----:B------:R-:W-:Y:S01]  /*3c040*/  PRMT R2, R2, 0x3340, R48 ;  /* 0x0000334002027816 */ /* 0x000fe20000000030 */
[----:B------:R-:W-:Y:S04]  /*3c050*/  STL [R1+0x124], R6 ;  /* 0x0001240601007387 */ /* 0x000fe80000100800 */
[----:B------:R0:W-:Y:S02]  /*3c060*/  STL [R1+0x130], R2 ;  /* 0x0001300201007387 */ /* 0x0001e40000100800 */
[----:B0-----:R-:W-:-:S02]  /*3c070*/  LOP3.LUT R2, R61, 0xffff, RZ, 0xc0, !PT ;  /* 0x0000ffff3d027812 */ /* 0x001fc400078ec0ff */
[----:B------:R-:W4:Y:S01]  /*3c080*/  LDL.LU R61, [R1+0xfc] ;  /* 0x0000fc00013d7983 */ /* 0x000f220000300800 */
[----:B------:R-:W-:Y:S02]  /*3c090*/  SHF.R.U32.HI R14, RZ, 0x8, R14 ;  /* 0x00000008ff0e7819 */ /* 0x000fe4000001160e */
[----:B------:R-:W-:Y:S02]  /*3c0a0*/  SHF.R.U32.HI R13, RZ, 0x8, R13 ;  /* 0x00000008ff0d7819 */ /* 0x000fe4000001160d */
[----:B------:R-:W-:Y:S02]  /*3c0b0*/  LOP3.LUT R3, R3, 0xffff, RZ, 0xc0, !PT ;  /* 0x0000ffff03037812 */ /* 0x000fe400078ec0ff */
[----:B------:R-:W-:Y:S02]  /*3c0c0*/  LOP3.LUT R9, R14, 0xffff, RZ, 0xc0, !PT ;  /* 0x0000ffff0e097812 */ /* 0x000fe400078ec0ff */
[----:B------:R-:W-:Y:S02]  /*3c0d0*/  SHF.R.U32.HI R48, RZ, 0x8, R48 ;  /* 0x00000008ff307819 */ /* 0x000fe40000011630 */
[----:B------:R-:W-:-:S02]  /*3c0e0*/  SHF.R.U32.HI R53, RZ, 0x8, R53 ;  /* 0x00000008ff357819 */ /* 0x000fc40000011635 */
[----:B------:R-:W-:Y:S02]  /*3c0f0*/  LOP3.LUT R0, R0, 0xffff, RZ, 0xc0, !PT ;  /* 0x0000ffff00007812 */ /* 0x000fe400078ec0ff */
[----:B------:R-:W-:Y:S02]  /*3c100*/  LOP3.LUT R10, R13, 0xffff, RZ, 0xc0, !PT ;  /* 0x0000ffff0d0a7812 */ /* 0x000fe400078ec0ff */
[----:B------:R-:W-:Y:S02]  /*3c110*/  PRMT R9, R3, 0x3340, R9 ;  /* 0x0000334003097816 */ /* 0x000fe40000000009 */
[----:B------:R-:W-:Y:S02]  /*3c120*/  LOP3.LUT R4, R4, 0xffff, RZ, 0xc0, !PT ;  /* 0x0000ffff04047812 */ /* 0x000fe400078ec0ff */
[----:B------:R-:W-:Y:S02]  /*3c130*/  LOP3.LUT R48, R48, 0xffff, RZ, 0xc0, !PT ;  /* 0x0000ffff30307812 */ /* 0x000fe400078ec0ff */
[----:B------:R-:W-:-:S02]  /*3c140*/  LOP3.LUT R5, R5, 0xffff, RZ, 0xc0, !PT ;  /* 0x0000ffff05057812 */ /* 0x000fc400078ec0ff */
[----:B------:R-:W-:Y:S02]  /*3c150*/  LOP3.LUT R12, R53, 0xffff, RZ, 0xc0, !PT ;  /* 0x0000ffff350c7812 */ /* 0x000fe400078ec0ff */
[----:B------:R-:W-:Y:S02]  /*3c160*/  PRMT R10, R0, 0x3340, R10 ;  /* 0x00003340000a7816 */ /* 0x000fe4000000000a */
[----:B------:R-:W-:Y:S02]  /*3c170*/  PRMT R0, R4, 0x3340, R48 ;  /* 0x0000334004007816 */ /* 0x000fe40000000030 */
[----:B------:R-:W-:Y:S02]  /*3c180*/  PRMT R12, R5, 0x3340, R12 ;  /* 0x00003340050c7816 */ /* 0x000fe4000000000c */
[----:B------:R-:W-:Y:S02]  /*3c190*/  LOP3.LUT R52, R52, 0xffff, RZ, 0xc0, !PT ;  /* 0x0000ffff34347812 */ /* 0x000fe400078ec0ff */
[----:B------:R-:W-:-:S02]  /*3c1a0*/  LOP3.LUT R15, R15, 0xffff, RZ, 0xc0, !PT ;  /* 0x0000ffff0f0f7812 */ /* 0x000fc400078ec0ff */
[----:B------:R-:W-:Y:S02]  /*3c1b0*/  PRMT R7, R2, 0x3340, R52 ;  /* 0x0000334002077816 */ /* 0x000fe40000000034 */
[----:B------:R-:W-:Y:S02]  /*3c1c0*/  LOP3.LUT R16, R16, 0xffff, RZ, 0xc0, !PT ;  /* 0x0000ffff10107812 */ /* 0x000fe400078ec0ff */
[----:B------:R-:W-:Y:S02]  /*3c1d0*/  LOP3.LUT R47, R47, 0xffff, RZ, 0xc0, !PT ;  /* 0x0000ffff2f2f7812 */ /* 0x000fe400078ec0ff */
        /* <DEDUP_REMOVED lines=15> */
[----:B------:R0:W-:Y:S04]  /*3c2d0*/  STL [R1+0xe8], R7 ;  /* 0x0000e80701007387 */ /* 0x0001e80000100800 */
[----:B------:R1:W-:Y:S04]  /*3c2e0*/  STL [R1+0xf8], R3 ;  /* 0x0000f80301007387 */ /* 0x0003e80000100800 */
[----:B------:R-:W4:Y:S01]  /*3c2f0*/  LDL.LU R60, [R1+0x190] ;  /* 0x00019000013c7983 */ /* 0x000f220000300800 */
[----:B0-----:R-:W-:-:S03]  /*3c300*/  LOP3.LUT R7, R61, 0xffff, RZ, 0xc0, !PT ;  /* 0x0000ffff3d077812 */ /* 0x001fc600078ec0ff */
[----:B------:R-:W4:Y:S01]  /*3c310*/  LDL.LU R61, [R1+0x11c] ;  /* 0x00011c00013d7983 */ /* 0x000f220000300800 */
[----:B------:R-:W-:Y:S02]  /*3c320*/  SHF.R.U32.HI R15, RZ, 0x8, R15 ;  /* 0x00000008ff0f7819 */ /* 0x000fe4000001160f */
[----:B------:R-:W-:Y:S02]  /*3c330*/  SHF.R.U32.HI R16, RZ, 0x8, R16 ;  /* 0x00000008ff107819 */ /* 0x000fe40000011610 */
[----:B------:R-:W-:Y:S02]  /*3c340*/  LOP3.LUT R2, R2, 0xffff, RZ, 0xc0, !PT ;  /* 0x0000ffff02027812 */ /* 0x000fe400078ec0ff */
[----:B-1----:R-:W-:Y:S02]  /*3c350*/  LOP3.LUT R3, R15, 0xffff, RZ, 0xc0, !PT ;  /* 0x0000ffff0f037812 */ /* 0x002fe400078ec0ff */
[----:B------:R-:W-:Y:S02]  /*3c360*/  LOP3.LUT R4, R4, 0xffff, RZ, 0xc0, !PT ;  /* 0x0000ffff04047812 */ /* 0x000fe400078ec0ff */
[----:B------:R-:W-:-:S02]  /*3c370*/  LOP3.LUT R16, R16, 0xffff, RZ, 0xc0, !PT ;  /* 0x0000ffff10107812 */ /* 0x000fc400078ec0ff */
[----:B------:R-:W-:Y:S02]  /*3c380*/  SHF.R.U32.HI R47, RZ, 0x8, R47 ;  /* 0x00000008ff2f7819 */ /* 0x000fe4000001162f */
[----:B------:R-:W-:Y:S02]  /*3c390*/  PRMT R3, R2, 0x3340, R3 ;  /* 0x0000334002037816 */ /* 0x000fe40000000003 */
[----:B------:R-:W-:Y:S02]  /*3c3a0*/  PRMT R2, R4, 0x3340, R16 ;  /* 0x0000334004027816 */ /* 0x000fe40000000010 */
[----:B------:R-:W-:Y:S02]  /*3c3b0*/  SHF.R.U32.HI R52, RZ, 0x8, R52 ;  /* 0x00000008ff347819 */ /* 0x000fe40000011634 */
[----:B------:R-:W-:Y:S02]  /*3c3c0*/  LOP3.LUT R5, R5, 0xffff, RZ, 0xc0, !PT ;  /* 0x0000ffff05057812 */ /* 0x000fe400078ec0ff */
[----:B------:R-:W-:-:S02]  /*3c3d0*/  LOP3.LUT R15, R47, 0xffff, RZ, 0xc0, !PT ;  /* 0x0000ffff2f0f7812 */ /* 0x000fc400078ec0ff */
[----:B------:R-:W-:Y:S02]  /*3c3e0*/  LOP3.LUT R51, R51, 0xffff, RZ, 0xc0, !PT ;  /* 0x0000ffff33337812 */ /* 0x000fe400078ec0ff */
[----:B------:R-:W-:Y:S02]  /*3c3f0*/  LOP3.LUT R6, R6, 0xffff, RZ, 0xc0, !PT ;  /* 0x0000ffff06067812 */ /* 0x000fe400078ec0ff */
[----:B------:R-:W-:Y:S02]  /*3c400*/  LOP3.LUT R8, R52, 0xffff, RZ, 0xc0, !PT ;  /* 0x0000ffff34087812 */ /* 0x000fe400078ec0ff */
[----:B------:R-:W-:Y:S02]  /*3c410*/  PRMT R15, R5, 0x3340, R15 ;  /* 0x00003340050f7816 */ /* 0x000fe4000000000f */
[----:B------:R-:W-:Y:S02]  /*3c420*/  PRMT R16, R7, 0x3340, R51 ;  /* 0x0000334007107816 */ /* 0x000fe40000000033 */
[----:B------:R-:W-:-:S02]  /*3c430*/  PRMT R8, R6, 0x3340, R8 ;  /* 0x0000334006087816 */ /* 0x000fc40000000008 */
[----:B------:R-:W-:Y:S02]  /*3c440*/  LOP3.LUT R17, R17, 0xffff, RZ, 0xc0, !PT ;  /* 0x0000ffff11117812 */ /* 0x000fe400078ec0ff */
[----:B------:R-:W-:Y:S02]  /*3c450*/  LOP3.LUT R18, R18, 0xffff, RZ, 0xc0, !PT ;  /* 0x0000ffff12127812 */ /* 0x000fe400078ec0ff */
[----:B------:R-:W-:Y:S02]  /*3c460*/  LOP3.LUT R46, R46, 0xffff, RZ, 0xc0, !PT ;  /* 0x0000ffff2e2e7812 */ /* 0x000fe400078ec0ff */
[----:B------:R-:W-:Y:S02]  /*3c470*/  SHF.R.U32.HI R13, RZ, 0x8, R7 ;  /* 0x00000008ff0d7819 */ /* 0x000fe40000011607 */
[----:B------:R-:W-:Y:S02]  /*3c480*/  SHF.R.U32.HI R7, RZ, 0x8, R51 ;  /* 0x00000008ff077819 */ /* 0x000fe40000011633 */
[----:B------:R-:W-:-:S02]  /*3c490*/  LOP3.LUT R13, R13, 0xffff, RZ, 0xc0, !PT ;  /* 0x0000ffff0d0d7812 */ /* 0x000fc400078ec0ff */
[----:B------:R-:W-:-:S04]  /*3c4a0*/  LOP3.LUT R7, R7, 0xffff, RZ, 0xc0, !PT ;  /* 0x0000ffff07077812 */ /* 0x000fc800078ec0ff */
[----:B------:R-:W-:Y:S02]  /*3c4b0*/  PRMT R13, R13, 0x3340, R7 ;  /* 0x000033400d0d7816 */ /* 0x000fe40000000007 */
[----:B--2---:R-:W-:Y:S02]  /*3c4c0*/  LOP3.LUT R4, R57, 0xffff, RZ, 0xc0, !PT ;  /* 0x0000ffff39047812 */ /* 0x004fe400078ec0ff */
[----:B------:R-:W2:Y:S01]  /*3c4d0*/  LDL.LU R57, [R1+0x78] ;  /* 0x0000780001397983 */ /* 0x000ea20000300800 */
[----:B---3--:R-:W-:Y:S02]  /*3c4e0*/  LOP3.LUT R6, R56, 0xffff, RZ, 0xc0, !PT ;  /* 0x0000ffff38067812 */ /* 0x008fe400078ec0ff */
[----:B----4-:R-:W-:Y:S02]  /*3c4f0*/  LOP3.LUT R5, R59, 0xffff, RZ, 0xc0, !PT ;  /* 0x0000ffff3b057812 */ /* 0x010fe400078ec0ff */
[----:B------:R-:W3:Y:S04]  /*3c500*/  LDL.LU R59, [R1+0x74] ;  /* 0x00007400013b7983 */ /* 0x000ee80000300800 */
[----:B------:R0:W-:Y:S02]  /*3c510*/  STL [R1+0x4c], R16 ;  /* 0x00004c1001007387 */ /* 0x0001e40000100800 */
[----:B0-----:R-:W-:-:S05]  /*3c520*/  PRMT R16, R6, 0x3340, R17 ;  /* 0x0000334006107816 */ /* 0x001fca0000000011 */
[----:B------:R0:W-:Y:S02]  /*3c530*/  STL [R1+0x6c], R16 ;  /* 0x00006c1001007387 */ /* 0x0001e40000100800 */
[----:B0-----:R-:W-:-:S05]  /*3c540*/  PRMT R16, R5, 0x3340, R18 ;  /* 0x0000334005107816 */ /* 0x001fca0000000012 */
[----:B------:R0:W-:Y:S01]  /*3c550*/  STL [R1+0x70], R16 ;  /* 0x0000701001007387 */ /* 0x0001e20000100800 */
[----:B------:R-:W-:Y:S02]  /*3c560*/  SHF.R.U32.HI R56, RZ, 0x8, R5 ;  /* 0x00000008ff387819 */ /* 0x000fe40000011605 */
[----:B------:R-:W-:Y:S02]  /*3c570*/  SHF.R.U32.HI R5, RZ, 0x8, R18 ;  /* 0x00000008ff057819 */ /* 0x000fe40000011612 */
[----:B0-----:R-:W-:-:S05]  /*3c580*/  PRMT R16, R4, 0x3340, R46 ;  /* 0x0000334004107816 */ /* 0x001fca000000002e */
[----:B------:R-:W-:Y:S04]  /*3c590*/  STL [R1+0xe4], R16 ;  /* 0x0000e41001007387 */ /* 0x000fe80000100800 */
[----:B------:R-:W4:Y:S04]  /*3c5a0*/  LDL.LU R48, [R1+0x194] ;  /* 0x0001940001307983 */ /* 0x000f280000300800 */
[----:B------:R-:W4:Y:S01]  /*3c5b0*/  LDL.LU R53, [R1+0x160] ;  /* 0x0001600001357983 */ /* 0x000f220000300800 */
[----:B------:R-:W-:Y:S02]  /*3c5c0*/  LOP3.LUT R56, R56, 0xffff, RZ, 0xc0, !PT ;  /* 0x0000ffff38387812 */ /* 0x000fe400078ec0ff */
[----:B------:R-:W-:-:S02]  /*3c5d0*/  LOP3.LUT R5, R5, 0xffff, RZ, 0xc0, !PT ;  /* 0x0000ffff05057812 */ /* 0x000fc400078ec0ff */
[----:B------:R-:W-:Y:S02]  /*3c5e0*/  LOP3.LUT R7, R60, 0xffff, RZ, 0xc0, !PT ;  /* 0x0000ffff3c077812 */ /* 0x000fe400078ec0ff */
[----:B------:R-:W-:Y:S01]  /*3c5f0*/  PRMT R56, R56, 0x3340, R5 ;  /* 0x0000334038387816 */ /* 0x000fe20000000005 */
[----:B------:R-:W4:Y:S01]  /*3c600*/  LDL.LU R60, [R1+0xa8] ;  /* 0x0000a800013c7983 */ /* 0x000f220000300800 */
[----:B------:R-:W-:-:S03]  /*3c610*/  LOP3.LUT R5, R61, 0xffff, RZ, 0xc0, !PT ;  /* 0x0000ffff3d057812 */ /* 0x000fc600078ec0ff */
[----:B------:R-:W4:Y:S01]  /*3c620*/  LDL.LU R61, [R1+0xa4] ;  /* 0x0000a400013d7983 */ /* 0x000f220000300800 */
[----:B------:R-:W-:Y:S02]  /*3c630*/  SHF.R.U32.HI R14, RZ, 0x8, R6 ;  /* 0x00000008ff0e7819 */ /* 0x000fe40000011606 */
[----:B------:R-:W-:Y:S02]  /*3c640*/  SHF.R.U32.HI R6, RZ, 0x8, R17 ;  /* 0x00000008ff067819 */ /* 0x000fe40000011611 */
[----:B------:R-:W-:Y:S02]  /*3c650*/  LOP3.LUT R50, R50, 0xffff, RZ, 0xc0, !PT ;  /* 0x0000ffff32327812 */ /* 0x000fe400078ec0ff */
[----:B------:R-:W-:Y:S02]  /*3c660*/  LOP3.LUT R14, R14, 0xffff, RZ, 0xc0, !PT ;  /* 0x0000ffff0e0e7812 */ /* 0x000fe400078ec0ff */
[----:B------:R-:W-:Y:S02]  /*3c670*/  LOP3.LUT R6, R6, 0xffff, RZ, 0xc0, !PT ;  /* 0x0000ffff06067812 */ /* 0x000fe400078ec0ff */
[----:B------:R-:W-:-:S02]  /*3c680*/  SHF.R.U32.HI R58, RZ, 0x8, R4 ;  /* 0x00000008ff3a7819 */ /* 0x000fc40000011604 */
[----:B------:R-:W-:Y:S02]  /*3c690*/  LOP3.LUT R17, R24, 0xffff, RZ, 0xc0, !PT ;  /* 0x0000ffff18117812 */ /* 0x000fe400078ec0ff */
[----:B------:R-:W-:Y:S02]  /*3c6a0*/  SHF.R.U32.HI R4, RZ, 0x8, R46 ;  /* 0x00000008ff047819 */ /* 0x000fe4000001162e */
[----:B------:R-:W-:Y:S02]  /*3c6b0*/  SHF.R.U32.HI R24, RZ, 0x8, R7 ;  /* 0x00000008ff187819 */ /* 0x000fe40000011607 */
[----:B------:R-:W-:Y:S02]  /*3c6c0*/  PRMT R7, R7, 0x3340, R50 ;  /* 0x0000334007077816 */ /* 0x000fe40000000032 */
[----:B------:R-:W-:Y:S02]  /*3c6d0*/  PRMT R14, R14, 0x3340, R6 ;  /* 0x000033400e0e7816 */ /* 0x000fe40000000006 */
[----:B------:R-:W-:-:S02]  /*3c6e0*/  LOP3.LUT R19, R19, 0xffff, RZ, 0xc0, !PT ;  /* 0x0000ffff13137812 */ /* 0x000fc400078ec0ff */
[----:B------:R-:W-:Y:S02]  /*3c6f0*/  LOP3.LUT R58, R58, 0xffff, RZ, 0xc0, !PT ;  /* 0x0000ffff3a3a7812 */ /* 0x000fe400078ec0ff */
[----:B------:R-:W-:Y:S01]  /*3c700*/  LOP3.LUT R4, R4, 0xffff, RZ, 0xc0, !PT ;  /* 0x0000ffff04047812 */ /* 0x000fe200078ec0ff */
[----:B------:R0:W-:Y:S03]  /*3c710*/  STL [R1+0x74], R7 ;  /* 0x0000740701007387 */ /* 0x0001e60000100800 */
[----:B------:R-:W-:Y:S02]  /*3c720*/  PRMT R58, R58, 0x3340, R4 ;  /* 0x000033403a3a7816 */ /* 0x000fe40000000004 */
[----:B------:R-:W-:Y:S02]  /*3c730*/  LOP3.LUT R45, R45, 0xffff, RZ, 0xc0, !PT ;  /* 0x0000ffff2d2d7812 */ /* 0x000fe400078ec0ff */
[----:B--2---:R-:W-:-:S04]  /*3c740*/  LOP3.LUT R6, R57, 0xffff, RZ, 0xc0, !PT ;  /* 0x0000ffff39067812 */ /* 0x004fc800078ec0ff */
[----:B0-----:R-:W-:Y:S02]  /*3c750*/  PRMT R7, R6, 0x3340, R19 ;  /* 0x0000334006077816 */ /* 0x001fe40000000013 */
[----:B---3--:R-:W-:-:S03]  /*3c760*/  LOP3.LUT R4, R59, 0xffff, RZ, 0xc0, !PT ;  /* 0x0000ffff3b047812 */ /* 0x008fc600078ec0ff */
[----:B------:R0:W-:Y:S01]  /*3c770*/  STL [R1+0x7c], R7 ;  /* 0x00007c0701007387 */ /* 0x0001e20000100800 */
[----:B------:R-:W-:Y:S02]  /*3c780*/  SHF.R.U32.HI R59, RZ, 0x8, R4 ;  /* 0x00000008ff3b7819 */ /* 0x000fe40000011604 */
[----:B0-----:R-:W-:Y:S02]  /*3c790*/  PRMT R7, R4, 0x3340, R17 ;  /* 0x0000334004077816 */ /* 0x001fe40000000011 */
[----:B------:R-:W-:-:S03]  /*3c7a0*/  SHF.R.U32.HI R4, RZ, 0x8, R5 ;  /* 0x00000008ff047819 */ /* 0x000fc60000011605 */
[----:B------:R0:W-:Y:S01]  /*3c7b0*/  STL [R1+0x80], R7 ;  /* 0x0000800701007387 */ /* 0x0001e20000100800 */
[--C-:B------:R-:W-:Y:S02]  /*3c7c0*/  PRMT R5, R5, 0x3340, R45.reuse ;  /* 0x0000334005057816 */ /* 0x100fe4000000002d */
[----:B------:R-:W-:Y:S02]  /*3c7d0*/  LOP3.LUT R4, R4, 0xffff, RZ, 0xc0, !PT ;  /* 0x0000ffff04047812 */ /* 0x000fe400078ec0ff */
[----:B0-----:R-:W-:Y:S02]  /*3c7e0*/  SHF.R.U32.HI R7, RZ, 0x8, R45 ;  /* 0x00000008ff077819 */ /* 0x001fe4000001162d */
[----:B------:R-:W-:Y:S02]  /*3c7f0*/  SHF.R.U32.HI R17, RZ, 0x8, R17 ;  /* 0x00000008ff117819 */ /* 0x000fe40000011611 */
[----:B------:R-:W-:Y:S01]  /*3c800*/  LOP3.LUT R7, R7, 0xffff, RZ, 0xc0, !PT ;  /* 0x0000ffff07077812 */ /* 0x000fe200078ec0ff */
[----:B------:R0:W-:Y:S01]  /*3c810*/  STL [R1+0xe0], R5 ;  /* 0x0000e00501007387 */ /* 0x0001e20000100800 */
[----:B------:R-:W-:-:S02]  /*3c820*/  LOP3.LUT R59, R59, 0xffff, RZ, 0xc0, !PT ;  /* 0x0000ffff3b3b7812 */ /* 0x000fc400078ec0ff */
[----:B------:R-:W-:Y:S02]  /*3c830*/  PRMT R4, R4, 0x3340, R7 ;  /* 0x0000334004047816 */ /* 0x000fe40000000007 */
[----:B0-----:R-:W-:-:S03]  /*3c840*/  LOP3.LUT R5, R17, 0xffff, RZ, 0xc0, !PT ;  /* 0x0000ffff11057812 */ /* 0x001fc600078ec0ff */
[----:B------:R0:W-:Y:S01]  /*3c850*/  STL [R1+0x18], R4 ;  /* 0x0000180401007387 */ /* 0x0001e20000100800 */
[----:B------:R-:W-:-:S03]  /*3c860*/  PRMT R59, R59, 0x3340, R5 ;  /* 0x000033403b3b7816 */ /* 0x000fc60000000005 */
[----:B------:R-:W2:Y:S01]  /*3c870*/  LDL.LU R52, [R1+0x19c] ;  /* 0x00019c0001347983 */ /* 0x000ea20000300800 */
[----:B----4-:R-:W-:-:S03]  /*3c880*/  LOP3.LUT R7, R48, 0xffff, RZ, 0xc0, !PT ;  /* 0x0000ffff30077812 */ /* 0x010fc600078ec0ff */
[----:B------:R-:W3:Y:S01]  /*3c890*/  LDL.LU R48, [R1+0x198] ;  /* 0x0001980001307983 */ /* 0x000ee20000300800 */
[----:B------:R-:W-:-:S03]  /*3c8a0*/  LOP3.LUT R5, R53, 0xffff, RZ, 0xc0, !PT ;  /* 0x0000ffff35057812 */ /* 0x000fc600078ec0ff */
[----:B------:R-:W4:Y:S01]  /*3c8b0*/  LDL.LU R53, [R1+0x118] ;  /* 0x0001180001357983 */ /* 0x000f220000300800 */
[----:B0-----:R-:W-:-:S03]  /*3c8c0*/  LOP3.LUT R4, R61, 0xffff, RZ, 0xc0, !PT ;  /* 0x0000ffff3d047812 */ /* 0x001fc600078ec0ff */
[----:B------:R-:W4:Y:S01]  /*3c8d0*/  LDL.LU R61, [R1+0x114] ;  /* 0x00011400013d7983 */ /* 0x000f220000300800 */
[----:B------:R-:W-:Y:S02]  /*3c8e0*/  SHF.R.U32.HI R57, RZ, 0x8, R6 ;  /* 0x00000008ff397819 */ /* 0x000fe40000011606 */
[----:B------:R-:W-:Y:S02]  /*3c8f0*/  SHF.R.U32.HI R6, RZ, 0x8, R19 ;  /* 0x00000008ff067819 */ /* 0x000fe40000011613 */
[----:B------:R-:W-:Y:S02]  /*3c900*/  SHF.R.U32.HI R16, RZ, 0x8, R50 ;  /* 0x00000008ff107819 */ /* 0x000fe40000011632 */
[----:B------:R-:W-:Y:S02]  /*3c910*/  LOP3.LUT R57, R57, 0xffff, RZ, 0xc0, !PT ;  /* 0x0000ffff39397812 */ /* 0x000fe400078ec0ff */
[----:B------:R-:W-:Y:S02]  /*3c920*/  LOP3.LUT R6, R6, 0xffff, RZ, 0xc0, !PT ;  /* 0x0000ffff06067812 */ /* 0x000fe400078ec0ff */
[----:B------:R-:W-:-:S02]  /*3c930*/  LOP3.LUT R24, R24, 0xffff, RZ, 0xc0, !PT ;  /* 0x0000ffff18187812 */ /* 0x000fc400078ec0ff */
[----:B------:R-:W-:Y:S02]  /*3c940*/  LOP3.LUT R16, R16, 0xffff, RZ, 0xc0, !PT ;  /* 0x0000ffff10107812 */ /* 0x000fe400078ec0ff */
[----:B------:R-:W-:Y:S02]  /*3c950*/  PRMT R57, R57, 0x3340, R6 ;  /* 0x0000334039397816 */ /* 0x000fe40000000006 */
[----:B------:R-:W-:Y:S02]  /*3c960*/  LOP3.LUT R49, R49, 0xffff, RZ, 0xc0, !PT ;  /* 0x0000ffff31317812 */ /* 0x000fe400078ec0ff */
[----:B------:R-:W-:Y:S02]  /*3c970*/  LOP3.LUT R6, R60, 0xffff, RZ, 0xc0, !PT ;  /* 0x0000ffff3c067812 */ /* 0x000fe400078ec0ff */
[----:B------:R-:W-:Y:S02]  /*3c980*/  LOP3.LUT R25, R25, 0xffff, RZ, 0xc0, !PT ;  /* 0x0000ffff19197812 */ /* 0x000fe400078ec0ff */
[----:B------:R-:W-:-:S02]  /*3c990*/  PRMT R24, R24, 0x3340, R16 ;  /* 0x0000334018187816 */ /* 0x000fc40000000010 */
[----:B------:R-:W-:Y:S02]  /*3c9a0*/  LOP3.LUT R29, R29, 0xffff, RZ, 0xc0, !PT ;  /* 0x0000ffff1d1d7812 */ /* 0x000fe400078ec0ff */
[----:B------:R-:W-:Y:S02]  /*3c9b0*/  SHF.R.U32.HI R60, RZ, 0x8, R7 ;  /* 0x00000008ff3c7819 */ /* 0x000fe40000011607 */
[----:B------:R-:W-:Y:S02]  /*3c9c0*/  PRMT R16, R7, 0x3340, R49 ;  /* 0x0000334007107816 */ /* 0x000fe40000000031 */
[----:B------:R-:W-:Y:S02]  /*3c9d0*/  SHF.R.U32.HI R7, RZ, 0x8, R6 ;  /* 0x00000008ff077819 */ /* 0x000fe40000011606 */
[----:B------:R-:W-:Y:S02]  /*3c9e0*/  LOP3.LUT R44, R44, 0xffff, RZ, 0xc0, !PT ;  /* 0x0000ffff2c2c7812 */ /* 0x000fe400078ec0ff */
[----:B------:R-:W-:-:S02]  /*3c9f0*/  PRMT R6, R6, 0x3340, R25 ;  /* 0x0000334006067816 */ /* 0x000fc40000000019 */
[----:B------:R-:W-:Y:S02]  /*3ca00*/  PRMT R17, R4, 0x3340, R29 ;  /* 0x0000334004117816 */ /* 0x000fe4000000001d */
[----:B------:R-:W-:Y:S01]  /*3ca10*/  SHF.R.U32.HI R19, RZ, 0x8, R4 ;  /* 0x00000008ff137819 */ /* 0x000fe20000011604 */
[----:B------:R0:W-:Y:S01]  /*3ca20*/  STL [R1+0xa0], R16 ;  /* 0x0000a01001007387 */ /* 0x0001e20000100800 */
[----:B------:R-:W-:Y:S02]  /*3ca30*/  SHF.R.U32.HI R4, RZ, 0x8, R5 ;  /* 0x00000008ff047819 */ /* 0x000fe40000011605 */
[----:B------:R-:W-:Y:S01]  /*3ca40*/  PRMT R5, R5, 0x3340, R44 ;  /* 0x0000334005057816 */ /* 0x000fe2000000002c */
[----:B------:R1:W-:Y:S01]  /*3ca50*/  STL [R1+0xd8], R6 ;  /* 0x0000d80601007387 */ /* 0x0003e20000100800 */
[----:B------:R-:W-:-:S03]  /*3ca60*/  LOP3.LUT R7, R7, 0xffff, RZ, 0xc0, !PT ;  /* 0x0000ffff07077812 */ /* 0x000fc600078ec0ff */
[----:B------:R1:W-:Y:S01]  /*3ca70*/  STL [R1+0xcc], R17 ;  /* 0x0000cc1101007387 */ /* 0x0003e20000100800 */
[----:B0-----:R-:W-:Y:S02]  /*3ca80*/  SHF.R.U32.HI R16, RZ, 0x8, R25 ;  /* 0x00000008ff107819 */ /* 0x001fe40000011619 */
[----:B-1----:R-:W-:Y:S01]  /*3ca90*/  SHF.R.U32.HI R6, RZ, 0x8, R29 ;  /* 0x00000008ff067819 */ /* 0x002fe2000001161d */
[----:B------:R0:W-:Y:S01]  /*3caa0*/  STL [R1+0xdc], R5 ;  /* 0x0000dc0501007387 */ /* 0x0001e20000100800 */
[----:B------:R-:W-:Y:S02]  /*3cab0*/  LOP3.LUT R16, R16, 0xffff, RZ, 0xc0, !PT ;  /* 0x0000ffff10107812 */ /* 0x000fe400078ec0ff */
[----:B------:R-:W-:Y:S02]  /*3cac0*/  SHF.R.U32.HI R17, RZ, 0x8, R44 ;  /* 0x00000008ff117819 */ /* 0x000fe4000001162c */
[----:B------:R-:W-:Y:S02]  /*3cad0*/  LOP3.LUT R6, R6, 0xffff, RZ, 0xc0, !PT ;  /* 0x0000ffff06067812 */ /* 0x000fe400078ec0ff */
[----:B------:R-:W-:-:S02]  /*3cae0*/  LOP3.LUT R4, R4, 0xffff, RZ, 0xc0, !PT ;  /* 0x0000ffff04047812 */ /* 0x000fc400078ec0ff */
[----:B------:R-:W-:Y:S02]  /*3caf0*/  LOP3.LUT R17, R17, 0xffff, RZ, 0xc0, !PT ;  /* 0x0000ffff11117812 */ /* 0x000fe400078ec0ff */
[----:B0-----:R-:W-:Y:S02]  /*3cb00*/  LOP3.LUT R5, R19, 0xffff, RZ, 0xc0, !PT ;  /* 0x0000ffff13057812 */ /* 0x001fe400078ec0ff */
[----:B------:R-:W-:Y:S02]  /*3cb10*/  PRMT R7, R7, 0x3340, R16 ;  /* 0x0000334007077816 */ /* 0x000fe40000000010 */
[----:B------:R-:W-:Y:S02]  /*3cb20*/  PRMT R5, R5, 0x3340, R6 ;  /* 0x0000334005057816 */ /* 0x000fe40000000006 */
[----:B------:R-:W-:Y:S01]  /*3cb30*/  PRMT R4, R4, 0x3340, R17 ;  /* 0x0000334004047816 */ /* 0x000fe20000000011 */
[----:B------:R3:W-:Y:S04]  /*3cb40*/  STL [R1+0x10], R7 ;  /* 0x0000100701007387 */ /* 0x0007e80000100800 */
[----:B------:R4:W-:Y:S04]  /*3cb50*/  STL [R1+0x14], R5 ;  /* 0x0000140501007387 */ /* 0x0009e80000100800 */
[----:B------:R0:W-:Y:S01]  /*3cb60*/  STL [R1+0x28], R4 ;  /* 0x0000280401007387 */ /* 0x0001e20000100800 */
[----:B--2---:R-:W-:-:S03]  /*3cb70*/  LOP3.LUT R6, R52, 0xffff, RZ, 0xc0, !PT ;  /* 0x0000ffff34067812 */ /* 0x004fc600078ec0ff */
[----:B------:R-:W2:Y:S01]  /*3cb80*/  LDL.LU R52, [R1+0x1e4] ;  /* 0x0001e40001347983 */ /* 0x000ea20000300800 */
[----:B---3--:R-:W-:-:S03]  /*3cb90*/  LOP3.LUT R7, R48, 0xffff, RZ, 0xc0, !PT ;  /* 0x0000ffff30077812 */ /* 0x008fc600078ec0ff */
[----:B------:R-:W3:Y:S01]  /*3cba0*/  LDL.LU R48, [R1+0x1e0] ;  /* 0x0001e00001307983 */ /* 0x000ee20000300800 */
[----:B----4-:R-:W-:-:S03]  /*3cbb0*/  LOP3.LUT R5, R53, 0xffff, RZ, 0xc0, !PT ;  /* 0x0000ffff35057812 */ /* 0x010fc600078ec0ff */
[----:B------:R-:W4:Y:S01]  /*3cbc0*/  LDL.LU R53, [R1+0x14c] ;  /* 0x00014c0001357983 */ /* 0x000f220000300800 */
[----:B0-----:R-:W-:-:S03]  /*3cbd0*/  LOP3.LUT R4, R61, 0xffff, RZ, 0xc0, !PT ;  /* 0x0000ffff3d047812 */ /* 0x001fc600078ec0ff */
[----:B------:R-:W4:Y:S01]  /*3cbe0*/  LDL.LU R61, [R1+0x148] ;  /* 0x00014800013d7983 */ /* 0x000f220000300800 */
[----:B------:R-:W-:Y:S02]  /*3cbf0*/  SHF.R.U32.HI R18, RZ, 0x8, R49 ;  /* 0x00000008ff127819 */ /* 0x000fe40000011631 */
[----:B------:R-:W-:Y:S02]  /*3cc00*/  LOP3.LUT R60, R60, 0xffff, RZ, 0xc0, !PT ;  /* 0x0000ffff3c3c7812 */ /* 0x000fe400078ec0ff */
[----:B------:R-:W-:Y:S02]  /*3cc10*/  LOP3.LUT R18, R18, 0xffff, RZ, 0xc0, !PT ;  /* 0x0000ffff12127812 */ /* 0x000fe400078ec0ff */
[----:B------:R-:W-:Y:S02]  /*3cc20*/  LOP3.LUT R43, R43, 0xffff, RZ, 0xc0, !PT ;  /* 0x0000ffff2b2b7812 */ /* 0x000fe400078ec0ff */
[----:B------:R-:W-:Y:S02]  /*3cc30*/  PRMT R60, R60, 0x3340, R18 ;  /* 0x000033403c3c7816 */ /* 0x000fe40000000012 */
[----:B------:R-:W-:-:S02]  /*3cc40*/  SHF.R.U32.HI R18, RZ, 0x8, R6 ;  /* 0x00000008ff127819 */ /* 0x000fc40000011606 */
[----:B------:R-:W-:Y:S02]  /*3cc50*/  PRMT R6, R6, 0x3340, R43 ;  /* 0x0000334006067816 */ /* 0x000fe4000000002b */
[----:B------:R-:W-:Y:S02]  /*3cc60*/  LOP3.LUT R30, R30, 0xffff, RZ, 0xc0, !PT ;  /* 0x0000ffff1e1e7812 */ /* 0x000fe400078ec0ff */
[----:B------:R-:W-:Y:S01]  /*3cc70*/  LOP3.LUT R31, R31, 0xffff, RZ, 0xc0, !PT ;  /* 0x0000ffff1f1f7812 */ /* 0x000fe200078ec0ff */
[----:B------:R0:W-:Y:S01]  /*3cc80*/  STL [R1+0xd0], R6 ;  /* 0x0000d00601007387 */ /* 0x0001e20000100800 */
[----:B------:R-:W-:Y:S02]  /*3cc90*/  LOP3.LUT R42, R42, 0xffff, RZ, 0xc0, !PT ;  /* 0x0000ffff2a2a7812 */ /* 0x000fe400078ec0ff */
[----:B------:R-:W-:Y:S02]  /*3cca0*/  SHF.R.U32.HI R25, RZ, 0x8, R5 ;  /* 0x00000008ff197819 */ /* 0x000fe40000011605 */
[----:B------:R-:W-:-:S02]  /*3ccb0*/  PRMT R17, R4, 0x3340, R31 ;  /* 0x0000334004117816 */ /* 0x000fc4000000001f */
[----:B0-----:R-:W-:Y:S02]  /*3ccc0*/  PRMT R6, R5, 0x3340, R30 ;  /* 0x0000334005067816 */ /* 0x001fe4000000001e */
[----:B------:R-:W-:Y:S02]  /*3ccd0*/  SHF.R.U32.HI R5, RZ, 0x8, R4 ;  /* 0x00000008ff057819 */ /* 0x000fe40000011604 */
[----:B------:R-:W-:Y:S02]  /*3cce0*/  SHF.R.U32.HI R4, RZ, 0x8, R7 ;  /* 0x00000008ff047819 */ /* 0x000fe40000011607 */
[----:B------:R-:W-:Y:S01]  /*3ccf0*/  PRMT R7, R7, 0x3340, R42 ;  /* 0x0000334007077816 */ /* 0x000fe2000000002a */
[----:B------:R0:W-:Y:S01]  /*3cd00*/  STL [R1+0xc8], R6 ;  /* 0x0000c80601007387 */ /* 0x0001e20000100800 */
[----:B------:R-:W-:Y:S02]  /*3cd10*/  SHF.R.U32.HI R19, RZ, 0x8, R43 ;  /* 0x00000008ff137819 */ /* 0x000fe4000001162b */
[----:B------:R-:W-:Y:S01]  /*3cd20*/  SHF.R.U32.HI R16, RZ, 0x8, R30 ;  /* 0x00000008ff107819 */ /* 0x000fe2000001161e */
[----:B------:R1:W-:Y:S01]  /*3cd30*/  STL [R1+0xbc], R17 ;  /* 0x0000bc1101007387 */ /* 0x0003e20000100800 */
[----:B------:R-:W-:-:S02]  /*3cd40*/  LOP3.LUT R18, R18, 0xffff, RZ, 0xc0, !PT ;  /* 0x0000ffff12127812 */ /* 0x000fc400078ec0ff */
[----:B------:R-:W-:Y:S01]  /*3cd50*/  LOP3.LUT R19, R19, 0xffff, RZ, 0xc0, !PT ;  /* 0x0000ffff13137812 */ /* 0x000fe200078ec0ff */
[----:B------:R1:W-:Y:S01]  /*3cd60*/  STL [R1+0xd4], R7 ;  /* 0x0000d40701007387 */ /* 0x0003e20000100800 */
[----:B0-----:R-:W-:Y:S02]  /*3cd70*/  SHF.R.U32.HI R6, RZ, 0x8, R31 ;  /* 0x00000008ff067819 */ /* 0x001fe4000001161f */
[----:B------:R-:W-:Y:S02]  /*3cd80*/  LOP3.LUT R16, R16, 0xffff, RZ, 0xc0, !PT ;  /* 0x0000ffff10107812 */ /* 0x000fe400078ec0ff */
[----:B-1----:R-:W-:Y:S02]  /*3cd90*/  SHF.R.U32.HI R17, RZ, 0x8, R42 ;  /* 0x00000008ff117819 */ /* 0x002fe4000001162a */
        /* <DEDUP_REMOVED lines=8> */
[----:B------:R-:W-:Y:S01]  /*3ce20*/  PRMT R4, R4, 0x3340, R17 ;  /* 0x0000334004047816 */ /* 0x000fe20000000011 */
[----:B------:R-:W-:Y:S04]  /*3ce30*/  STL [R1+0x1c], R18 ;  /* 0x00001c1201007387 */ /* 0x000fe80000100800 */
[----:B------:R3:W-:Y:S04]  /*3ce40*/  STL [R1+0x20], R7 ;  /* 0x0000200701007387 */ /* 0x0007e80000100800 */
[----:B------:R4:W-:Y:S04]  /*3ce50*/  STL [R1+0x24], R5 ;  /* 0x0000240501007387 */ /* 0x0009e80000100800 */
[----:B------:R0:W-:Y:S04]  /*3ce60*/  STL [R1+0x38], R4 ;  /* 0x0000380401007387 */ /* 0x0001e80000100800 */
[----:B------:R-:W4:Y:S04]  /*3ce70*/  LDL.LU R51, [R1+0x1ec] ;  /* 0x0001ec0001337983 */ /* 0x000f280000300800 */
[----:B------:R-:W4:Y:S01]  /*3ce80*/  LDL.LU R47, [R1+0x1e8] ;  /* 0x0001e800012f7983 */ /* 0x000f220000300800 */
        /* <DEDUP_REMOVED lines=8> */
[----:B------:R-:W-:Y:S02]  /*3cf10*/  LOP3.LUT R36, R36, 0xffff, RZ, 0xc0, !PT ;  /* 0x0000ffff24247812 */ /* 0x000fe400078ec0ff */
[----:B------:R-:W-:Y:S02]  /*3cf20*/  SHF.R.U32.HI R18, RZ, 0x8, R6 ;  /* 0x00000008ff127819 */ /* 0x000fe40000011606 */
[----:B------:R-:W-:Y:S02]  /*3cf30*/  PRMT R6, R6, 0x3340, R36 ;  /* 0x0000334006067816 */ /* 0x000fe40000000024 */
[----:B------:R-:W-:Y:S02]  /*3cf40*/  LOP3.LUT R32, R32, 0xffff, RZ, 0xc0, !PT ;  /* 0x0000ffff20207812 */ /* 0x000fe400078ec0ff */
[----:B------:R-:W-:Y:S01]  /*3cf50*/  LOP3.LUT R33, R33, 0xffff, RZ, 0xc0, !PT ;  /* 0x0000ffff21217812 */ /* 0x000fe200078ec0ff */
[----:B------:R0:W-:Y:S01]  /*3cf60*/  STL [R1+0xc0], R6 ;  /* 0x0000c00601007387 */ /* 0x0001e20000100800 */
[----:B------:R-:W-:-:S02]  /*3cf70*/  LOP3.LUT R34, R34, 0xffff, RZ, 0xc0, !PT ;  /* 0x0000ffff22227812 */ /* 0x000fc400078ec0ff */
[----:B------:R-:W-:Y:S02]  /*3cf80*/  SHF.R.U32.HI R25, RZ, 0x8, R5 ;  /* 0x00000008ff197819 */ /* 0x000fe40000011605 */
[----:B------:R-:W-:Y:S02]  /*3cf90*/  PRMT R17, R4, 0x3340, R33 ;  /* 0x0000334004117816 */ /* 0x000fe40000000021 */
[----:B0-----:R-:W-:Y:S02]  /*3cfa0*/  PRMT R6, R5, 0x3340, R32 ;  /* 0x0000334005067816 */ /* 0x001fe40000000020 */
[----:B------:R-:W-:Y:S02]  /*3cfb0*/  SHF.R.U32.HI R5, RZ, 0x8, R4 ;  /* 0x00000008ff057819 */ /* 0x000fe40000011604 */
[----:B------:R-:W-:Y:S02]  /*3cfc0*/  SHF.R.U32.HI R4, RZ, 0x8, R7 ;  /* 0x00000008ff047819 */ /* 0x000fe40000011607 */
[----:B------:R-:W-:Y:S01]  /*3cfd0*/  PRMT R7, R7, 0x3340, R34 ;  /* 0x0000334007077816 */ /* 0x000fe20000000022 */
[----:B------:R0:W-:Y:S01]  /*3cfe0*/  STL [R1+0xb8], R6 ;  /* 0x0000b80601007387 */ /* 0x0001e20000100800 */
[----:B------:R-:W-:-:S02]  /*3cff0*/  SHF.R.U32.HI R19, RZ, 0x8, R36 ;  /* 0x00000008ff137819 */ /* 0x000fc40000011624 */
[----:B------:R-:W-:Y:S01]  /*3d000*/  SHF.R.U32.HI R16, RZ, 0x8, R32 ;  /* 0x00000008ff107819 */ /* 0x000fe20000011620 */
[----:B------:R1:W-:Y:S01]  /*3d010*/  STL [R1+0xa4], R17 ;  /* 0x0000a41101007387 */ /* 0x0003e20000100800 */
[----:B------:R-:W-:Y:S02]  /*3d020*/  LOP3.LUT R18, R18, 0xffff, RZ, 0xc0, !PT ;  /* 0x0000ffff12127812 */ /* 0x000fe400078ec0ff */
[----:B------:R-:W-:Y:S01]  /*3d030*/  LOP3.LUT R19, R19, 0xffff, RZ, 0xc0, !PT ;  /* 0x0000ffff13137812 */ /* 0x000fe200078ec0ff */
[----:B------:R1:W-:Y:S01]  /*3d040*/  STL [R1+0xc4], R7 ;  /* 0x0000c40701007387 */ /* 0x0003e20000100800 */
[----:B0-----:R-:W-:Y:S02]  /*3d050*/  SHF.R.U32.HI R6, RZ, 0x8, R33 ;  /* 0x00000008ff067819 */ /* 0x001fe40000011621 */
[----:B------:R-:W-:Y:S02]  /*3d060*/  LOP3.LUT R16, R16, 0xffff, RZ, 0xc0, !PT ;  /* 0x0000ffff10107812 */ /* 0x000fe400078ec0ff */
[----:B-1----:R-:W-:-:S02]  /*3d070*/  SHF.R.U32.HI R17, RZ, 0x8, R34 ;  /* 0x00000008ff117819 */ /* 0x002fc40000011622 */
[----:B------:R-:W-:Y:S02]  /*3d080*/  LOP3.LUT R5, R5, 0xffff, RZ, 0xc0, !PT ;  /* 0x0000ffff05057812 */ /* 0x000fe400078ec0ff */
[----:B------:R-:W-:Y:S02]  /*3d090*/  LOP3.LUT R7, R25, 0xffff, RZ, 0xc0, !PT ;  /* 0x0000ffff19077812 */ /* 0x000fe400078ec0ff */
[----:B------:R-:W-:Y:S02]  /*3d0a0*/  LOP3.LUT R6, R6, 0xffff, RZ, 0xc0, !PT ;  /* 0x0000ffff06067812 */ /* 0x000fe400078ec0ff */
[----:B------:R-:W-:Y:S02]  /*3d0b0*/  LOP3.LUT R4, R4, 0xffff, RZ, 0xc0, !PT ;  /* 0x0000ffff04047812 */ /* 0x000fe400078ec0ff */
[----:B------:R-:W-:Y:S02]  /*3d0c0*/  LOP3.LUT R17, R17, 0xffff, RZ, 0xc0, !PT ;  /* 0x0000ffff11117812 */ /* 0x000fe400078ec0ff */
[----:B------:R-:W-:-:S02]  /*3d0d0*/  PRMT R18, R18, 0x3340, R19 ;  /* 0x0000334012127816 */ /* 0x000fc40000000013 */
[----:B------:R-:W-:Y:S02]  /*3d0e0*/  PRMT R7, R7, 0x3340, R16 ;  /* 0x0000334007077816 */ /* 0x000fe40000000010 */
[----:B------:R-:W-:Y:S02]  /*3d0f0*/  PRMT R5, R5, 0x3340, R6 ;  /* 0x0000334005057816 */ /* 0x000fe40000000006 */
[----:B------:R-:W-:Y:S01]  /*3d100*/  PRMT R4, R4, 0x3340, R17 ;  /* 0x0000334004047816 */ /* 0x000fe20000000011 */
[----:B------:R-:W-:Y:S04]  /*3d110*/  STL [R1+0x2c], R18 ;  /* 0x00002c1201007387 */ /* 0x000fe80000100800 */
[----:B------:R-:W-:Y:S04]  /*3d120*/  STL [R1+0x30], R7 ;  /* 0x0000300701007387 */ /* 0x000fe80000100800 */
[----:B------:R2:W-:Y:S04]  /*3d130*/  STL [R1+0x34], R5 ;  /* 0x0000340501007387 */ /* 0x0005e80000100800 */
[----:B------:R3:W-:Y:S01]  /*3d140*/  STL [R1+0x44], R4 ;  /* 0x0000440401007387 */ /* 0x0007e20000100800 */
[----:B------:R-:W-:-:S03]  /*3d150*/  LOP3.LUT R6, R51, 0xffff, RZ, 0xc0, !PT ;  /* 0x0000ffff33067812 */ /* 0x000fc600078ec0ff */
[----:B------:R-:W4:Y:S01]  /*3d160*/  LDL.LU R51, [R1+0x3d4] ;  /* 0x0003d40001337983 */ /* 0x000f220000300800 */
[----:B------:R-:W-:-:S03]  /*3d170*/  LOP3.LUT R17, R47, 0xffff, RZ, 0xc0, !PT ;  /* 0x0000ffff2f117812 */ /* 0x000fc600078ec0ff */
[----:B------:R-:W4:Y:S01]  /*3d180*/  LDL.LU R47, [R1+0x3d0] ;  /* 0x0003d000012f7983 */ /* 0x000f220000300800 */
[----:B--2---:R-:W-:-:S03]  /*3d190*/  LOP3.LUT R5, R52, 0xffff, RZ, 0xc0, !PT ;  /* 0x0000ffff34057812 */ /* 0x004fc600078ec0ff */
[----:B------:R-:W2:Y:S01]  /*3d1a0*/  LDL.LU R52, [R1+0x1d4] ;  /* 0x0001d40001347983 */ /* 0x000ea20000300800 */
[----:B---3--:R-:W-:-:S03]  /*3d1b0*/  LOP3.LUT R4, R48, 0xffff, RZ, 0xc0, !PT ;  /* 0x0000ffff30047812 */ /* 0x008fc600078ec0ff */
[----:B------:R-:W3:Y:S01]  /*3d1c0*/  LDL.LU R48, [R1+0x1d0] ;  /* 0x0001d00001307983 */ /* 0x000ee20000300800 */
[----:B----4-:R-:W-:-:S03]  /*3d1d0*/  LOP3.LUT R19, R53, 0xffff, RZ, 0xc0, !PT ;  /* 0x0000ffff35137812 */ /* 0x010fc600078ec0ff */
[----:B------:R-:W4:Y:S01]  /*3d1e0*/  LDL.LU R53, [R1+0x144] ;  /* 0x0001440001357983 */ /* 0x000f220000300800 */
[----:B------:R-:W-:-:S03]  /*3d1f0*/  LOP3.LUT R18, R61, 0xffff, RZ, 0xc0, !PT ;  /* 0x0000ffff3d127812 */ /* 0x000fc600078ec0ff */
[----:B------:R-:W3:Y:S01]  /*3d200*/  LDL.LU R61, [R1+0x140] ;  /* 0x00014000013d7983 */ /* 0x000ee20000300800 */
[----:B------:R-:W-:Y:S02]  /*3d210*/  SHF.R.U32.HI R25, RZ, 0x8, R6 ;  /* 0x00000008ff197819 */ /* 0x000fe40000011606 */
[----:B------:R-:W-:Y:S02]  /*3d220*/  PRMT R6, R6, 0x3340, R19 ;  /* 0x0000334006067816 */ /* 0x000fe40000000013 */
[----:B------:R-:W-:Y:S02]  /*3d230*/  LOP3.LUT R35, R35, 0xffff, RZ, 0xc0, !PT ;  /* 0x0000ffff23237812 */ /* 0x000fe400078ec0ff */
[----:B------:R-:W-:Y:S01]  /*3d240*/  LOP3.LUT R37, R37, 0xffff, RZ, 0xc0, !PT ;  /* 0x0000ffff25257812 */ /* 0x000fe200078ec0ff */
[----:B------:R0:W-:Y:S03]  /*3d250*/  STL [R1+0xb0], R6 ;  /* 0x0000b00601007387 */ /* 0x0001e60000100800 */
[----:B------:R-:W-:-:S02]  /*3d260*/  PRMT R29, R4, 0x3340, R37 ;  /* 0x00003340041d7816 */ /* 0x000fc40000000025 */
[----:B------:R-:W-:Y:S02]  /*3d270*/  SHF.R.U32.HI R19, RZ, 0x8, R19 ;  /* 0x00000008ff137819 */ /* 0x000fe40000011613 */
[----:B0-----:R-:W-:Y:S02]  /*3d280*/  PRMT R6, R5, 0x3340, R35 ;  /* 0x0000334005067816 */ /* 0x001fe40000000023 */
[----:B------:R-:W-:Y:S02]  /*3d290*/  SHF.R.U32.HI R7, RZ, 0x8, R5 ;  /* 0x00000008ff077819 */ /* 0x000fe40000011605 */
[----:B------:R-:W-:Y:S01]  /*3d2a0*/  SHF.R.U32.HI R16, RZ, 0x8, R35 ;  /* 0x00000008ff107819 */ /* 0x000fe20000011623 */
[----:B------:R0:W-:Y:S01]  /*3d2b0*/  STL [R1+0xac], R6 ;  /* 0x0000ac0601007387 */ /* 0x0001e20000100800 */
[----:B------:R-:W-:Y:S02]  /*3d2c0*/  SHF.R.U32.HI R5, RZ, 0x8, R4 ;  /* 0x00000008ff057819 */ /* 0x000fe40000011604 */
[----:B------:R-:W-:Y:S01]  /*3d2d0*/  SHF.R.U32.HI R4, RZ, 0x8, R17 ;  /* 0x00000008ff047819 */ /* 0x000fe20000011611 */
[----:B------:R1:W-:Y:S01]  /*3d2e0*/  STL [R1+0xa8], R29 ;  /* 0x0000a81d01007387 */ /* 0x0003e20000100800 */
[----:B------:R-:W-:-:S02]  /*3d2f0*/  LOP3.LUT R19, R19, 0xffff, RZ, 0xc0, !PT ;  /* 0x0000ffff13137812 */ /* 0x000fc400078ec0ff */
[----:B------:R-:W-:Y:S02]  /*3d300*/  LOP3.LUT R7, R7, 0xffff, RZ, 0xc0, !PT ;  /* 0x0000ffff07077812 */ /* 0x000fe400078ec0ff */
[----:B0-----:R-:W-:Y:S02]  /*3d310*/  SHF.R.U32.HI R6, RZ, 0x8, R37 ;  /* 0x00000008ff067819 */ /* 0x001fe40000011625 */
[--C-:B-1----:R-:W-:Y:S02]  /*3d320*/  PRMT R29, R17, 0x3340, R18.reuse ;  /* 0x00003340111d7816 */ /* 0x102fe40000000012 */
[----:B------:R-:W-:Y:S02]  /*3d330*/  SHF.R.U32.HI R17, RZ, 0x8, R18 ;  /* 0x00000008ff117819 */ /* 0x000fe40000011612 */
[----:B------:R-:W-:Y:S02]  /*3d340*/  LOP3.LUT R18, R25, 0xffff, RZ, 0xc0, !PT ;  /* 0x0000ffff19127812 */ /* 0x000fe400078ec0ff */
[----:B------:R-:W-:-:S02]  /*3d350*/  LOP3.LUT R16, R16, 0xffff, RZ, 0xc0, !PT ;  /* 0x0000ffff10107812 */ /* 0x000fc400078ec0ff */
[----:B------:R-:W-:Y:S02]  /*3d360*/  LOP3.LUT R5, R5, 0xffff, RZ, 0xc0, !PT ;  /* 0x0000ffff05057812 */ /* 0x000fe400078ec0ff */
[----:B------:R-:W-:Y:S02]  /*3d370*/  LOP3.LUT R6, R6, 0xffff, RZ, 0xc0, !PT ;  /* 0x0000ffff06067812 */ /* 0x000fe400078ec0ff */
[----:B------:R-:W-:Y:S02]  /*3d380*/  LOP3.LUT R4, R4, 0xffff, RZ, 0xc0, !PT ;  /* 0x0000ffff04047812 */ /* 0x000fe400078ec0ff */
[----:B------:R-:W-:Y:S02]  /*3d390*/  LOP3.LUT R17, R17, 0xffff, RZ, 0xc0, !PT ;  /* 0x0000ffff11117812 */ /* 0x000fe400078ec0ff */
[----:B------:R-:W-:Y:S02]  /*3d3a0*/  PRMT R18, R18, 0x3340, R19 ;  /* 0x0000334012127816 */ /* 0x000fe40000000013 */
[----:B------:R-:W-:-:S02]  /*3d3b0*/  PRMT R7, R7, 0x3340, R16 ;  /* 0x0000334007077816 */ /* 0x000fc40000000010 */
[----:B------:R-:W-:Y:S01]  /*3d3c0*/  PRMT R5, R5, 0x3340, R6 ;  /* 0x0000334005057816 */ /* 0x000fe20000000006 */
[----:B------:R0:W-:Y:S01]  /*3d3d0*/  STL [R1+0xb4], R29 ;  /* 0x0000b41d01007387 */ /* 0x0001e20000100800 */
[----:B------:R-:W-:-:S03]  /*3d3e0*/  PRMT R4, R4, 0x3340, R17 ;  /* 0x0000334004047816 */ /* 0x000fc60000000011 */
[----:B------:R-:W-:Y:S04]  /*3d3f0*/  STL [R1+0x3c], R18 ;  /* 0x00003c1201007387 */ /* 0x000fe80000100800 */
[----:B------:R-:W-:Y:S04]  /*3d400*/  STL [R1+0x40], R7 ;  /* 0x0000400701007387 */ /* 0x000fe80000100800 */
[----:B------:R2:W-:Y:S04]  /*3d410*/  STL [R1+0x48], R5 ;  /* 0x0000480501007387 */ /* 0x0005e80000100800 */
[----:B------:R3:W-:Y:S04]  /*3d420*/  STL [R1+0x58], R4 ;  /* 0x0000580401007387 */ /* 0x0007e80000100800 */
[----:B------:R-:W3:Y:S01]  /*3d430*/  LDL.LU R44, [R1+0x15c] ;  /* 0x00015c00012c7983 */ /* 0x000ee20000300800 */
[----:B------:R-:W-:-:S03]  /*3d440*/  LOP3.LUT R6, R51, 0xffff, RZ, 0xc0, !PT ;  /* 0x0000ffff33067812 */ /* 0x000fc600078ec0ff */
[----:B0-----:R-:W3:Y:S04]  /*3d450*/  LDL.LU R29, [R1+0x1f0] ;  /* 0x0001f000011d7983 */ /* 0x001ee80000300800 */
[----:B------:R-:W3:Y:S01]  /*3d460*/  LDL.LU R49, [R1+0x8c] ;  /* 0x00008c0001317983 */ /* 0x000ee20000300800 */
[----:B------:R-:W-:-:S03]  /*3d470*/  SHF.R.U32.HI R25, RZ, 0x8, R6 ;  /* 0x00000008ff197819 */ /* 0x000fc60000011606 */
[----:B------:R-:W3:Y:S01]  /*3d480*/  LDL.LU R45, [R1+0x1dc] ;  /* 0x0001dc00012d7983 */ /* 0x000ee20000300800 */
[----:B------:R-:W-:-:S03]  /*3d490*/  LOP3.LUT R17, R47, 0xffff, RZ, 0xc0, !PT ;  /* 0x0000ffff2f117812 */ /* 0x000fc600078ec0ff */
[----:B------:R-:W3:Y:S04]  /*3d4a0*/  LDL.LU R50, [R1+0x88] ;  /* 0x0000880001327983 */ /* 0x000ee80000300800 */
[----:B------:R-:W3:Y:S04]  /*3d4b0*/  LDL.LU R46, [R1+0x1cc] ;  /* 0x0001cc00012e7983 */ /* 0x000ee80000300800 */
[----:B------:R-:W3:Y:S04]  /*3d4c0*/  LDL.LU R51, [R1+0x84] ;  /* 0x0000840001337983 */ /* 0x000ee80000300800 */
[----:B------:R-:W3:Y:S01]  /*3d4d0*/  LDL.LU R47, [R1+0x1c8] ;  /* 0x0001c800012f7983 */ /* 0x000ee20000300800 */
[----:B--2---:R-:W-:-:S03]  /*3d4e0*/  LOP3.LUT R5, R52, 0xffff, RZ, 0xc0, !PT ;  /* 0x0000ffff34057812 */ /* 0x004fc600078ec0ff */
[----:B------:R-:W2:Y:S01]  /*3d4f0*/  LDL.LU R52, [R1+0x1d8] ;  /* 0x0001d80001347983 */ /* 0x000ea20000300800 */
[----:B----4-:R-:W-:-:S04]  /*3d500*/  LOP3.LUT R19, R53, 0xffff, RZ, 0xc0, !PT ;  /* 0x0000ffff35137812 */ /* 0x010fc800078ec0ff */
[----:B------:R-:W-:Y:S02]  /*3d510*/  PRMT R6, R6, 0x3340, R19 ;  /* 0x0000334006067816 */ /* 0x000fe40000000013 */
[----:B---3--:R-:W-:Y:S02]  /*3d520*/  LOP3.LUT R4, R48, 0xffff, RZ, 0xc0, !PT ;  /* 0x0000ffff30047812 */ /* 0x008fe400078ec0ff */
[----:B------:R-:W3:Y:S04]  /*3d530*/  LDL.LU R48, [R1+0x1c4] ;  /* 0x0001c40001307983 */ /* 0x000ee80000300800 */
[----:B------:R0:W-:Y:S04]  /*3d540*/  STL [R1+0x98], R6 ;  /* 0x0000980601007387 */ /* 0x0001e80000100800 */
[----:B------:R-:W4:Y:S01]  /*3d550*/  LDL.LU R53, [R1+0x1c0] ;  /* 0x0001c00001357983 */ /* 0x000f220000300800 */
[----:B------:R-:W-:-:S03]  /*3d560*/  LOP3.LUT R18, R61, 0xffff, RZ, 0xc0, !PT ;  /* 0x0000ffff3d127812 */ /* 0x000fc600078ec0ff */
[----:B------:R-:W4:Y:S01]  /*3d570*/  LDL.LU R61, [R1+0x164] ;  /* 0x00016400013d7983 */ /* 0x000f220000300800 */
[----:B------:R-:W-:Y:S02]  /*3d580*/  LOP3.LUT R39, R39, 0xffff, RZ, 0xc0, !PT ;  /* 0x0000ffff27277812 */ /* 0x000fe400078ec0ff */
[----:B------:R-:W-:Y:S02]  /*3d590*/  LOP3.LUT R41, R41, 0xffff, RZ, 0xc0, !PT ;  /* 0x0000ffff29297812 */ /* 0x000fe400078ec0ff */
[----:B0-----:R-:W-:Y:S02]  /*3d5a0*/  PRMT R6, R5, 0x3340, R39 ;  /* 0x0000334005067816 */ /* 0x001fe40000000027 */
[----:B------:R-:W-:Y:S02]  /*3d5b0*/  PRMT R30, R4, 0x3340, R41 ;  /* 0x00003340041e7816 */ /* 0x000fe40000000029 */
[----:B------:R-:W-:Y:S01]  /*3d5c0*/  SHF.R.U32.HI R7, RZ, 0x8, R5 ;  /* 0x00000008ff077819 */ /* 0x000fe20000011605 */
[----:B------:R0:W-:Y:S01]  /*3d5d0*/  STL [R1+0x94], R6 ;  /* 0x0000940601007387 */ /* 0x0001e20000100800 */
[----:B------:R-:W-:-:S02]  /*3d5e0*/  SHF.R.U32.HI R5, RZ, 0x8, R4 ;  /* 0x00000008ff057819 */ /* 0x000fc40000011604 */
[----:B------:R-:W-:Y:S01]  /*3d5f0*/  SHF.R.U32.HI R19, RZ, 0x8, R19 ;  /* 0x00000008ff137819 */ /* 0x000fe20000011613 */
[----:B------:R1:W-:Y:S01]  /*3d600*/  STL [R1+0x90], R30 ;  /* 0x0000901e01007387 */ /* 0x0003e20000100800 */
[----:B------:R-:W-:Y:S02]  /*3d610*/  SHF.R.U32.HI R4, RZ, 0x8, R17 ;  /* 0x00000008ff047819 */ /* 0x000fe40000011611 */
[----:B------:R-:W-:Y:S02]  /*3d620*/  SHF.R.U32.HI R16, RZ, 0x8, R39 ;  /* 0x00000008ff107819 */ /* 0x000fe40000011627 */
[----:B0-----:R-:W-:Y:S02]  /*3d630*/  SHF.R.U32.HI R6, RZ, 0x8, R41 ;  /* 0x00000008ff067819 */ /* 0x001fe40000011629 */
[--C-:B-1----:R-:W-:Y:S02]  /*3d640*/  PRMT R30, R17, 0x3340, R18.reuse ;  /* 0x00003340111e7816 */ /* 0x102fe40000000012 */
[----:B------:R-:W-:-:S02]  /*3d650*/  SHF.R.U32.HI R17, RZ, 0x8, R18 ;  /* 0x00000008ff117819 */ /* 0x000fc40000011612 */
[----:B------:R-:W-:Y:S02]  /*3d660*/  LOP3.LUT R18, R25, 0xffff, RZ, 0xc0, !PT ;  /* 0x0000ffff19127812 */ /* 0x000fe400078ec0ff */
[----:B------:R-:W-:Y:S02]  /*3d670*/  LOP3.LUT R19, R19, 0xffff, RZ, 0xc0, !PT ;  /* 0x0000ffff13137812 */ /* 0x000fe400078ec0ff */
[----:B------:R-:W-:Y:S02]  /*3d680*/  LOP3.LUT R5, R5, 0xffff, RZ, 0xc0, !PT ;  /* 0x0000ffff05057812 */ /* 0x000fe400078ec0ff */
[----:B------:R-:W-:Y:S02]  /*3d690*/  LOP3.LUT R6, R6, 0xffff, RZ, 0xc0, !PT ;  /* 0x0000ffff06067812 */ /* 0x000fe400078ec0ff */
[----:B------:R-:W-:Y:S02]  /*3d6a0*/  LOP3.LUT R4, R4, 0xffff, RZ, 0xc0, !PT ;  /* 0x0000ffff04047812 */ /* 0x000fe400078ec0ff */
[----:B------:R-:W-:-:S02]  /*3d6b0*/  LOP3.LUT R17, R17, 0xffff, RZ, 0xc0, !PT ;  /* 0x0000ffff11117812 */ /* 0x000fc400078ec0ff */
[----:B------:R-:W-:Y:S02]  /*3d6c0*/  LOP3.LUT R7, R7, 0xffff, RZ, 0xc0, !PT ;  /* 0x0000ffff07077812 */ /* 0x000fe400078ec0ff */
[----:B------:R-:W-:Y:S02]  /*3d6d0*/  LOP3.LUT R16, R16, 0xffff, RZ, 0xc0, !PT ;  /* 0x0000ffff10107812 */ /* 0x000fe400078ec0ff */
[----:B------:R-:W-:Y:S02]  /*3d6e0*/  PRMT R18, R18, 0x3340, R19 ;  /* 0x0000334012127816 */ /* 0x000fe40000000013 */
[----:B------:R-:W-:Y:S02]  /*3d6f0*/  PRMT R5, R5, 0x3340, R6 ;  /* 0x0000334005057816 */ /* 0x000fe40000000006 */
[----:B------:R-:W-:Y:S02]  /*3d700*/  PRMT R6, R4, 0x3340, R17 ;  /* 0x0000334004067816 */ /* 0x000fe40000000011 */
[----:B------:R-:W-:Y:S01]  /*3d710*/  PRMT R7, R7, 0x3340, R16 ;  /* 0x0000334007077816 */ /* 0x000fe20000000010 */
[----:B------:R-:W-:Y:S01]  /*3d720*/  STL [R1+0x9c], R30 ;  /* 0x00009c1e01007387 */ /* 0x000fe20000100800 */
[----:B------:R-:W-:-:S02]  /*3d730*/  LOP3.LUT R38, R38, 0xffff, RZ, 0xc0, !PT ;  /* 0x0000ffff26267812 */ /* 0x000fc400078ec0ff */
[----:B------:R-:W-:Y:S01]  /*3d740*/  LOP3.LUT R40, R40, 0xffff, RZ, 0xc0, !PT ;  /* 0x0000ffff28287812 */ /* 0x000fe200078ec0ff */
[----:B------:R-:W-:Y:S04]  /*3d750*/  STL [R1+0x50], R18 ;  /* 0x0000501201007387 */ /* 0x000fe80000100800 */
[----:B------:R-:W-:Y:S04]  /*3d760*/  STL [R1+0x54], R7 ;  /* 0x0000540701007387 */ /* 0x000fe80000100800 */
[----:B------:R0:W-:Y:S04]  /*3d770*/  STL [R1+0x5c], R5 ;  /* 0x00005c0501007387 */ /* 0x0001e80000100800 */
[----:B------:R1:W-:Y:S01]  /*3d780*/  STL [R1+0x78], R6 ;  /* 0x0000780601007387 */ /* 0x0003e20000100800 */
[----:B------:R-:W-:-:S02]  /*3d790*/  PRMT R4, R29, 0x5410, R44 ;  /* 0x000054101d047816 */ /* 0x000fc4000000002c */
[----:B0-----:R-:W-:Y:S02]  /*3d7a0*/  PRMT R5, R45, 0x5410, R49 ;  /* 0x000054102d057816 */ /* 0x001fe40000000031 */
[----:B-1----:R-:W-:Y:S02]  /*3d7b0*/  PRMT R6, R46, 0x5410, R50 ;  /* 0x000054102e067816 */ /* 0x002fe40000000032 */
[----:B------:R-:W-:Y:S02]  /*3d7c0*/  PRMT R7, R47, 0x5410, R51 ;  /* 0x000054102f077816 */ /* 0x000fe40000000033 */
[----:B--2---:R-:W-:-:S04]  /*3d7d0*/  LOP3.LUT R17, R52, 0xffff, RZ, 0xc0, !PT ;  /* 0x0000ffff34117812 */ /* 0x004fc800078ec0ff */
[----:B------:R-:W-:Y:S02]  /*3d7e0*/  SHF.R.U32.HI R30, RZ, 0x8, R17 ;  /* 0x00000008ff1e7819 */ /* 0x000fe40000011611 */
[----:B---3--:R-:W-:-:S04]  /*3d7f0*/  LOP3.LUT R16, R48, 0xffff, RZ, 0xc0, !PT ;  /* 0x0000ffff30107812 */ /* 0x008fc800078ec0ff */
[----:B------:R-:W-:Y:S02]  /*3d800*/  PRMT R29, R16, 0x3340, R38 ;  /* 0x00003340101d7816 */ /* 0x000fe40000000026 */
[----:B----4-:R-:W-:Y:S02]  /*3d810*/  LOP3.LUT R19, R53, 0xffff, RZ, 0xc0, !PT ;  /* 0x0000ffff35137812 */ /* 0x010fe400078ec0ff */
[----:B------:R-:W-:-:S04]  /*3d820*/  LOP3.LUT R25, R61, 0xffff, RZ, 0xc0, !PT ;  /* 0x0000ffff3d197812 */ /* 0x000fc800078ec0ff */
[----:B------:R-:W-:Y:S02]  /*3d830*/  PRMT R18, R17, 0x3340, R25 ;  /* 0x0000334011127816 */ /* 0x000fe40000000019 */
[----:B------:R-:W-:Y:S02]  /*3d840*/  SHF.R.U32.HI R17, RZ, 0x8, R16 ;  /* 0x00000008ff117819 */ /* 0x000fe40000011610 */
[----:B------:R-:W-:Y:S01]  /*3d850*/  SHF.R.U32.HI R16, RZ, 0x8, R19 ;  /* 0x00000008ff107819 */ /* 0x000fe20000011613 */
[----:B------:R0:W-:Y:S01]  /*3d860*/  STL [R1+0x8c], R18 ;  /* 0x00008c1201007387 */ /* 0x0001e20000100800 */
[----:B------:R-:W-:-:S03]  /*3d870*/  PRMT R19, R19, 0x3340, R40 ;  /* 0x0000334013137816 */ /* 0x000fc60000000028 */
[----:B------:R-:W-:Y:S01]  /*3d880*/  STL [R1+0x88], R29 ;  /* 0x0000881d01007387 */ /* 0x000fe20000100800 */
[----:B0-----:R-:W-:-:S03]  /*3d890*/  SHF.R.U32.HI R18, RZ, 0x8, R38 ;  /* 0x00000008ff127819 */ /* 0x001fc60000011626 */
[----:B------:R-:W2:Y:S04]  /*3d8a0*/  LDL.LU R38, [R1+0x158] ;  /* 0x0001580001267983 */ /* 0x000ea80000300800 */
[----:B------:R-:W2:Y:S04]  /*3d8b0*/  LDL.LU R36, [R1+0x1f4] ;  /* 0x0001f40001247983 */ /* 0x000ea80000300800 */
[----:B------:R0:W-:Y:S04]  /*3d8c0*/  STL [R1+0x84], R19 ;  /* 0x0000841301007387 */ /* 0x0001e80000100800 */
[----:B------:R-:W3:Y:S04]  /*3d8d0*/  LDL.LU R44, [R1+0xc] ;  /* 0x00000c00012c7983 */ /* 0x000ee80000300800 */
[----:B------:R-:W3:Y:S04]  /*3d8e0*/  LDL.LU R45, [R1+0x1b8] ;  /* 0x0001b800012d7983 */ /* 0x000ee80000300800 */
[----:B------:R-:W4:Y:S04]  /*3d8f0*/  LDL.LU R52, [R1+0x1b4] ;  /* 0x0001b40001347983 */ /* 0x000f280000300800 */
[----:B------:R-:W2:Y:S01]  /*3d900*/  LDL.LU R53, [R1+0x1b0] ;  /* 0x0001b00001357983 */ /* 0x000ea20000300800 */
[----:B------:R-:W-:-:S02]  /*3d910*/  SHF.R.U32.HI R25, RZ, 0x8, R25 ;  /* 0x00000008ff197819 */ /* 0x000fc40000011619 */
[----:B0-----:R-:W-:Y:S01]  /*3d920*/  LOP3.LUT R19, R30, 0xffff, RZ, 0xc0, !PT ;  /* 0x0000ffff1e137812 */ /* 0x001fe200078ec0ff */
[----:B------:R-:W3:Y:S01]  /*3d930*/  LDL.LU R46, [R1+0x134] ;  /* 0x00013400012e7983 */ /* 0x000ee20000300800 */
[----:B------:R-:W-:-:S04]  /*3d940*/  LOP3.LUT R25, R25, 0xffff, RZ, 0xc0, !PT ;  /* 0x0000ffff19197812 */ /* 0x000fc800078ec0ff */
[----:B------:R-:W-:-:S05]  /*3d950*/  PRMT R19, R19, 0x3340, R25 ;  /* 0x0000334013137816 */ /* 0x000fca0000000019 */
[----:B------:R2:W-:Y:S04]  /*3d960*/  STL [R1+0x60], R19 ;  /* 0x0000601301007387 */ /* 0x0005e80000100800 */
[----:B------:R-:W3:Y:S01]  /*3d970*/  LDL.LU R47, [R1+0x1bc] ;  /* 0x0001bc00012f7983 */ /* 0x000ee20000300800 */
[----:B------:R-:W0:Y:S01]  /*3d980*/  S2R R61, SR_TID.X ;  /* 0x00000000003d7919 */ /* 0x000e220000002100 */
[----:B------:R-:W-:Y:S02]  /*3d990*/  UMOV UR4, 0x400 ;  /* 0x0000040000047882 */ /* 0x000fe40000000000 */
[----:B------:R-:W-:Y:S01]  /*3d9a0*/  ULEA UR4, UR5, UR4, 0x18 ;  /* 0x0000000405047291 */ /* 0x000fe2000f8ec0ff */
[----:B------:R-:W-:Y:S01]  /*3d9b0*/  LOP3.LUT R17, R17, 0xffff, RZ, 0xc0, !PT ;  /* 0x0000ffff11117812 */ /* 0x000fe200078ec0ff */
[----:B------:R-:W1:Y:S01]  /*3d9c0*/  LDCU UR5, c[0x0][0x3b8] ;  /* 0x00007700ff0577ac */ /* 0x000e620008000800 */
[----:B------:R-:W-:-:S02]  /*3d9d0*/  LOP3.LUT R18, R18, 0xffff, RZ, 0xc0, !PT ;  /* 0x0000ffff12127812 */ /* 0x000fc400078ec0ff */
[----:B------:R-:W-:Y:S02]  /*3d9e0*/  SHF.R.U32.HI R29, RZ, 0x8, R40 ;  /* 0x00000008ff1d7819 */ /* 0x000fe40000011628 */
[----:B------:R-:W-:Y:S02]  /*3d9f0*/  PRMT R17, R17, 0x3340, R18 ;  /* 0x0000334011117816 */ /* 0x000fe40000000012 */
[----:B------:R-:W-:Y:S02]  /*3da00*/  LOP3.LUT R16, R16, 0xffff, RZ, 0xc0, !PT ;  /* 0x0000ffff10107812 */ /* 0x000fe400078ec0ff */
[----:B------:R-:W-:Y:S01]  /*3da10*/  LOP3.LUT R29, R29, 0xffff, RZ, 0xc0, !PT ;  /* 0x0000ffff1d1d7812 */ /* 0x000fe200078ec0ff */
[----:B------:R-:W-:Y:S04]  /*3da20*/  STL [R1+0x64], R17 ;  /* 0x0000641101007387 */ /* 0x000fe80000100800 */
[----:B------:R-:W3:Y:S01]  /*3da30*/  LDL.LU R41, [R1+0x8] ;  /* 0x0000080001297983 */ /* 0x000ee20000300800 */
[----:B0-----:R-:W-:-:S03]  /*3da40*/  LOP3.LUT R61, R61, 0x1f, RZ, 0xc0, !PT ;  /* 0x0000001f3d3d7812 */ /* 0x001fc600078ec0ff */
[----:B------:R-:W3:Y:S01]  /*3da50*/  LDL.LU R39, [R1+0x1a8] ;  /* 0x0001a80001277983 */ /* 0x000ee20000300800 */
[----:B------:R-:W-:-:S03]  /*3da60*/  LEA R61, R61, UR4, 0x4 ;  /* 0x000000043d3d7c11 */ /* 0x000fc6000f8e20ff */
[----:B------:R-:W3:Y:S01]  /*3da70*/  LDL.LU R37, [R1+0x4] ;  /* 0x0000040001257983 */ /* 0x000ee20000300800 */
[----:B------:R-:W-:Y:S01]  /*3da80*/  PRMT R16, R16, 0x3340, R29 ;  /* 0x0000334010107816 */ /* 0x000fe2000000001d */
[----:B------:R-:W0:Y:S02]  /*3da90*/  LDCU UR4, c[0x0][0x3b4] ;  /* 0x00007680ff0477ac */ /* 0x000e240008000800 */
[----:B------:R-:W-:Y:S04]  /*3daa0*/  STSM.16.M88.4 [R61], R4 ;  /* 0x000000043d007844 */ /* 0x000fe80000000200 */
[----:B------:R-:W3:Y:S04]  /*3dab0*/  LDL.LU R35, [R1+0x1a4] ;  /* 0x0001a40001237983 */ /* 0x000ee80000300800 */
[----:B------:R-:W3:Y:S04]  /*3dac0*/  LDL.LU R34, [R1] ;  /* 0x0000000001227983 */ /* 0x000ee80000300800 */
[----:B------:R-:W3:Y:S04]  /*3dad0*/  LDL.LU R33, [R1+0x1a0] ;  /* 0x0001a00001217983 */ /* 0x000ee80000300800 */
[----:B------:R-:W3:Y:S04]  /*3dae0*/  LDL.LU R32, [R1+0x120] ;  /* 0x0001200001207983 */ /* 0x000ee80000300800 */
[----:B------:R-:W3:Y:S04]  /*3daf0*/  LDL.LU R42, [R1+0x1ac] ;  /* 0x0001ac00012a7983 */ /* 0x000ee80000300800 */
[----:B------:R0:W-:Y:S04]  /*3db00*/  STL [R1+0x68], R16 ;  /* 0x0000681001007387 */ /* 0x0001e80000100800 */
[----:B------:R-:W3:Y:S04]  /*3db10*/  LDL.LU R31, [R1+0x108] ;  /* 0x00010800011f7983 */ /* 0x000ee80000300800 */
[----:B------:R-:W3:Y:S04]  /*3db20*/  LDL.LU R43, [R1+0x188] ;  /* 0x00018800012b7983 */ /* 0x000ee80000300800 */
[----:B------:R-:W3:Y:S04]  /*3db30*/  LDL.LU R49, [R1+0x104] ;  /* 0x0001040001317983 */ /* 0x000ee80000300800 */
[----:B------:R-:W3:Y:S04]  /*3db40*/  LDL.LU R50, [R1+0x184] ;  /* 0x0001840001327983 */ /* 0x000ee80000300800 */
[----:B------:R-:W3:Y:S04]  /*3db50*/  LDL.LU R51, [R1+0x100] ;  /* 0x0001000001337983 */ /* 0x000ee80000300800 */
[----:B------:R-:W3:Y:S01]  /*3db60*/  LDL.LU R48, [R1+0x180] ;  /* 0x0001800001307983 */ /* 0x000ee20000300800 */
[----:B----4-:R-:W-:-:S02]  /*3db70*/  PRMT R18, R52, 0x5410, R55 ;  /* 0x0000541034127816 */ /* 0x010fc40000000037 */
[----:B--2---:R-:W-:Y:S01]  /*3db80*/  PRMT R19, R53, 0x5410, R54 ;  /* 0x0000541035137816 */ /* 0x004fe20000000036 */
[----:B------:R-:W-:Y:S01]  /*3db90*/  NOP ;  /* 0x0000000000007918 */ /* 0x000fe20000000000 */
[----:B------:R-:W2:Y:S01]  /*3dba0*/  LDS.128 R52, [R61] ;  /* 0x000000003d347984 */ /* 0x000ea20000000c00 */
[----:B0-----:R-:W-:Y:S02]  /*3dbb0*/  PRMT R16, R36, 0x5410, R38 ;  /* 0x0000541024107816 */ /* 0x001fe40000000026 */
[----:B---3--:R-:W-:Y:S01]  /*3dbc0*/  PRMT R17, R45, 0x5410, R44 ;  /* 0x000054102d117816 */ /* 0x008fe2000000002c */
[----:B------:R-:W3:Y:S01]  /*3dbd0*/  LDL.LU R36, [R1+0x10c] ;  /* 0x00010c0001247983 */ /* 0x000ee20000300800 */
[----:B------:R-:W-:-:S03]  /*3dbe0*/  NOP ;  /* 0x0000000000007918 */ /* 0x000fc60000000000 */
[----:B------:R-:W3:Y:S01]  /*3dbf0*/  LDL.LU R44, [R1+0x18c] ;  /* 0x00018c00012c7983 */ /* 0x000ee20000300800 */
[----:B------:R-:W-:-:S03]  /*3dc00*/  PRMT R4, R47, 0x5410, R46 ;  /* 0x000054102f047816 */ /* 0x000fc6000000002e */
[----:B--2---:R-:W-:Y:S04]  /*3dc10*/  STL [R1+0x1584], R55 ;  /* 0x0015843701007387 */ /* 0x004fe80000100800 */
[----:B------:R-:W-:Y:S04]  /*3dc20*/  STL [R1+0x1588], R54 ;  /* 0x0015883601007387 */ /* 0x000fe80000100800 */
[----:B------:R-:W-:Y:S04]  /*3dc30*/  STL.64 [R1+0x1598], R52 ;  /* 0x0015983401007387 */ /* 0x000fe80000100a00 */
[----:B------:R-:W2:Y:S04]  /*3dc40*/  LDL.LU R45, [R1+0x178] ;  /* 0x00017800012d7983 */ /* 0x000ea80000300800 */
[----:B------:R-:W4:Y:S04]  /*3dc50*/  LDL.LU R46, [R1+0x174] ;  /* 0x00017400012e7983 */ /* 0x000f280000300800 */
[----:B------:R-:W4:Y:S04]  /*3dc60*/  LDL.LU R47, [R1+0x170] ;  /* 0x00017000012f7983 */ /* 0x000f280000300800 */
[----:B------:R-:W-:Y:S01]  /*3dc70*/  STSM.16.M88.4 [R61], R16 ;  /* 0x000000103d007844 */ /* 0x000fe20000000200 */
[----:B------:R-:W-:-:S03]  /*3dc80*/  NOP ;  /* 0x0000000000007918 */ /* 0x000fc60000000000 */
[----:B------:R-:W0:Y:S01]  /*3dc90*/  LDS.128 R16, [R61] ;  /* 0x000000003d107984 */ /* 0x000e220000000c00 */
[----:B------:R-:W-:Y:S02]  /*3dca0*/  PRMT R5, R39, 0x5410, R41 ;  /* 0x0000541027057816 */ /* 0x000fe40000000029 */
[----:B------:R-:W-:Y:S02]  /*3dcb0*/  PRMT R6, R35, 0x5410, R37 ;  /* 0x0000541023067816 */ /* 0x000fe40000000025 */
[----:B------:R-:W-:Y:S01]  /*3dcc0*/  PRMT R7, R33, 0x5410, R34 ;  /* 0x0000541021077816 */ /* 0x000fe20000000022 */
[----:B------:R-:W-:-:S04]  /*3dcd0*/  NOP ;  /* 0x0000000000007918 */ /* 0x000fc80000000000 */
[----:B------:R1:W-:Y:S02]  /*3dce0*/  STSM.16.M88.4 [R61], R4 ;  /* 0x000000043d007844 */ /* 0x0003e40000000200 */
[----:B-1----:R-:W-:Y:S02]  /*3dcf0*/  PRMT R6, R50, 0x5410, R49 ;  /* 0x0000541032067816 */ /* 0x002fe40000000031 */
[----:B------:R-:W-:Y:S01]  /*3dd00*/  PRMT R7, R48, 0x5410, R51 ;  /* 0x0000541030077816 */ /* 0x000fe20000000033 */
[----:B------:R-:W-:Y:S01]  /*3dd10*/  NOP ;  /* 0x0000000000007918 */ /* 0x000fe20000000000 */
[----:B------:R-:W1:Y:S01]  /*3dd20*/  LDS.128 R48, [R61] ;  /* 0x000000003d307984 */ /* 0x000e620000000c00 */
[----:B------:R-:W-:-:S03]  /*3dd30*/  PRMT R4, R42, 0x5410, R32 ;  /* 0x000054102a047816 */ /* 0x000fc60000000020 */
[----:B0-----:R-:W-:Y:S01]  /*3dd40*/  STL.64 [R1], R16 ;  /* 0x0000001001007387 */ /* 0x001fe20000100a00 */
[----:B------:R-:W-:Y:S01]  /*3dd50*/  PRMT R5, R43, 0x5410, R31 ;  /* 0x000054102b057816 */ /* 0x000fe2000000001f */
[----:B------:R-:W-:Y:S02]  /*3dd60*/  NOP ;  /* 0x0000000000007918 */ /* 0x000fe40000000000 */
[----:B------:R-:W-:Y:S04]  /*3dd70*/  STL.64 [R1+0x8], R18 ;  /* 0x0000081201007387 */ /* 0x000fe80000100a00 */
[----:B------:R-:W4:Y:S04]  /*3dd80*/  LDL.LU R41, [R1+0x17c] ;  /* 0x00017c0001297983 */ /* 0x000f280000300800 */
[----:B------:R-:W4:Y:S04]  /*3dd90*/  LDL.LU R42, [R1+0x150] ;  /* 0x00015000012a7983 */ /* 0x000f280000300800 */
[----:B------:R-:W4:Y:S04]  /*3dda0*/  LDL.LU R31, [R1+0x13c] ;  /* 0x00013c00011f7983 */ /* 0x000f280000300800 */
[----:B------:R-:W4:Y:S04]  /*3ddb0*/  LDL.LU R43, [R1+0x138] ;  /* 0x00013800012b7983 */ /* 0x000f280000300800 */
[----:B------:R3:W-:Y:S04]  /*3ddc0*/  STSM.16.M88.4 [R61], R4 ;  /* 0x000000043d007844 */ /* 0x0007e80000000200 */
[----:B-1----:R-:W-:Y:S04]  /*3ddd0*/  STL [R1+0x1580], R48 ;  /* 0x0015803001007387 */ /* 0x002fe80000100800 */
[----:B------:R-:W-:Y:S04]  /*3dde0*/  STL [R1+0x157c], R49 ;  /* 0x00157c3101007387 */ /* 0x000fe80000100800 */
[----:B------:R-:W-:Y:S04]  /*3ddf0*/  STL [R1+0x1578], R50 ;  /* 0x0015783201007387 */ /* 0x000fe80000100800 */
[----:B------:R-:W-:Y:S04]  /*3de00*/  STL [R1+0x1574], R51 ;  /* 0x0015743301007387 */ /* 0x000fe80000100800 */
[----:B------:R-:W4:Y:S04]  /*3de10*/  LDL.LU R38, [R1+0x154] ;  /* 0x0001540001267983 */ /* 0x000f280000300800 */
[----:B------:R-:W4:Y:S04]  /*3de20*/  LDL.LU R39, [R1+0x12c] ;  /* 0x00012c0001277983 */ /* 0x000f280000300800 */
[----:B------:R-:W4:Y:S01]  /*3de30*/  LDL.LU R37, [R1+0x128] ;  /* 0x0001280001257983 */ /* 0x000f220000300800 */
[----:B---3--:R-:W-:-:S03]  /*3de40*/  PRMT R4, R44, 0x5410, R36 ;  /* 0x000054102c047816 */ /* 0x008fc60000000024 */
[----:B------:R-:W3:Y:S04]  /*3de50*/  LDL.LU R36, [R1+0x124] ;  /* 0x0001240001247983 */ /* 0x000ee80000300800 */
[----:B------:R-:W3:Y:S04]  /*3de60*/  LDL.LU R35, [R1+0x130] ;  /* 0x0001300001237983 */ /* 0x000ee80000300800 */
[----:B------:R-:W3:Y:S04]  /*3de70*/  LDL.LU R34, [R1+0xf4] ;  /* 0x0000f40001227983 */ /* 0x000ee80000300800 */
[----:B------:R-:W3:Y:S04]  /*3de80*/  LDL.LU R33, [R1+0xec] ;  /* 0x0000ec0001217983 */ /* 0x000ee80000300800 */
[----:B------:R-:W3:Y:S01]  /*3de90*/  LDL.LU R32, [R1+0xe8] ;  /* 0x0000e80001207983 */ /* 0x000ee20000300800 */
[----:B--2---:R-:W-:-:S02]  /*3dea0*/  PRMT R5, R45, 0x5410, R28 ;  /* 0x000054102d057816 */ /* 0x004fc4000000001c */
[----:B----4-:R-:W-:Y:S02]  /*3deb0*/  PRMT R6, R46, 0x5410, R27 ;  /* 0x000054102e067816 */ /* 0x010fe4000000001b */
[----:B------:R-:W-:Y:S01]  /*3dec0*/  PRMT R7, R47, 0x5410, R26 ;  /* 0x000054102f077816 */ /* 0x000fe2000000001a */
[----:B------:R-:W-:Y:S01]  /*3ded0*/  NOP ;  /* 0x0000000000007918 */ /* 0x000fe20000000000 */
[----:B------:R-:W0:Y:S01]  /*3dee0*/  LDS.128 R44, [R61] ;  /* 0x000000003d2c7984 */ /* 0x000e220000000c00 */
[----:B------:R-:W-:-:S03]  /*3def0*/  NOP ;  /* 0x0000000000007918 */ /* 0x000fc60000000000 */
[----:B0-----:R-:W-:Y:S04]  /*3df00*/  STL.64 [R1+0x1590], R44 ;  /* 0x0015902c01007387 */ /* 0x001fe80000100a00 */
[----:B------:R-:W-:Y:S04]  /*3df10*/  STL [R1+0x1570], R47 ;  /* 0x0015702f01007387 */ /* 0x000fe80000100800 */
[----:B------:R-:W2:Y:S04]  /*3df20*/  LDL.LU R55, [R1+0xf8] ;  /* 0x0000f80001377983 */ /* 0x000ea80000300800 */
[----:B------:R0:W-:Y:S04]  /*3df30*/  STSM.16.M88.4 [R61], R4 ;  /* 0x000000043d007844 */ /* 0x0001e80000000200 */
[----:B------:R-:W4:Y:S04]  /*3df40*/  LDL.LU R29, [R1+0x4c] ;  /* 0x00004c00011d7983 */ /* 0x000f280000300800 */
[----:B------:R-:W4:Y:S01]  /*3df50*/  LDL.LU R30, [R1+0x6c] ;  /* 0x00006c00011e7983 */ /* 0x000f220000300800 */
[----:B0-----:R-:W-:-:S02]  /*3df60*/  PRMT R4, R41, 0x5410, R21 ;  /* 0x0000541029047816 */ /* 0x001fc40000000015 */
[----:B------:R-:W-:Y:S02]  /*3df70*/  PRMT R5, R42, 0x5410, R23 ;  /* 0x000054102a057816 */ /* 0x000fe40000000017 */
[----:B------:R-:W-:Y:S01]  /*3df80*/  PRMT R7, R43, 0x5410, R20 ;  /* 0x000054102b077816 */ /* 0x000fe20000000014 */
[----:B------:R-:W-:Y:S01]  /*3df90*/  NOP ;  /* 0x0000000000007918 */ /* 0x000fe20000000000 */
[----:B------:R-:W0:Y:S01]  /*3dfa0*/  LDS.128 R40, [R61] ;  /* 0x000000003d287984 */ /* 0x000e220000000c00 */
[----:B------:R-:W-:Y:S01]  /*3dfb0*/  PRMT R6, R31, 0x5410, R22 ;  /* 0x000054101f067816 */ /* 0x000fe20000000016 */
[----:B------:R-:W-:-:S04]  /*3dfc0*/  NOP ;  /* 0x0000000000007918 */ /* 0x000fc80000000000 */
[----:B------:R1:W-:Y:S04]  /*3dfd0*/  STSM.16.M88.4 [R61], R4 ;  /* 0x000000043d007844 */ /* 0x0003e80000000200 */
[----:B------:R-:W4:Y:S01]  /*3dfe0*/  LDL.LU R31, [R1+0x70] ;  /* 0x00007000011f7983 */ /* 0x000f220000300800 */
[----:B-1----:R-:W-:Y:S02]  /*3dff0*/  PRMT R4, R38, 0x5410, R11 ;  /* 0x0000541026047816 */ /* 0x002fe4000000000b */
[----:B------:R-:W-:Y:S02]  /*3e000*/  PRMT R5, R39, 0x5410, R12 ;  /* 0x0000541027057816 */ /* 0x000fe4000000000c */
[----:B------:R-:W-:Y:S01]  /*3e010*/  PRMT R6, R37, 0x5410, R10 ;  /* 0x0000541025067816 */ /* 0x000fe2000000000a */
[----:B0-----:R-:W-:Y:S04]  /*3e020*/  STL [R1+0x156c], R42 ;  /* 0x00156c2a01007387 */ /* 0x001fe80000100800 */
[----:B------:R-:W-:Y:S04]  /*3e030*/  STL [R1+0x1568], R43 ;  /* 0x0015682b01007387 */ /* 0x000fe80000100800 */
[----:B------:R-:W4:Y:S04]  /*3e040*/  LDL.LU R50, [R1+0xe4] ;  /* 0x0000e40001327983 */ /* 0x000f280000300800 */
[----:B------:R-:W4:Y:S04]  /*3e050*/  LDL.LU R49, [R1+0x74] ;  /* 0x0000740001317983 */ /* 0x000f280000300800 */
[----:B------:R-:W4:Y:S04]  /*3e060*/  LDL.LU R48, [R1+0x7c] ;  /* 0x00007c0001307983 */ /* 0x000f280000300800 */
[----:B------:R-:W4:Y:S01]  /*3e070*/  LDL.LU R25, [R1+0x80] ;  /* 0x0000800001197983 */ /* 0x000f220000300800 */
[----:B---3--:R-:W-:Y:S01]  /*3e080*/  PRMT R7, R36, 0x5410, R9 ;  /* 0x0000541024077816 */ /* 0x008fe20000000009 */
[----:B------:R-:W-:-:S02]  /*3e090*/  NOP ;  /* 0x0000000000007918 */ /* 0x000fc40000000000 */
[----:B------:R-:W0:Y:S01]  /*3e0a0*/  LDS.128 R36, [R61] ;  /* 0x000000003d247984 */ /* 0x000e220000000c00 */
[----:B------:R-:W-:-:S03]  /*3e0b0*/  NOP ;  /* 0x0000000000007918 */ /* 0x000fc60000000000 */
[----:B------:R1:W-:Y:S02]  /*3e0c0*/  STSM.16.M88.4 [R61], R4 ;  /* 0x000000043d007844 */ /* 0x0003e40000000200 */
[----:B-1----:R-:W-:Y:S02]  /*3e0d0*/  PRMT R6, R33, 0x5410, R3 ;  /* 0x0000541021067816 */ /* 0x002fe40000000003 */
[----:B------:R-:W-:Y:S01]  /*3e0e0*/  PRMT R4, R35, 0x5410, R0 ;  /* 0x0000541023047816 */ /* 0x000fe20000000000 */
        /* <DEDUP_REMOVED lines=14> */
[----:B--2---:R-:W-:-:S03]  /*3e1d0*/  PRMT R12, R55, 0x5410, R15 ;  /* 0x00005410370c7816 */ /* 0x004fc6000000000f */
[----:B------:R-:W2:Y:S01]  /*3e1e0*/  LDL.LU R55, [R1+0xbc] ;  /* 0x0000bc0001377983 */ /* 0x000ea20000300800 */
[----:B------:R-:W-:Y:S02]  /*3e1f0*/  PRMT R5, R34, 0x5410, R8 ;  /* 0x0000541022057816 */ /* 0x000fe40000000008 */
[----:B------:R-:W-:Y:S01]  /*3e200*/  PRMT R7, R32, 0x5410, R2 ;  /* 0x0000541020077816 */ /* 0x000fe20000000002 */
[----:B------:R-:W-:Y:S01]  /*3e210*/  NOP ;  /* 0x0000000000007918 */ /* 0x000fe20000000000 */
[----:B------:R-:W1:Y:S01]  /*3e220*/  LDS.128 R32, [R61] ;  /* 0x000000003d207984 */ /* 0x000e620000000c00 */
[----:B------:R-:W-:Y:S01]  /*3e230*/  NOP ;  /* 0x0000000000007918 */ /* 0x000fe20000000000 */
[----:B----4-:R-:W-:Y:S02]  /*3e240*/  PRMT R13, R29, 0x5410, R13 ;  /* 0x000054101d0d7816 */ /* 0x010fe4000000000d */
[----:B------:R3:W-:Y:S01]  /*3e250*/  STSM.16.M88.4 [R61], R4 ;  /* 0x000000043d007844 */ /* 0x0007e20000000200 */
[----:B------:R-:W-:-:S03]  /*3e260*/  PRMT R14, R30, 0x5410, R14 ;  /* 0x000054101e0e7816 */ /* 0x000fc6000000000e */
[----:B------:R-:W4:Y:S04]  /*3e270*/  LDL.LU R42, [R1+0x38] ;  /* 0x00003800012a7983 */ /* 0x000f280000300800 */
[----:B------:R-:W4:Y:S04]  /*3e280*/  LDL.LU R47, [R1+0xd4] ;  /* 0x0000d400012f7983 */ /* 0x000f280000300800 */
[----:B------:R-:W4:Y:S04]  /*3e290*/  LDL.LU R44, [R1+0x2c] ;  /* 0x00002c00012c7983 */ /* 0x000f280000300800 */
[----:B------:R-:W4:Y:S04]  /*3e2a0*/  LDL.LU R45, [R1+0xc0] ;  /* 0x0000c000012d7983 */ /* 0x000f280000300800 */
[----:B------:R-:W4:Y:S01]  /*3e2b0*/  LDL.LU R51, [R1+0x30] ;  /* 0x0000300001337983 */ /* 0x000f220000300800 */
[----:B------:R-:W-:Y:S01]  /*3e2c0*/  PRMT R15, R31, 0x5410, R56 ;  /* 0x000054101f0f7816 */ /* 0x000fe20000000038 */
[----:B------:R-:W-:-:S02]  /*3e2d0*/  NOP ;  /* 0x0000000000007918 */ /* 0x000fc40000000000 */
[----:B------:R-:W0:Y:S01]  /*3e2e0*/  LDS.128 R28, [R61] ;  /* 0x000000003d1c7984 */ /* 0x000e220000000c00 */
[----:B------:R-:W-:-:S03]  /*3e2f0*/  NOP ;  /* 0x0000000000007918 */ /* 0x000fc60000000000 */
[----:B------:R-:W-:Y:S01]  /*3e300*/  STSM.16.M88.4 [R61], R12 ;  /* 0x0000000c3d007844 */ /* 0x000fe20000000200 */
[----:B------:R-:W-:Y:S01]  /*3e310*/  NOP ;  /* 0x0000000000007918 */ /* 0x000fe20000000000 */
[----:B------:R-:W-:Y:S02]  /*3e320*/  PRMT R8, R50, 0x5410, R58 ;  /* 0x0000541032087816 */ /* 0x000fe4000000003a */
[----:B------:R-:W4:Y:S01]  /*3e330*/  LDL.LU R50, [R1+0xb8] ;  /* 0x0000b80001327983 */ /* 0x000f220000300800 */
[----:B------:R-:W-:-:S03]  /*3e340*/  PRMT R9, R49, 0x5410, R24 ;  /* 0x0000541031097816 */ /* 0x000fc60000000018 */
[----:B------:R-:W4:Y:S01]  /*3e350*/  LDL.LU R49, [R1+0x34] ;  /* 0x0000340001317983 */ /* 0x000f220000300800 */
[----:B------:R-:W-:-:S03]  /*3e360*/  PRMT R10, R48, 0x5410, R57 ;  /* 0x00005410300a7816 */ /* 0x000fc60000000039 */
[----:B------:R-:W4:Y:S01]  /*3e370*/  LDL.LU R48, [R1+0xa4] ;  /* 0x0000a40001307983 */ /* 0x000f220000300800 */
[----:B------:R-:W-:-:S03]  /*3e380*/  PRMT R11, R25, 0x5410, R59 ;  /* 0x00005410190b7816 */ /* 0x000fc6000000003b */
[----:B------:R-:W0:Y:S01]  /*3e390*/  LDS.128 R24, [R61] ;  /* 0x000000003d187984 */ /* 0x000e220000000c00 */
[----:B------:R-:W-:-:S03]  /*3e3a0*/  NOP ;  /* 0x0000000000007918 */ /* 0x000fc60000000000 */
[----:B------:R-:W-:Y:S01]  /*3e3b0*/  STSM.16.M88.4 [R61], R8 ;  /* 0x000000083d007844 */ /* 0x000fe20000000200 */
[----:B---3--:R-:W-:Y:S02]  /*3e3c0*/  PRMT R4, R0, 0x5410, R3 ;  /* 0x0000541000047816 */ /* 0x008fe40000000003 */
[----:B------:R-:W-:Y:S02]  /*3e3d0*/  PRMT R5, R43, 0x5410, R60 ;  /* 0x000054102b057816 */ /* 0x000fe4000000003c */
[----:B------:R-:W-:Y:S02]  /*3e3e0*/  PRMT R6, R22, 0x5410, R20 ;  /* 0x0000541016067816 */ /* 0x000fe40000000014 */
[----:B------:R-:W-:Y:S01]  /*3e3f0*/  PRMT R7, R21, 0x5410, R23 ;  /* 0x0000541015077816 */ /* 0x000fe20000000017 */
[----:B------:R-:W-:Y:S01]  /*3e400*/  NOP ;  /* 0x0000000000007918 */ /* 0x000fe20000000000 */
[----:B------:R-:W3:Y:S01]  /*3e410*/  LDS.128 R20, [R61] ;  /* 0x000000003d147984 */ /* 0x000ee20000000c00 */
[----:B------:R-:W-:-:S03]  /*3e420*/  NOP ;  /* 0x0000000000007918 */ /* 0x000fc60000000000 */
[----:B------:R0:W-:Y:S02]  /*3e430*/  STSM.16.M88.4 [R61], R4 ;  /* 0x000000043d007844 */ /* 0x0001e40000000200 */
[----:B0-----:R-:W-:Y:S02]  /*3e440*/  PRMT R6, R53, 0x5410, R52 ;  /* 0x0000541035067816 */ /* 0x001fe40000000034 */
[----:B------:R-:W3:Y:S04]  /*3e450*/  LDL.LU R52, [R1+0x44] ;  /* 0x0000440001347983 */ /* 0x000ee80000300800 */
[----:B------:R-:W3:Y:S01]  /*3e460*/  LDL.LU R53, [R1+0xc4] ;  /* 0x0000c40001357983 */ /* 0x000ee20000300800 */
[----:B--2---:R-:W-:-:S03]  /*3e470*/  PRMT R7, R55, 0x5410, R54 ;  /* 0x0000541037077816 */ /* 0x004fc60000000036 */
[----:B------:R-:W2:Y:S04]  /*3e480*/  LDL.LU R54, [R1+0x3c] ;  /* 0x00003c0001367983 */ /* 0x000ea80000300800 */
[----:B------:R-:W2:Y:S01]  /*3e490*/  LDL.LU R55, [R1+0xb0] ;  /* 0x0000b00001377983 */ /* 0x000ea20000300800 */
[----:B------:R-:W-:Y:S02]  /*3e4a0*/  PRMT R4, R17, 0x5410, R16 ;  /* 0x0000541011047816 */ /* 0x000fe40000000010 */
[----:B------:R-:W-:Y:S01]  /*3e4b0*/  PRMT R5, R19, 0x5410, R18 ;  /* 0x0000541013057816 */ /* 0x000fe20000000012 */
[----:B------:R-:W-:Y:S01]  /*3e4c0*/  NOP ;  /* 0x0000000000007918 */ /* 0x000fe20000000000 */
[----:B------:R-:W0:Y:S01]  /*3e4d0*/  LDS.128 R16, [R61] ;  /* 0x000000003d107984 */ /* 0x000e220000000c00 */
[----:B------:R-:W-:-:S03]  /*3e4e0*/  NOP ;  /* 0x0000000000007918 */ /* 0x000fc60000000000 */
[----:B------:R-:W2:Y:S04]  /*3e4f0*/  LDL.LU R10, [R1+0x40] ;  /* 0x00004000010a7983 */ /* 0x000ea80000300800 */
[----:B------:R4:W-:Y:S01]  /*3e500*/  STSM.16.M88.4 [R61], R4 ;  /* 0x000000043d007844 */ /* 0x0009e20000000200 */
[----:B------:R-:W-:-:S03]  /*3e510*/  NOP ;  /* 0x0000000000007918 */ /* 0x000fc60000000000 */
[----:B------:R-:W2:Y:S04]  /*3e520*/  LDL.LU R11, [R1+0xac] ;  /* 0x0000ac00010b7983 */ /* 0x000ea80000300800 */
[----:B------:R-:W2:Y:S04]  /*3e530*/  LDL.LU R59, [R1+0x48] ;  /* 0x00004800013b7983 */ /* 0x000ea80000300800 */
[----:B------:R-:W0:Y:S01]  /*3e540*/  LDS.128 R12, [R61] ;  /* 0x000000003d0c7984 */ /* 0x000e220000000c00 */
[----:B----4-:R-:W-:-:S03]  /*3e550*/  PRMT R4, R47, 0x5410, R42 ;  /* 0x000054102f047816 */ /* 0x010fc6000000002a */
[----:B------:R-:W4:Y:S01]  /*3e560*/  LDL.LU R47, [R1+0xa8] ;  /* 0x0000a800012f7983 */ /* 0x000f220000300800 */
[----:B------:R-:W-:-:S03]  /*3e570*/  PRMT R5, R45, 0x5410, R44 ;  /* 0x000054102d057816 */ /* 0x000fc6000000002c */
        /* <DEDUP_REMOVED lines=8> */
[----:B------:R-:W-:-:S03]  /*3e600*/  PRMT R6, R50, 0x5410, R51 ;  /* 0x0000541032067816 */ /* 0x000fc60000000033 */
[----:B------:R-:W4:Y:S04]  /*3e610*/  LDL R43, [R1+0x758] ;  /* 0x00075800012b7983 */ /* 0x000f280000100800 */
[----:B------:R-:W4:Y:S01]  /*3e620*/  LDL R42, [R1+0x778] ;  /* 0x00077800012a7983 */ /* 0x000f220000100800 */
[----:B------:R-:W-:Y:S01]  /*3e630*/  PRMT R7, R48, 0x5410, R49 ;  /* 0x0000541030077816 */ /* 0x000fe20000000031 */
[----:B------:R-:W-:-:S04]  /*3e640*/  NOP ;  /* 0x0000000000007918 */ /* 0x000fc80000000000 */
[----:B------:R3:W-:Y:S04]  /*3e650*/  STSM.16.M88.4 [R61], R4 ;  /* 0x000000043d007844 */ /* 0x0007e80000000200 */
[----:B------:R-:W4:Y:S01]  /*3e660*/  LDL.LU R49, [R1+0x78] ;  /* 0x0000780001317983 */ /* 0x000f220000300800 */
[----:B---3--:R-:W-:-:S03]  /*3e670*/  PRMT R4, R53, 0x5410, R52 ;  /* 0x0000541035047816 */ /* 0x008fc60000000034 */
[----:B------:R-:W3:Y:S04]  /*3e680*/  LDL.LU R52, [R1+0x9c] ;  /* 0x00009c0001347983 */ /* 0x000ee80000300800 */
[----:B------:R-:W3:Y:S04]  /*3e690*/  LDL.LU R51, [R1+0x60] ;  /* 0x0000600001337983 */ /* 0x000ee80000300800 */
[----:B------:R-:W3:Y:S04]  /*3e6a0*/  LDL.LU R53, [R1+0x8c] ;  /* 0x00008c0001357983 */ /* 0x000ee80000300800 */
[----:B------:R-:W3:Y:S01]  /*3e6b0*/  LDL.LU R50, [R1+0x64] ;  /* 0x0000640001327983 */ /* 0x000ee20000300800 */
[----:B--2---:R-:W-:-:S03]  /*3e6c0*/  PRMT R5, R55, 0x5410, R54 ;  /* 0x0000541037057816 */ /* 0x004fc60000000036 */
[----:B------:R-:W2:Y:S04]  /*3e6d0*/  LDL.LU R54, [R1+0x88] ;  /* 0x0000880001367983 */ /* 0x000ea80000300800 */
[----:B------:R-:W2:Y:S04]  /*3e6e0*/  LDL.LU R48, [R1+0x68] ;  /* 0x0000680001307983 */ /* 0x000ea80000300800 */
[----:B------:R-:W2:Y:S01]  /*3e6f0*/  LDL.LU R55, [R1+0x84] ;  /* 0x0000840001377983 */ /* 0x000ea20000300800 */
[----:B------:R-:W-:Y:S01]  /*3e700*/  PRMT R6, R11, 0x5410, R10 ;  /* 0x000054100b067816 */ /* 0x000fe2000000000a */
[----:B------:R-:W-:-:S02]  /*3e710*/  NOP ;  /* 0x0000000000007918 */ /* 0x000fc40000000000 */
[----:B------:R-:W0:Y:S01]  /*3e720*/  LDS.128 R8, [R61] ;  /* 0x000000003d087984 */ /* 0x000e220000000c00 */
[----:B----4-:R-:W-:Y:S01]  /*3e730*/  PRMT R7, R47, 0x5410, R59 ;  /* 0x000054102f077816 */ /* 0x010fe2000000003b */
[----:B------:R-:W-:Y:S01]  /*3e740*/  NOP ;  /* 0x0000000000007918 */ /* 0x000fe20000000000 */
[----:B------:R-:W-:-:S03]  /*3e750*/  PRMT R56, R56, 0x5410, R57 ;  /* 0x0000541038387816 */ /* 0x000fc60000000039 */
[----:B------:R-:W-:Y:S01]  /*3e760*/  STSM.16.M88.4 [R61], R4 ;  /* 0x000000043d007844 */ /* 0x000fe20000000200 */
[----:B------:R-:W-:Y:S01]  /*3e770*/  NOP ;  /* 0x0000000000007918 */ /* 0x000fe20000000000 */
[----:B------:R-:W-:Y:S02]  /*3e780*/  PRMT R57, R2, 0x5410, R58 ;  /* 0x0000541002397816 */ /* 0x000fe4000000003a */
[----:B------:R-:W4:Y:S04]  /*3e790*/  LDS.128 R4, [R61] ;  /* 0x000000003d047984 */ /* 0x000f280000000c00 */
[----:B------:R-:W4:Y:S01]  /*3e7a0*/  LDL R47, [R1+0x768] ;  /* 0x00076800012f7983 */ /* 0x000f220000100800 */
[----:B------:R-:W-:Y:S02]  /*3e7b0*/  PRMT R58, R0, 0x5410, R3 ;  /* 0x00005410003a7816 */ /* 0x000fe40000000003 */
[----:B------:R-:W-:Y:S01]  /*3e7c0*/  PRMT R59, R45, 0x5410, R44 ;  /* 0x000054102d3b7816 */ /* 0x000fe2000000002c */
[----:B------:R-:W-:-:S04]  /*3e7d0*/  NOP ;  /* 0x0000000000007918 */ /* 0x000fc80000000000 */
[----:B------:R-:W-:Y:S01]  /*3e7e0*/  STSM.16.M88.4 [R61], R56 ;  /* 0x000000383d007844 */ /* 0x000fe20000000200 */
[----:B------:R-:W-:-:S03]  /*3e7f0*/  NOP ;  /* 0x0000000000007918 */ /* 0x000fc60000000000 */
[----:B------:R-:W0:Y:S01]  /*3e800*/  LDS.128 R56, [R61] ;  /* 0x000000003d387984 */ /* 0x000e220000000c00 */
[----:B---3--:R-:W-:Y:S02]  /*3e810*/  PRMT R52, R52, 0x5410, R49 ;  /* 0x0000541034347816 */ /* 0x008fe40000000031 */
[----:B------:R-:W-:Y:S02]  /*3e820*/  PRMT R53, R53, 0x5410, R51 ;  /* 0x0000541035357816 */ /* 0x000fe40000000033 */
[----:B--2---:R-:W-:Y:S02]  /*3e830*/  PRMT R54, R54, 0x5410, R50 ;  /* 0x0000541036367816 */ /* 0x004fe40000000032 */
[----:B------:R-:W-:Y:S01]  /*3e840*/  PRMT R55, R55, 0x5410, R48 ;  /* 0x0000541037377816 */ /* 0x000fe20000000030 */
[----:B------:R-:W-:-:S04]  /*3e850*/  NOP ;  /* 0x0000000000007918 */ /* 0x000fc80000000000 */
[----:B------:R2:W-:Y:S04]  /*3e860*/  STSM.16.M88.4 [R61], R52 ;  /* 0x000000343d007844 */ /* 0x0005e80000000200 */
[----:B--2---:R-:W2:Y:S01]  /*3e870*/  LDL.LU.64 R52, [R1+0x1598] ;  /* 0x0015980001347983 */ /* 0x004ea20000300a00 */
[C---:B------:R-:W-:Y:S01]  /*3e880*/  ISETP.GE.AND P5, PT, R42.reuse, UR12, PT ;  /* 0x0000000c2a007c0c */ /* 0x040fe2000bfa6270 */
[----:B------:R-:W3:Y:S01]  /*3e890*/  LDCU.64 UR12, c[0x0][0x390] ;  /* 0x00007200ff0c77ac */ /* 0x000ee20008000a00 */
[----:B------:R-:W-:Y:S02]  /*3e8a0*/  IMAD R2, R42, UR4, RZ ;  /* 0x000000042a027c24 */ /* 0x000fe4000f8e02ff */
[----:B------:R-:W-:Y:S01]  /*3e8b0*/  IMAD R49, R43, UR5, RZ ;  /* 0x000000052b317c24 */ /* 0x000fe2000f8e02ff */
[----:B------:R-:W0:Y:S02]  /*3e8c0*/  LDCU.64 UR4, c[0x0][0x398] ;  /* 0x00007300ff0477ac */ /* 0x000e240008000a00 */
[----:B------:R-:W-:-:S02]  /*3e8d0*/  IADD3 R0, P6, PT, R2, UR8, RZ ;  /* 0x0000000802007c10 */ /* 0x000fc4000ffde0ff */
[----:B------:R-:W-:Y:S02]  /*3e8e0*/  ISETP.LT.AND P5, PT, R43, UR27, !P5 ;  /* 0x0000001b2b007c0c */ /* 0x000fe4000efa1270 */
[----:B------:R-:W-:Y:S01]  /*3e8f0*/  LEA.HI.X.SX32 R2, R2, UR9, 0x1, P6 ;  /* 0x0000000902027c11 */ /* 0x000fe2000b0f0eff */
[----:B------:R-:W0:Y:S01]  /*3e900*/  LDCU.64 UR8, c[0x0][0x398] ;  /* 0x00007300ff0877ac */ /* 0x000e220008000a00 */
[----:B------:R-:W-:Y:S02]  /*3e910*/  SHF.R.S32.HI R48, RZ, 0x1f, R49 ;  /* 0x0000001fff307819 */ /* 0x000fe40000011431 */
[----:B------:R-:W-:-:S05]  /*3e920*/  IADD3 R50, P6, PT, R49, R0, RZ ;  /* 0x0000000031327210 */ /* 0x000fca0007fde0ff */
[----:B------:R-:W-:Y:S02]  /*3e930*/  IMAD.X R51, R48, 0x1, R2, P6 ;  /* 0x0000000130337824 */ /* 0x000fe400030e0602 */
[C---:B----4-:R-:W-:Y:S01]  /*3e940*/  IMAD R60, R47.reuse, UR10, RZ ;  /* 0x0000000a2f3c7c24 */ /* 0x050fe2000f8e02ff */
[----:B------:R-:W-:Y:S01]  /*3e950*/  ISETP.GE.AND P4, PT, R47, UR18, PT ;  /* 0x000000122f007c0c */ /* 0x000fe2000bf86270 */
[----:B------:R-:W4:Y:S03]  /*3e960*/  LDCU.64 UR10, c[0x0][0x398] ;  /* 0x00007300ff0a77ac */ /* 0x000f260008000a00 */
[C---:B---3--:R-:W-:Y:S01]  /*3e970*/  IADD3 R3, P6, PT, R60.reuse, UR12, RZ ;  /* 0x0000000c3c037c10 */ /* 0x048fe2000ffde0ff */
[----:B------:R-:W3:Y:S01]  /*3e980*/  LDCU.64 UR18, c[0x0][0x398] ;  /* 0x00007300ff1277ac */ /* 0x000ee20008000a00 */
[----:B------:R-:W-:Y:S02]  /*3e990*/  ISETP.LT.AND P4, PT, R43, UR29, !P4 ;  /* 0x0000001d2b007c0c */ /* 0x000fe4000e781270 */
[----:B------:R-:W-:Y:S01]  /*3e9a0*/  LEA.HI.X.SX32 R60, R60, UR13, 0x1, P6 ;  /* 0x0000000d3c3c7c11 */ /* 0x000fe2000b0f0eff */
[----:B------:R-:W0:Y:S01]  /*3e9b0*/  LDCU.64 UR12, c[0x0][0x398] ;  /* 0x00007300ff0c77ac */ /* 0x000e220008000a00 */
[----:B------:R-:W-:Y:S01]  /*3e9c0*/  NOP ;  /* 0x0000000000007918 */ /* 0x000fe20000000000 */
[----:B--2---:R-:W-:-:S05]  /*3e9d0*/  PRMT R44, R52, 0x7770, RZ ;  /* 0x00007770342c7816 */ /* 0x004fca00000000ff */
[----:B------:R2:W-:Y:S01]  /*3e9e0*/  @P5 STG.E.U8 desc[UR6][R50.64], R44 ;  /* 0x0000002c32005986 */ /* 0x0005e2000c101106 */
[----:B0-----:R-:W-:Y:S01]  /*3e9f0*/  ISETP.LT.AND P5, PT, R42, UR4, !P2 ;  /* 0x000000042a007c0c */ /* 0x001fe2000d7a1270 */
[----:B------:R-:W0:Y:S01]  /*3ea00*/  LDCU UR4, c[0x0][0x3b8] ;  /* 0x00007700ff0477ac */ /* 0x000e220008000800 */
[C---:B--2---:R-:W-:Y:S01]  /*3ea10*/  IADD3 R44, P6, PT, R49.reuse, R3, RZ ;  /* 0x00000003312c7210 */ /* 0x044fe20007fde0ff */
[----:B------:R-:W-:Y:S01]  /*3ea20*/  VIADD R49, R49, UR14 ;  /* 0x0000000e31317c36 */ /* 0x000fe20008000000 */
[----:B------:R-:W-:-:S03]  /*3ea30*/  PRMT R50, R52, 0x7771, RZ ;  /* 0x0000777134327816 */ /* 0x000fc600000000ff */
[----:B------:R-:W-:Y:S01]  /*3ea40*/  IMAD.X R45, R48, 0x1, R60, P6 ;  /* 0x00000001302d7824 */ /* 0x000fe200030e063c */
[----:B------:R-:W-:Y:S02]  /*3ea50*/  SHF.R.S32.HI R48, RZ, 0x1f, R49 ;  /* 0x0000001fff307819 */ /* 0x000fe40000011431 */
[----:B------:R-:W-:Y:S01]  /*3ea60*/  IADD3 R54, P6, PT, R49, R0, RZ ;  /* 0x0000000031367210 */ /* 0x000fe20007fde0ff */
[----:B------:R-:W-:Y:S01]  /*3ea70*/  VIADD R51, R43, 0x4 ;  /* 0x000000042b337836 */ /* 0x000fe20000000000 */
[----:B------:R2:W-:Y:S03]  /*3ea80*/  @P4 STG.E.U8 desc[UR6][R44.64], R50 ;  /* 0x000000322c004986 */ /* 0x0005e6000c101106 */
[----:B------:R-:W-:Y:S01]  /*3ea90*/  IMAD.X R55, R48, 0x1, R2, P6 ;  /* 0x0000000130377824 */ /* 0x000fe200030e0602 */
[----:B------:R-:W-:Y:S01]  /*3eaa0*/  ISETP.LT.AND P2, PT, R47, UR8, !P2 ;  /* 0x000000082f007c0c */ /* 0x000fe2000d741270 */
[----:B------:R-:W0:Y:S01]  /*3eab0*/  LDCU UR8, c[0x0][0x3b8] ;  /* 0x00007700ff0877ac */ /* 0x000e220008000800 */
[----:B------:R-:W-:Y:S01]  /*3eac0*/  ISETP.GE.AND P4, PT, R51, UR15, PT ;  /* 0x0000000f33007c0c */ /* 0x000fe2000bf86270 */
[----:B------:R-:W0:Y:S01]  /*3ead0*/  LDCU.64 UR14, c[0x0][0x398] ;  /* 0x00007300ff0e77ac */ /* 0x000e220008000a00 */
[C---:B--2---:R-:W-:Y:S01]  /*3eae0*/  PRMT R50, R52.reuse, 0x7772, RZ ;  /* 0x0000777234327816 */ /* 0x044fe200000000ff */
[----:B------:R-:W2:Y:S04]  /*3eaf0*/  LDL.LU.64 R44, [R1+0x1590] ;  /* 0x00159000012c7983 */ /* 0x000ea80000300a00 */
[----:B------:R0:W-:Y:S01]  /*3eb00*/  @P5 STG.E.U8 desc[UR6][R54.64], R50 ;  /* 0x0000003236005986 */ /* 0x0001e2000c101106 */
[----:B------:R-:W-:-:S02]  /*3eb10*/  PRMT R52, R52, 0x7773, RZ ;  /* 0x0000777334347816 */ /* 0x000fc400000000ff */
[----:B----4-:R-:W-:Y:S01]  /*3eb20*/  ISETP.LT.AND P5, PT, R42, UR10, !P0 ;  /* 0x0000000a2a007c0c */ /* 0x010fe2000c7a1270 */
[----:B------:R-:W4:Y:S01]  /*3eb30*/  LDCU UR10, c[0x0][0x39c] ;  /* 0x00007380ff0a77ac */ /* 0x000f220008000800 */
[C---:B0-----:R-:W-:Y:S01]  /*3eb40*/  IADD3 R50, P6, PT, R49.reuse, R3, RZ ;  /* 0x0000000331327210 */ /* 0x041fe20007fde0ff */
[----:B------:R-:W-:-:S04]  /*3eb50*/  VIADD R49, R49, UR16 ;  /* 0x0000001031317c36 */ /* 0x000fc80008000000 */
[----:B------:R-:W-:Y:S01]  /*3eb60*/  IMAD.X R51, R48, 0x1, R60, P6 ;  /* 0x0000000130337824 */ /* 0x000fe200030e063c */
[----:B------:R-:W-:Y:S02]  /*3eb70*/  SHF.R.S32.HI R48, RZ, 0x1f, R49 ;  /* 0x0000001fff307819 */ /* 0x000fe40000011431 */
[----:B------:R-:W-:Y:S02]  /*3eb80*/  IADD3 R54, P6, PT, R49, R0, RZ ;  /* 0x0000000031367210 */ /* 0x000fe40007fde0ff */
[----:B------:R0:W-:Y:S03]  /*3eb90*/  @P2 STG.E.U8 desc[UR6][R50.64], R52 ;  /* 0x0000003432002986 */ /* 0x0001e6000c101106 */
[----:B------:R-:W-:Y:S01]  /*3eba0*/  IMAD.X R55, R48, 0x1, R2, P6 ;  /* 0x0000000130377824 */ /* 0x000fe200030e0602 */
[----:B------:R-:W-:Y:S01]  /*3ebb0*/  ISETP.LT.AND P0, PT, R47, UR14, !P0 ;  /* 0x0000000e2f007c0c */ /* 0x000fe2000c701270 */
[----:B------:R-:W1:Y:S01]  /*3ebc0*/  LDCU UR14, c[0x0][0x398] ;  /* 0x00007300ff0e77ac */ /* 0x000e620008000800 */
[----:B0-----:R-:W-:Y:S01]  /*3ebd0*/  VIADD R52, R43, 0x5 ;  /* 0x000000052b347836 */ /* 0x001fe20000000000 */
[----:B------:R-:W-:-:S04]  /*3ebe0*/  PRMT R50, R53, 0x7770, RZ ;  /* 0x0000777035327816 */ /* 0x000fc800000000ff */
[----:B------:R-:W-:Y:S01]  /*3ebf0*/  ISETP.GE.AND P2, PT, R52, UR17, PT ;  /* 0x0000001134007c0c */ /* 0x000fe2000bf46270 */
[----:B------:R-:W0:Y:S01]  /*3ec00*/  LDCU.64 UR16, c[0x0][0x398] ;  /* 0x00007300ff1077ac */ /* 0x000e220008000a00 */
[----:B------:R1:W-:Y:S01]  /*3ec10*/  @P5 STG.E.U8 desc[UR6][R54.64], R50 ;  /* 0x0000003236005986 */ /* 0x0003e2000c101106 */
[C---:B------:R-:W-:Y:S01]  /*3ec20*/  VIADD R52, R49.reuse, UR4 ;  /* 0x0000000431347c36 */ /* 0x040fe20008000000 */
[----:B-1----:R-:W-:Y:S01]  /*3ec30*/  IADD3 R54, P6, PT, R49, R3, RZ ;  /* 0x0000000331367210 */ /* 0x002fe20007fde0ff */
[----:B------:R-:W1:Y:S04]  /*3ec40*/  LDCU UR4, c[0x0][0x3b8] ;  /* 0x00007700ff0477ac */ /* 0x000e680008000800 */
[----:B------:R-:W-:Y:S01]  /*3ec50*/  IMAD.X R55, R48, 0x1, R60, P6 ;  /* 0x0000000130377824 */ /* 0x000fe200030e063c */
[----:B------:R-:W-:-:S02]  /*3ec60*/  PRMT R48, R53, 0x7771, RZ ;  /* 0x0000777135307816 */ /* 0x000fc400000000ff */
[----:B------:R-:W-:Y:S02]  /*3ec70*/  SHF.R.S32.HI R49, RZ, 0x1f, R52 ;  /* 0x0000001fff317819 */ /* 0x000fe40000011434 */
[----:B------:R-:W-:Y:S01]  /*3ec80*/  IADD3 R50, P6, PT, R52, R0, RZ ;  /* 0x0000000034327210 */ /* 0x000fe20007fde0ff */
[----:B------:R1:W-:Y:S01]  /*3ec90*/  @P0 STG.E.U8 desc[UR6][R54.64], R48 ;  /* 0x0000003036000986 */ /* 0x0003e2000c101106 */
[----:B------:R-:W-:Y:S01]  /*3eca0*/  ISETP.LT.AND P5, PT, R42, UR12, !P3 ;  /* 0x0000000c2a007c0c */ /* 0x000fe2000dfa1270 */
[----:B------:R-:W3:Y:S01]  /*3ecb0*/  LDCU UR12, c[0x0][0x39c] ;  /* 0x00007380ff0c77ac */ /* 0x000ee20008000800 */
[----:B0-----:R-:W-:Y:S01]  /*3ecc0*/  ISETP.LT.AND P3, PT, R47, UR16, !P3 ;  /* 0x000000102f007c0c */ /* 0x001fe2000df61270 */
[----:B------:R-:W-:Y:S01]  /*3ecd0*/  IMAD.X R51, R49, 0x1, R2, P6 ;  /* 0x0000000131337824 */ /* 0x000fe200030e0602 */
[----:B------:R-:W0:Y:S01]  /*3ece0*/  LDCU UR16, c[0x0][0x398] ;  /* 0x00007300ff1077ac */ /* 0x000e220008000800 */
[----:B-1----:R-:W-:-:S05]  /*3ecf0*/  VIADD R54, R43, 0x6 ;  /* 0x000000062b367836 */ /* 0x002fca0000000000 */
[----:B----4-:R-:W-:Y:S01]  /*3ed00*/  ISETP.GE.AND P0, PT, R54, UR10, PT ;  /* 0x0000000a36007c0c */ /* 0x010fe2000bf06270 */
[----:B------:R-:W1:Y:S01]  /*3ed10*/  LDCU UR10, c[0x0][0x39c] ;  /* 0x00007380ff0a77ac */ /* 0x000e620008000800 */
[C---:B------:R-:W-:Y:S02]  /*3ed20*/  IADD3 R54, P6, PT, R52.reuse, R3, RZ ;  /* 0x0000000334367210 */ /* 0x040fe40007fde0ff */
[C---:B------:R-:W-:Y:S02]  /*3ed30*/  PRMT R48, R53.reuse, 0x7772, RZ ;  /* 0x0000777235307816 */ /* 0x040fe400000000ff */
[----:B------:R-:W-:Y:S01]  /*3ed40*/  PRMT R53, R53, 0x7773, RZ ;  /* 0x0000777335357816 */ /* 0x000fe200000000ff */
[----:B------:R-:W-:Y:S02]  /*3ed50*/  IMAD.X R55, R49, 0x1, R60, P6 ;  /* 0x0000000131377824 */ /* 0x000fe400030e063c */
[----:B------:R-:W-:Y:S04]  /*3ed60*/  @P5 STG.E.U8 desc[UR6][R50.64], R48 ;  /* 0x0000003032005986 */ /* 0x000fe8000c101106 */
[----:B------:R4:W-:Y:S04]  /*3ed70*/  @P3 STG.E.U8 desc[UR6][R54.64], R53 ;  /* 0x0000003536003986 */ /* 0x0009e8000c101106 */
[----:B----4-:R-:W4:Y:S01]  /*3ed80*/  LDL.LU R54, [R1+0x1588] ;  /* 0x0015880001367983 */ /* 0x010f220000300800 */
[----:B------:R-:W-:Y:S01]  /*3ed90*/  VIADD R48, R52, UR8 ;  /* 0x0000000834307c36 */ /* 0x000fe20008000000 */
[----:B---3--:R-:W-:Y:S01]  /*3eda0*/  ISETP.LT.AND P5, PT, R42, UR18, !P4 ;  /* 0x000000122a007c0c */ /* 0x008fe2000e7a1270 */
[----:B------:R-:W-:Y:S01]  /*3edb0*/  VIADD R51, R43, 0x7 ;  /* 0x000000072b337836 */ /* 0x000fe20000000000 */
[----:B------:R-:W3:Y:S02]  /*3edc0*/  LDCU UR8, c[0x0][0x3b8] ;  /* 0x00007700ff0877ac */ /* 0x000ee40008000800 */
[----:B------:R-:W-:-:S02]  /*3edd0*/  SHF.R.S32.HI R50, RZ, 0x1f, R48 ;  /* 0x0000001fff327819 */ /* 0x000fc40000011430 */
[----:B------:R-:W-:Y:S01]  /*3ede0*/  IADD3 R52, P6, PT, R48, R0, RZ ;  /* 0x0000000030347210 */ /* 0x000fe20007fde0ff */
[----:B------:R-:W0:Y:S01]  /*3edf0*/  LDCU UR18, c[0x0][0x398] ;  /* 0x00007300ff1277ac */ /* 0x000e220008000800 */
[----:B------:R-:W-:-:S03]  /*3ee00*/  ISETP.LT.AND P4, PT, R47, UR22, !P4 ;  /* 0x000000162f007c0c */ /* 0x000fc6000e781270 */
[----:B------:R-:W-:Y:S01]  /*3ee10*/  IMAD.X R53, R50, 0x1, R2, P6 ;  /* 0x0000000132357824 */ /* 0x000fe200030e0602 */
[----:B------:R-:W-:Y:S01]  /*3ee20*/  ISETP.GE.AND P3, PT, R51, UR12, PT ;  /* 0x0000000c33007c0c */ /* 0x000fe2000bf66270 */
[----:B------:R-:W0:Y:S01]  /*3ee30*/  LDCU UR12, c[0x0][0x398] ;  /* 0x00007300ff0c77ac */ /* 0x000e220008000800 */
[----:B----4-:R-:W-:-:S05]  /*3ee40*/  PRMT R49, R54, 0x7770, RZ ;  /* 0x0000777036317816 */ /* 0x010fca00000000ff */
[----:B------:R4:W-:Y:S01]  /*3ee50*/  @P5 STG.E.U8 desc[UR6][R52.64], R49 ;  /* 0x0000003134005986 */ /* 0x0009e2000c101106 */
[----:B------:R-:W-:Y:S02]  /*3ee60*/  PRMT R51, R54, 0x7771, RZ ;  /* 0x0000777136337816 */ /* 0x000fe400000000ff */
[C---:B----4-:R-:W-:Y:S01]  /*3ee70*/  IADD3 R52, P6, PT, R48.reuse, R3, RZ ;  /* 0x0000000330347210 */ /* 0x050fe20007fde0ff */
[----:B------:R-:W-:Y:S01]  /*3ee80*/  VIADD R48, R48, UR4 ;  /* 0x0000000430307c36 */ /* 0x000fe20008000000 */
[----:B------:R-:W-:Y:S01]  /*3ee90*/  ISETP.LT.AND P5, PT, R47, UR24, !P2 ;  /* 0x000000182f007c0c */ /* 0x000fe2000d7a1270 */
[----:B------:R-:W-:Y:S01]  /*3eea0*/  VIADD R49, R43, 0x8 ;  /* 0x000000082b317836 */ /* 0x000fe20000000000 */
[----:B------:R-:W4:Y:S01]  /*3eeb0*/  LDCU UR4, c[0x0][0x3b8] ;  /* 0x00007700ff0477ac */ /* 0x000f220008000800 */
[----:B------:R-:W-:Y:S01]  /*3eec0*/  IMAD.X R53, R50, 0x1, R60, P6 ;  /* 0x0000000132357824 */ /* 0x000fe200030e063c */
[----:B------:R-:W-:Y:S02]  /*3eed0*/  SHF.R.S32.HI R55, RZ, 0x1f, R48 ;  /* 0x0000001fff377819 */ /* 0x000fe40000011430 */
[----:B------:R-:W-:-:S02]  /*3eee0*/  IADD3 R50, P6, PT, R48, R0, RZ ;  /* 0x0000000030327210 */ /* 0x000fc40007fde0ff */
[----:B------:R0:W-:Y:S02]  /*3eef0*/  @P4 STG.E.U8 desc[UR6][R52.64], R51 ;  /* 0x0000003334004986 */ /* 0x0001e4000c101106 */
[----:B0-----:R-:W-:Y:S01]  /*3ef00*/  IADD3 R52, P4, PT, R48, R3, RZ ;  /* 0x0000000330347210 */ /* 0x001fe20007f9e0ff */
[----:B------:R-:W-:-:S04]  /*3ef10*/  IMAD.X R51, R55, 0x1, R2, P6 ;  /* 0x0000000137337824 */ /* 0x000fc800030e0602 */
[----:B------:R-:W-:Y:S02]  /*3ef20*/  IMAD.X R53, R55, 0x1, R60, P4 ;  /* 0x0000000137357824 */ /* 0x000fe400020e063c */
[----:B------:R-:W2:Y:S01]  /*3ef30*/  LDL.LU R55, [R1+0x1584] ;  /* 0x0015840001377983 */ /* 0x000ea20000300800 */
[----:B------:R-:W-:Y:S01]  /*3ef40*/  ISETP.LT.AND P2, PT, R42, UR20, !P2 ;  /* 0x000000142a007c0c */ /* 0x000fe2000d741270 */
[----:B------:R-:W0:Y:S01]  /*3ef50*/  LDCU UR20, c[0x0][0x398] ;  /* 0x00007300ff1477ac */ /* 0x000e220008000800 */
[----:B-1----:R-:W-:Y:S02]  /*3ef60*/  ISETP.GE.AND P6, PT, R49, UR10, PT ;  /* 0x0000000a31007c0c */ /* 0x002fe4000bfc6270 */
[C---:B------:R-:W-:Y:S01]  /*3ef70*/  PRMT R49, R54.reuse, 0x7772, RZ ;  /* 0x0000777236317816 */ /* 0x040fe200000000ff */
[----:B------:R-:W1:Y:S01]  /*3ef80*/  LDCU UR10, c[0x0][0x39c] ;  /* 0x00007380ff0a77ac */ /* 0x000e620008000800 */
[----:B------:R-:W-:Y:S02]  /*3ef90*/  PRMT R54, R54, 0x7773, RZ ;  /* 0x0000777336367816 */ /* 0x000fe400000000ff */
[----:B------:R-:W-:-:S05]  /*3efa0*/  ISETP.LT.AND P4, PT, R42, UR26, !P0 ;  /* 0x0000001a2a007c0c */ /* 0x000fca000c781270 */
[----:B------:R-:W-:Y:S04]  /*3efb0*/  @P2 STG.E.U8 desc[UR6][R50.64], R49 ;  /* 0x0000003132002986 */ /* 0x000fe8000c101106 */
[----:B------:R3:W-:Y:S01]  /*3efc0*/  @P5 STG.E.U8 desc[UR6][R52.64], R54 ;  /* 0x0000003634005986 */ /* 0x0007e2000c101106 */
[----:B------:R-:W-:Y:S01]  /*3efd0*/  ISETP.LT.AND P2, PT, R47, UR28, !P0 ;  /* 0x0000001c2f007c0c */ /* 0x000fe2000c741270 */
[----:B---3--:R-:W-:Y:S01]  /*3efe0*/  VIADD R54, R48, UR8 ;  /* 0x0000000830367c36 */ /* 0x008fe20008000000 */
[----:B------:R-:W3:Y:S04]  /*3eff0*/  LDCU UR8, c[0x0][0x3b8] ;  /* 0x00007700ff0877ac */ /* 0x000ee80008000800 */
[----:B------:R-:W-:-:S02]  /*3f000*/  SHF.R.S32.HI R53, RZ, 0x1f, R54 ;  /* 0x0000001fff357819 */ /* 0x000fc40000011436 */
[----:B------:R-:W-:-:S05]  /*3f010*/  IADD3 R50, P0, PT, R54, R0, RZ ;  /* 0x0000000036327210 */ /* 0x000fca0007f1e0ff */
[----:B------:R-:W-:Y:S01]  /*3f020*/  IMAD.X R51, R53, 0x1, R2, P0 ;  /* 0x0000000135337824 */ /* 0x000fe200000e0602 */
[----:B--2---:R-:W-:-:S05]  /*3f030*/  PRMT R49, R55, 0x7770, RZ ;  /* 0x0000777037317816 */ /* 0x004fca00000000ff */
[----:B------:R2:W-:Y:S04]  /*3f040*/  @P4 STG.E.U8 desc[UR6][R50.64], R49 ;  /* 0x0000003132004986 */ /* 0x0005e8000c101106 */
[----:B--2---:R-:W2:Y:S01]  /*3f050*/  LDL.LU R49, [R1] ;  /* 0x0000000001317983 */ /* 0x004ea20000300800 */
[----:B------:R-:W-:Y:S01]  /*3f060*/  VIADD R48, R43, 0x9 ;  /* 0x000000092b307836 */ /* 0x000fe20000000000 */
[----:B------:R-:W-:-:S04]  /*3f070*/  IADD3 R52, P5, PT, R54, R3, RZ ;  /* 0x0000000336347210 */ /* 0x000fc80007fbe0ff */
[----:B-1----:R-:W-:Y:S01]  /*3f080*/  ISETP.GE.AND P0, PT, R48, UR10, PT ;  /* 0x0000000a30007c0c */ /* 0x002fe2000bf06270 */
[----:B------:R-:W1:Y:S01]  /*3f090*/  LDCU UR10, c[0x0][0x39c] ;  /* 0x00007380ff0a77ac */ /* 0x000e620008000800 */
[----:B------:R-:W-:Y:S01]  /*3f0a0*/  IMAD.X R53, R53, 0x1, R60, P5 ;  /* 0x0000000135357824 */ /* 0x000fe200028e063c */
[----:B------:R-:W-:Y:S01]  /*3f0b0*/  PRMT R48, R55, 0x7771, RZ ;  /* 0x0000777137307816 */ /* 0x000fe200000000ff */
[----:B----4-:R-:W-:Y:S01]  /*3f0c0*/  VIADD R54, R54, UR4 ;  /* 0x0000000436367c36 */ /* 0x010fe20008000000 */
[----:B------:R-:W-:Y:S01]  /*3f0d0*/  ISETP.LT.AND P4, PT, R42, UR12, !P3 ;  /* 0x0000000c2a007c0c */ /* 0x000fe2000df81270 */
[----:B------:R-:W4:Y:S02]  /*3f0e0*/  LDCU UR4, c[0x0][0x3b8] ;  /* 0x00007700ff0477ac */ /* 0x000f240008000800 */
[----:B------:R0:W-:Y:S01]  /*3f0f0*/  @P2 STG.E.U8 desc[UR6][R52.64], R48 ;  /* 0x0000003034002986 */ /* 0x0001e2000c101106 */
[C---:B------:R-:W-:Y:S01]  /*3f100*/  IADD3 R50, P2, PT, R54.reuse, R0, RZ ;  /* 0x0000000036327210 */ /* 0x040fe20007f5e0ff */
[----:B------:R-:W2:Y:S01]  /*3f110*/  LDCU UR12, c[0x0][0x398] ;  /* 0x00007300ff0c77ac */ /* 0x000ea20008000800 */
[----:B------:R-:W-:Y:S01]  /*3f120*/  ISETP.LT.AND P3, PT, R47, UR14, !P3 ;  /* 0x0000000e2f007c0c */ /* 0x000fe2000df61270 */
[----:B------:R-:W2:Y:S01]  /*3f130*/  LDCU UR14, c[0x0][0x398] ;  /* 0x00007300ff0e77ac */ /* 0x000ea20008000800 */
[----:B0-----:R-:W-:Y:S01]  /*3f140*/  SHF.R.S32.HI R53, RZ, 0x1f, R54 ;  /* 0x0000001fff357819 */ /* 0x001fe20000011436 */
[----:B------:R-:W-:Y:S01]  /*3f150*/  VIADD R48, R43, 0xa ;  /* 0x0000000a2b307836 */ /* 0x000fe20000000000 */
[----:B------:R-:W-:-:S03]  /*3f160*/  IADD3 R52, P5, PT, R54, R3, RZ ;  /* 0x0000000336347210 */ /* 0x000fc60007fbe0ff */
[----:B------:R-:W-:Y:S01]  /*3f170*/  IMAD.X R51, R53, 0x1, R2, P2 ;  /* 0x0000000135337824 */ /* 0x000fe200010e0602 */
[----:B-1----:R-:W-:Y:S01]  /*3f180*/  ISETP.GE.AND P2, PT, R48, UR10, PT ;  /* 0x0000000a30007c0c */ /* 0x002fe2000bf46270 */
[----:B------:R-:W0:Y:S01]  /*3f190*/  LDCU UR10, c[0x0][0x39c] ;  /* 0x00007380ff0a77ac */ /* 0x000e220008000800 */
[----:B------:R-:W-:Y:S01]  /*3f1a0*/  PRMT R48, R55, 0x7772, RZ ;  /* 0x0000777237307816 */ /* 0x000fe200000000ff */
[----:B------:R-:W-:Y:S01]  /*3f1b0*/  IMAD.X R53, R53, 0x1, R60, P5 ;  /* 0x0000000135357824 */ /* 0x000fe200028e063c */
[----:B------:R-:W-:-:S03]  /*3f1c0*/  PRMT R55, R55, 0x7773, RZ ;  /* 0x0000777337377816 */ /* 0x000fc600000000ff */
[----:B------:R3:W-:Y:S01]  /*3f1d0*/  @P4 STG.E.U8 desc[UR6][R50.64], R48 ;  /* 0x0000003032004986 */ /* 0x0007e2000c101106 */
[----:B------:R-:W-:Y:S01]  /*3f1e0*/  ISETP.LT.AND P4, PT, R42, UR16, !P6 ;  /* 0x000000102a007c0c */ /* 0x000fe2000f781270 */
[----:B------:R-:W1:Y:S02]  /*3f1f0*/  LDCU UR16, c[0x0][0x398] ;  /* 0x00007300ff1077ac */ /* 0x000e640008000800 */
[----:B------:R0:W-:Y:S01]  /*3f200*/  @P3 STG.E.U8 desc[UR6][R52.64], R55 ;  /* 0x0000003734003986 */ /* 0x0001e2000c101106 */
[----:B---3--:R-:W-:Y:S02]  /*3f210*/  VIADD R48, R54, UR8 ;  /* 0x0000000836307c36 */ /* 0x008fe40008000000 */
[----:B------:R-:W-:Y:S01]  /*3f220*/  VIADD R50, R43, 0xb ;  /* 0x0000000b2b327836 */ /* 0x000fe20000000000 */
[----:B------:R-:W-:Y:S01]  /*3f230*/  ISETP.LT.AND P6, PT, R47, UR18, !P6 ;  /* 0x000000122f007c0c */ /* 0x000fe2000f7c1270 */
[----:B------:R-:W3:Y:S01]  /*3f240*/  LDCU UR8, c[0x0][0x3b8] ;  /* 0x00007700ff0877ac */ /* 0x000ee20008000800 */
[----:B0-----:R-:W-:-:S02]  /*3f250*/  SHF.R.S32.HI R53, RZ, 0x1f, R48 ;  /* 0x0000001fff357819 */ /* 0x001fc40000011430 */
[----:B------:R-:W-:Y:S01]  /*3f260*/  IADD3 R54, P3, PT, R48, R0, RZ ;  /* 0x0000000030367210 */ /* 0x000fe20007f7e0ff */
[----:B------:R-:W0:Y:S04]  /*3f270*/  LDCU UR18, c[0x0][0x398] ;  /* 0x00007300ff1277ac */ /* 0x000e280008000800 */
[----:B------:R-:W-:Y:S01]  /*3f280*/  IMAD.X R55, R53, 0x1, R2, P3 ;  /* 0x0000000135377824 */ /* 0x000fe200018e0602 */
[----:B------:R-:W-:Y:S01]  /*3f290*/  ISETP.GE.AND P3, PT, R50, UR10, PT ;  /* 0x0000000a32007c0c */ /* 0x000fe2000bf66270 */
[----:B------:R-:W0:Y:S01]  /*3f2a0*/  LDCU UR10, c[0x0][0x39c] ;  /* 0x00007380ff0a77ac */ /* 0x000e220008000800 */
[----:B--2---:R-:W-:-:S05]  /*3f2b0*/  PRMT R50, R49, 0x7770, RZ ;  /* 0x0000777031327816 */ /* 0x004fca00000000ff */
[----:B------:R2:W-:Y:S04]  /*3f2c0*/  @P4 STG.E.U8 desc[UR6][R54.64], R50 ;  /* 0x0000003236004986 */ /* 0x0005e8000c101106 */
[----:B--2---:R-:W2:Y:S01]  /*3f2d0*/  LDL.LU R50, [R1+0x4] ;  /* 0x0000040001327983 */ /* 0x004ea20000300800 */
[C---:B------:R-:W-:Y:S01]  /*3f2e0*/  IADD3 R52, P5, PT, R48.reuse, R3, RZ ;  /* 0x0000000330347210 */ /* 0x040fe20007fbe0ff */
[----:B----4-:R-:W-:Y:S01]  /*3f2f0*/  VIADD R48, R48, UR4 ;  /* 0x0000000430307c36 */ /* 0x010fe20008000000 */
[----:B------:R-:W-:Y:S01]  /*3f300*/  PRMT R51, R49, 0x7771, RZ ;  /* 0x0000777131337816 */ /* 0x000fe200000000ff */
[----:B------:R-:W4:Y:S02]  /*3f310*/  LDCU UR4, c[0x0][0x3b8] ;  /* 0x00007700ff0477ac */ /* 0x000f240008000800 */
[----:B------:R-:W-:Y:S01]  /*3f320*/  IMAD.X R53, R53, 0x1, R60, P5 ;  /* 0x0000000135357824 */ /* 0x000fe200028e063c */
[----:B------:R-:W-:Y:S01]  /*3f330*/  ISETP.LT.AND P5, PT, R42, UR12, !P0 ;  /* 0x0000000c2a007c0c */ /* 0x000fe2000c7a1270 */
[----:B------:R-:W0:Y:S01]  /*3f340*/  LDCU UR12, c[0x0][0x398] ;  /* 0x00007300ff0c77ac */ /* 0x000e220008000800 */
[----:B------:R-:W-:-:S02]  /*3f350*/  ISETP.LT.AND P4, PT, R47, UR14, !P0 ;  /* 0x0000000e2f007c0c */ /* 0x000fc4000c781270 */
[----:B------:R1:W-:Y:S01]  /*3f360*/  @P6 STG.E.U8 desc[UR6][R52.64], R51 ;  /* 0x0000003334006986 */ /* 0x0003e2000c101106 */
[C---:B------:R-:W-:Y:S01]  /*3f370*/  IADD3 R54, P0, PT, R48.reuse, R0, RZ ;  /* 0x0000000030367210 */ /* 0x040fe20007f1e0ff */
[----:B------:R-:W2:Y:S01]  /*3f380*/  LDCU UR14, c[0x0][0x398] ;  /* 0x00007300ff0e77ac */ /* 0x000ea20008000800 */
[----:B-1----:R-:W-:Y:S01]  /*3f390*/  SHF.R.S32.HI R53, RZ, 0x1f, R48 ;  /* 0x0000001fff357819 */ /* 0x002fe20000011430 */
[----:B------:R-:W-:Y:S01]  /*3f3a0*/  VIADD R51, R43, 0xc ;  /* 0x0000000c2b337836 */ /* 0x000fe20000000000 */
[----:B------:R-:W-:-:S03]  /*3f3b0*/  IADD3 R52, P6, PT, R48, R3, RZ ;  /* 0x0000000330347210 */ /* 0x000fc60007fde0ff */
[----:B------:R-:W-:Y:S01]  /*3f3c0*/  IMAD.X R55, R53, 0x1, R2, P0 ;  /* 0x0000000135377824 */ /* 0x000fe200000e0602 */
[----:B0-----:R-:W-:Y:S01]  /*3f3d0*/  ISETP.GE.AND P0, PT, R51, UR10, PT ;  /* 0x0000000a33007c0c */ /* 0x001fe2000bf06270 */
[----:B------:R-:W0:Y:S01]  /*3f3e0*/  LDCU UR10, c[0x0][0x39c] ;  /* 0x00007380ff0a77ac */ /* 0x000e220008000800 */
[----:B------:R-:W-:Y:S01]  /*3f3f0*/  PRMT R51, R49, 0x7772, RZ ;  /* 0x0000777231337816 */ /* 0x000fe200000000ff */
[----:B------:R-:W-:Y:S01]  /*3f400*/  IMAD.X R53, R53, 0x1, R60, P6 ;  /* 0x0000000135357824 */ /* 0x000fe200030e063c */
[----:B------:R-:W-:Y:S01]  /*3f410*/  PRMT R49, R49, 0x7773, RZ ;  /* 0x0000777331317816 */ /* 0x000fe200000000ff */
[----:B---3--:R-:W-:Y:S01]  /*3f420*/  VIADD R48, R48, UR8 ;  /* 0x0000000830307c36 */ /* 0x008fe20008000000 */
[----:B------:R-:W1:Y:S01]  /*3f430*/  LDCU UR8, c[0x0][0x3b8] ;  /* 0x00007700ff0877ac */ /* 0x000e620008000800 */
[----:B------:R3:W-:Y:S01]  /*3f440*/  @P5 STG.E.U8 desc[UR6][R54.64], R51 ;  /* 0x0000003336005986 */ /* 0x0007e2000c101106 */
[----:B------:R-:W-:Y:S01]  /*3f450*/  ISETP.LT.AND P5, PT, R42, UR16, !P2 ;  /* 0x000000102a007c0c */ /* 0x000fe2000d7a1270 */
[----:B------:R-:W0:Y:S02]  /*3f460*/  LDCU UR16, c[0x0][0x398] ;  /* 0x00007300ff1077ac */ /* 0x000e240008000800 */
[----:B------:R4:W-:Y:S01]  /*3f470*/  @P4 STG.E.U8 desc[UR6][R52.64], R49 ;  /* 0x0000003134004986 */ /* 0x0009e2000c101106 */
[----:B------:R-:W-:Y:S01]  /*3f480*/  ISETP.LT.AND P4, PT, R47, UR18, !P2 ;  /* 0x000000122f007c0c */ /* 0x000fe2000d781270 */
[----:B------:R-:W1:Y:S01]  /*3f490*/  LDCU UR18, c[0x0][0x398] ;  /* 0x00007300ff1277ac */ /* 0x000e620008000800 */
[----:B---3--:R-:W-:-:S02]  /*3f4a0*/  IADD3 R54, P2, PT, R48, R0, RZ ;  /* 0x0000000030367210 */ /* 0x008fc40007f5e0ff */
[----:B----4-:R-:W-:Y:S01]  /*3f4b0*/  SHF.R.S32.HI R53, RZ, 0x1f, R48 ;  /* 0x0000001fff357819 */ /* 0x010fe20000011430 */
[----:B------:R-:W-:-:S04]  /*3f4c0*/  VIADD R49, R43, 0xd ;  /* 0x0000000d2b317836 */ /* 0x000fc80000000000 */
[----:B------:R-:W-:Y:S01]  /*3f4d0*/  IMAD.X R55, R53, 0x1, R2, P2 ;  /* 0x0000000135377824 */ /* 0x000fe200010e0602 */
[----:B0-----:R-:W-:Y:S01]  /*3f4e0*/  ISETP.GE.AND P2, PT, R49, UR10, PT ;  /* 0x0000000a31007c0c */ /* 0x001fe2000bf46270 */
[----:B------:R-:W0:Y:S01]  /*3f4f0*/  LDCU UR10, c[0x0][0x39c] ;  /* 0x00007380ff0a77ac */ /* 0x000e220008000800 */
[----:B--2---:R-:W-:-:S05]  /*3f500*/  PRMT R49, R50, 0x7770, RZ ;  /* 0x0000777032317816 */ /* 0x004fca00000000ff */
[----:B------:R2:W-:Y:S04]  /*3f510*/  @P5 STG.E.U8 desc[UR6][R54.64], R49 ;  /* 0x0000003136005986 */ /* 0x0005e8000c101106 */
[----:B--2---:R-:W2:Y:S01]  /*3f520*/  LDL.LU R49, [R1+0x8] ;  /* 0x0000080001317983 */ /* 0x004ea20000300800 */
[-C--:B------:R-:W-:Y:S02]  /*3f530*/  IADD3 R52, P6, PT, R48, R3.reuse, RZ ;  /* 0x0000000330347210 */ /* 0x080fe40007fde0ff */
[----:B------:R-:W-:Y:S01]  /*3f540*/  PRMT R51, R50, 0x7771, RZ ;  /* 0x0000777132337816 */ /* 0x000fe200000000ff */
[----:B------:R-:W-:Y:S01]  /*3f550*/  VIADD R48, R48, UR4 ;  /* 0x0000000430307c36 */ /* 0x000fe20008000000 */
[----:B------:R-:W-:Y:S01]  /*3f560*/  ISETP.LT.AND P5, PT, R42, UR12, !P3 ;  /* 0x0000000c2a007c0c */ /* 0x000fe2000dfa1270 */
[----:B------:R-:W-:Y:S01]  /*3f570*/  IMAD.X R53, R53, 0x1, R60, P6 ;  /* 0x0000000135357824 */ /* 0x000fe200030e063c */
[----:B------:R-:W3:Y:S04]  /*3f580*/  LDCU UR4, c[0x0][0x3b8] ;  /* 0x00007700ff0477ac */ /* 0x000ee80008000800 */
[----:B------:R4:W-:Y:S01]  /*3f590*/  @P4 STG.E.U8 desc[UR6][R52.64], R51 ;  /* 0x0000003334004986 */ /* 0x0009e2000c101106 */
[----:B------:R-:W-:Y:S01]  /*3f5a0*/  ISETP.LT.AND P4, PT, R47, UR14, !P3 ;  /* 0x0000000e2f007c0c */ /* 0x000fe2000df81270 */
[----:B------:R-:W1:Y:S01]  /*3f5b0*/  LDCU UR12, c[0x0][0x398] ;  /* 0x00007300ff0c77ac */ /* 0x000e620008000800 */
[C---:B------:R-:W-:Y:S01]  /*3f5c0*/  IADD3 R54, P3, PT, R48.reuse, R0, RZ ;  /* 0x0000000030367210 */ /* 0x040fe20007f7e0ff */
[----:B------:R-:W1:Y:S01]  /*3f5d0*/  LDCU UR14, c[0x0][0x398] ;  /* 0x00007300ff0e77ac */ /* 0x000e620008000800 */
[----:B----4-:R-:W-:Y:S01]  /*3f5e0*/  SHF.R.S32.HI R53, RZ, 0x1f, R48 ;  /* 0x0000001fff357819 */ /* 0x010fe20000011430 */
[----:B------:R-:W-:Y:S01]  /*3f5f0*/  VIADD R51, R43, 0xe ;  /* 0x0000000e2b337836 */ /* 0x000fe20000000000 */
[----:B------:R-:W-:-:S03]  /*3f600*/  IADD3 R52, P6, PT, R48, R3, RZ ;  /* 0x0000000330347210 */ /* 0x000fc60007fde0ff */
[----:B------:R-:W-:Y:S01]  /*3f610*/  IMAD.X R55, R53, 0x1, R2, P3 ;  /* 0x0000000135377824 */ /* 0x000fe200018e0602 */
[----:B0-----:R-:W-:Y:S01]  /*3f620*/  ISETP.GE.AND P3, PT, R51, UR10, PT ;  /* 0x0000000a33007c0c */ /* 0x001fe2000bf66270 */
[----:B------:R-:W0:Y:S01]  /*3f630*/  LDCU UR10, c[0x0][0x39c] ;  /* 0x00007380ff0a77ac */ /* 0x000e220008000800 */
[C---:B------:R-:W-:Y:S01]  /*3f640*/  PRMT R51, R50.reuse, 0x7772, RZ ;  /* 0x0000777232337816 */ /* 0x040fe200000000ff */
[----:B------:R-:W-:Y:S01]  /*3f650*/  IMAD.X R53, R53, 0x1, R60, P6 ;  /* 0x0000000135357824 */ /* 0x000fe200030e063c */
[----:B------:R-:W-:Y:S01]  /*3f660*/  PRMT R50, R50, 0x7773, RZ ;  /* 0x0000777332327816 */ /* 0x000fe200000000ff */
[----:B-1----:R-:W-:Y:S01]  /*3f670*/  VIADD R48, R48, UR8 ;  /* 0x0000000830307c36 */ /* 0x002fe20008000000 */
[----:B------:R-:W1:Y:S01]  /*3f680*/  LDCU UR8, c[0x0][0x3b8] ;  /* 0x00007700ff0877ac */ /* 0x000e620008000800 */
[----:B------:R4:W-:Y:S01]  /*3f690*/  @P5 STG.E.U8 desc[UR6][R54.64], R51 ;  /* 0x0000003336005986 */ /* 0x0009e2000c101106 */
[----:B------:R-:W-:Y:S01]  /*3f6a0*/  ISETP.LT.AND P5, PT, R42, UR16, !P0 ;  /* 0x000000102a007c0c */ /* 0x000fe2000c7a1270 */
[----:B------:R-:W0:Y:S02]  /*3f6b0*/  LDCU UR16, c[0x0][0x398] ;  /* 0x00007300ff1077ac */ /* 0x000e240008000800 */
[----:B------:R3:W-:Y:S01]  /*3f6c0*/  @P4 STG.E.U8 desc[UR6][R52.64], R50 ;  /* 0x0000003234004986 */ /* 0x0007e2000c101106 */
[----:B------:R-:W-:Y:S01]  /*3f6d0*/  ISETP.LT.AND P4, PT, R47, UR18, !P0 ;  /* 0x000000122f007c0c */ /* 0x000fe2000c781270 */
[----:B------:R-:W1:Y:S01]  /*3f6e0*/  LDCU UR18, c[0x0][0x398] ;  /* 0x00007300ff1277ac */ /* 0x000e620008000800 */
[----:B----4-:R-:W-:-:S02]  /*3f6f0*/  IADD3 R54, P0, PT, R48, R0, RZ ;  /* 0x0000000030367210 */ /* 0x010fc40007f1e0ff */
[----:B---3--:R-:W-:Y:S01]  /*3f700*/  SHF.R.S32.HI R53, RZ, 0x1f, R48 ;  /* 0x0000001fff357819 */ /* 0x008fe20000011430 */
[----:B------:R-:W-:-:S04]  /*3f710*/  VIADD R50, R43, 0xf ;  /* 0x0000000f2b327836 */ /* 0x000fc80000000000 */
[----:B------:R-:W-:Y:S01]  /*3f720*/  IMAD.X R55, R53, 0x1, R2, P0 ;  /* 0x0000000135377824 */ /* 0x000fe200000e0602 */
[----:B0-----:R-:W-:Y:S01]  /*3f730*/  ISETP.GE.AND P0, PT, R50, UR10, PT ;  /* 0x0000000a32007c0c */ /* 0x001fe2000bf06270 */
[----:B------:R-:W0:Y:S01]  /*3f740*/  LDCU UR10, c[0x0][0x39c] ;  /* 0x00007380ff0a77ac */ /* 0x000e220008000800 */
[----:B--2---:R-:W-:-:S05]  /*3f750*/  PRMT R50, R49, 0x7770, RZ ;  /* 0x0000777031327816 */ /* 0x004fca00000000ff */
[----:B------:R2:W-:Y:S04]  /*3f760*/  @P5 STG.E.U8 desc[UR6][R54.64], R50 ;  /* 0x0000003236005986 */ /* 0x0005e8000c101106 */
[----:B--2---:R-:W2:Y:S01]  /*3f770*/  LDL.LU R50, [R1+0xc] ;  /* 0x00000c0001327983 */ /* 0x004ea20000300800 */
[CC--:B------:R-:W-:Y:S02]  /*3f780*/  IADD3 R52, P6, PT, R48.reuse, R3.reuse, RZ ;  /* 0x0000000330347210 */ /* 0x0c0fe40007fde0ff */
        /* <DEDUP_REMOVED lines=16> */
[----:B------:R-:W-:Y:S01]  /*3f890*/  PRMT R51, R49, 0x7772, RZ ;  /* 0x0000777231337816 */ /* 0x000fe200000000ff */
[----:B------:R-:W-:Y:S01]  /*3f8a0*/  IMAD.X R53, R53, 0x1, R60, P6 ;  /* 0x0000000135357824 */ /* 0x000fe200030e063c */
[----:B------:R-:W-:-:S03]  /*3f8b0*/  PRMT R49, R49, 0x7773, RZ ;  /* 0x0000777331317816 */ /* 0x000fc600000000ff */
[----:B------:R-:W-:Y:S04]  /*3f8c0*/  @P5 STG.E.U8 desc[UR6][R54.64], R51 ;  /* 0x0000003336005986 */ /* 0x000fe8000c101106 */
[----:B------:R4:W-:Y:S01]  /*3f8d0*/  @P4 STG.E.U8 desc[UR6][R52.64], R49 ;  /* 0x0000003134004986 */ /* 0x0009e2000c101106 */
[----:B------:R-:W-:Y:S01]  /*3f8e0*/  ISETP.LT.AND P5, PT, R42, UR16, !P3 ;  /* 0x000000102a007c0c */ /* 0x000fe2000dfa1270 */
[----:B------:R-:W0:Y:S01]  /*3f8f0*/  LDCU UR16, c[0x0][0x398] ;  /* 0x00007300ff1077ac */ /* 0x000e220008000800 */
[----:B-1----:R-:W-:Y:S01]  /*3f900*/  ISETP.LT.AND P4, PT, R47, UR18, !P3 ;  /* 0x000000122f007c0c */ /* 0x002fe2000df81270 */
[----:B------:R-:W1:Y:S01]  /*3f910*/  LDCU UR18, c[0x0][0x398] ;  /* 0x00007300ff1277ac */ /* 0x000e620008000800 */
[----:B----4-:R-:W-:Y:S01]  /*3f920*/  VIADD R49, R48, UR8 ;  /* 0x0000000830317c36 */ /* 0x010fe20008000000 */
[----:B------:R-:W4:Y:S01]  /*3f930*/  LDCU UR8, c[0x0][0x3b8] ;  /* 0x00007700ff0877ac */ /* 0x000f220008000800 */
[----:B------:R-:W-:-:S03]  /*3f940*/  VIADD R48, R43, 0x11 ;  /* 0x000000112b307836 */ /* 0x000fc60000000000 */
[----:B------:R-:W-:Y:S02]  /*3f950*/  SHF.R.S32.HI R53, RZ, 0x1f, R49 ;  /* 0x0000001fff357819 */ /* 0x000fe40000011431 */
[----:B------:R-:W-:-:S05]  /*3f960*/  IADD3 R54, P3, PT, R49, R0, RZ ;  /* 0x0000000031367210 */ /* 0x000fca0007f7e0ff */
        /* <DEDUP_REMOVED lines=8> */
[----:B---3--:R-:W-:Y:S01]  /*3f9f0*/  VIADD R49, R49, UR4 ;  /* 0x0000000431317c36 */ /* 0x008fe20008000000 */
[----:B------:R-:W-:Y:S01]  /*3fa00*/  ISETP.LT.AND P5, PT, R42, UR12, !P0 ;  /* 0x0000000c2a007c0c */ /* 0x000fe2000c7a1270 */
[----:B------:R-:W-:Y:S01]  /*3fa10*/  IMAD.X R53, R53, 0x1, R60, P6 ;  /* 0x0000000135357824 */ /* 0x000fe200030e063c */
[----:B------:R-:W3:Y:S04]  /*3fa20*/  LDCU UR4, c[0x0][0x3b8] ;  /* 0x00007700ff0477ac */ /* 0x000ee80008000800 */
[----:B------:R0:W-:Y:S01]  /*3fa30*/  @P4 STG.E.U8 desc[UR6][R52.64], R51 ;  /* 0x0000003334004986 */ /* 0x0001e2000c101106 */
[----:B------:R-:W-:Y:S01]  /*3fa40*/  ISETP.LT.AND P4, PT, R47, UR14, !P0 ;  /* 0x0000000e2f007c0c */ /* 0x000fe2000c781270 */
[----:B------:R-:W1:Y:S01]  /*3fa50*/  LDCU UR12, c[0x0][0x398] ;  /* 0x00007300ff0c77ac */ /* 0x000e620008000800 */
[----:B------:R-:W-:Y:S01]  /*3fa60*/  IADD3 R54, P0, PT, R49, R0, RZ ;  /* 0x0000000031367210 */ /* 0x000fe20007f1e0ff */
[----:B------:R-:W1:Y:S01]  /*3fa70*/  LDCU UR14, c[0x0][0x398] ;  /* 0x00007300ff0e77ac */ /* 0x000e620008000800 */
[----:B0-----:R-:W-:Y:S01]  /*3fa80*/  SHF.R.S32.HI R53, RZ, 0x1f, R49 ;  /* 0x0000001fff357819 */ /* 0x001fe20000011431 */
[----:B------:R-:W-:Y:S01]  /*3fa90*/  VIADD R51, R43, 0x12 ;  /* 0x000000122b337836 */ /* 0x000fe20000000000 */
[----:B------:R-:W-:-:S03]  /*3faa0*/  IADD3 R52, P6, PT, R49, R3, RZ ;  /* 0x0000000331347210 */ /* 0x000fc60007fde0ff */
[----:B------:R-:W-:Y:S01]  /*3fab0*/  IMAD.X R55, R53, 0x1, R2, P0 ;  /* 0x0000000135377824 */ /* 0x000fe200000e0602 */
[----:B------:R-:W-:Y:S01]  /*3fac0*/  ISETP.GE.AND P0, PT, R51, UR10, PT ;  /* 0x0000000a33007c0c */ /* 0x000fe2000bf06270 */
[----:B------:R-:W0:Y:S01]  /*3fad0*/  LDCU UR10, c[0x0][0x39c] ;  /* 0x00007380ff0a77ac */ /* 0x000e220008000800 */
[C---:B------:R-:W-:Y:S01]  /*3fae0*/  PRMT R51, R50.reuse, 0x7772, RZ ;  /* 0x0000777232337816 */ /* 0x040fe200000000ff */
        /* <DEDUP_REMOVED lines=72> */
[----:B------:R-:W-:Y:S01]  /*3ff70*/  IMAD.X R53, R53, 0x1, R60, P6 ;  /* 0x0000000135357824 */ /* 0x000fe200030e063c */
[C---:B------:R-:W-:Y:S01]  /*3ff80*/  PRMT R51, R49.reuse, 0x7772, RZ ;  /* 0x0000777231337816 */ /* 0x040fe200000000ff */
[----:B------:R-:W0:Y:S01]  /*3ff90*/  LDCU UR10, c[0x0][0x39c] ;  /* 0x00007380ff0a77ac */ /* 0x000e220008000800 */
[----:B------:R-:W-:-:S03]  /*3ffa0*/  PRMT R49, R49, 0x7773, RZ ;  /* 0x0000777331317816 */ /* 0x000fc600000000ff */
[----:B------:R4:W-:Y:S01]  /*3ffb0*/  @P5 STG.E.U8 desc[UR6][R54.64], R51 ;  /* 0x0000003336005986 */ /* 0x0009e2000c101106 */
[----:B------:R-:W-:Y:S01]  /*3ffc0*/  ISETP.LT.AND P5, PT, R42, UR16, !P3 ;  /* 0x000000102a007c0c */ /* 0x000fe2000dfa1270 */
[----:B------:R-:W0:Y:S02]  /*3ffd0*/  LDCU UR16, c[0x0][0x398] ;  /* 0x00007300ff1077ac */ /* 0x000e240008000800 */
[----:B------:R3:W-:Y:S01]  /*3ffe0*/  @P4 STG.E.U8 desc[UR6][R52.64], R49 ;  /* 0x0000003134004986 */ /* 0x0007e2000c101106 */
[----:B-1----:R-:W-:Y:S01]  /*3fff0*/  ISETP.LT.AND P4, PT, R47, UR18, !P3 ;  /* 0x000000122f007c0c */ /* 0x002fe2000df81270 */
[----:B------:R-:W1:Y:S01]  /*40000*/  LDCU UR18, c[0x0][0x398] ;  /* 0x00007300ff1277ac */ /* 0x000e620008000800 */
[----:B----4-:R-:W-:Y:S01]  /*40010*/  VIADD R54, R48, UR8 ;  /* 0x0000000830367c36 */ /* 0x010fe20008000000 */
[----:B------:R-:W4:Y:S04]  /*40020*/  LDCU UR8, c[0x0][0x3b8] ;  /* 0x00007700ff0877ac */ /* 0x000f280008000800 */
[----:B---3--:R-:W-:-:S02]  /*40030*/  SHF.R.S32.HI R49, RZ, 0x1f, R54 ;  /* 0x0000001fff317819 */ /* 0x008fc40000011436 */
[----:B------:R-:W-:-:S05]  /*40040*/  IADD3 R52, P3, PT, R54, R0, RZ ;  /* 0x0000000036347210 */ /* 0x000fca0007f7e0ff */
[----:B------:R-:W-:Y:S01]  /*40050*/  IMAD.X R53, R49, 0x1, R2, P3 ;  /* 0x0000000131357824 */ /* 0x000fe200018e0602 */
[----:B--2---:R-:W-:-:S05]  /*40060*/  PRMT R51, R50, 0x7770, RZ ;  /* 0x0000777032337816 */ /* 0x004fca00000000ff */
[----:B------:R2:W-:Y:S04]  /*40070*/  @P5 STG.E.U8 desc[UR6][R52.64], R51 ;  /* 0x0000003334005986 */ /* 0x0005e8000c101106 */
[----:B--2---:R-:W2:Y:S01]  /*40080*/  LDL.LU R51, [R1+0x1574] ;  /* 0x0015740001337983 */ /* 0x004ea20000300800 */
[----:B------:R-:W-:Y:S01]  /*40090*/  VIADD R55, R43, 0x17 ;  /* 0x000000172b377836 */ /* 0x000fe20000000000 */
[----:B------:R-:W-:-:S04]  /*400a0*/  IADD3 R48, P6, PT, R54, R3, RZ ;  /* 0x0000000336307210 */ /* 0x000fc80007fde0ff */
[----:B0-----:R-:W-:Y:S01]  /*400b0*/  ISETP.GE.AND P3, PT, R55, UR10, PT ;  /* 0x0000000a37007c0c */ /* 0x001fe2000bf66270 */
[----:B------:R-:W0:Y:S01]  /*400c0*/  LDCU UR10, c[0x0][0x39c] ;  /* 0x00007380ff0a77ac */ /* 0x000e220008000800 */
[----:B------:R-:W-:Y:S01]  /*400d0*/  IMAD.X R49, R49, 0x1, R60, P6 ;  /* 0x0000000131317824 */ /* 0x000fe200030e063c */
[----:B------:R-:W-:Y:S01]  /*400e0*/  PRMT R55, R50, 0x7771, RZ ;  /* 0x0000777132377816 */ /* 0x000fe200000000ff */
[----:B------:R-:W-:Y:S01]  /*400f0*/  VIADD R54, R54, UR4 ;  /* 0x0000000436367c36 */ /* 0x000fe20008000000 */
[----:B------:R-:W-:Y:S01]  /*40100*/  ISETP.LT.AND P5, PT, R42, UR12, !P0 ;  /* 0x0000000c2a007c0c */ /* 0x000fe2000c7a1270 */
[----:B------:R-:W3:Y:S02]  /*40110*/  LDCU UR4, c[0x0][0x3b8] ;  /* 0x00007700ff0477ac */ /* 0x000ee40008000800 */
        /* <DEDUP_REMOVED lines=13> */
[----:B------:R-:W-:Y:S01]  /*401f0*/  PRMT R50, R50, 0x7773, RZ ;  /* 0x0000777332327816 */ /* 0x000fe200000000ff */
[----:B----4-:R-:W-:Y:S01]  /*40200*/  VIADD R54, R54, UR8 ;  /* 0x0000000836367c36 */ /* 0x010fe20008000000 */
[----:B------:R-:W4:Y:S01]  /*40210*/  LDCU UR8, c[0x0][0x3b8] ;  /* 0x00007700ff0877ac */ /* 0x000f220008000800 */
[----:B------:R0:W-:Y:S01]  /*40220*/  @P5 STG.E.U8 desc[UR6][R52.64], R55 ;  /* 0x0000003734005986 */ /* 0x0001e2000c101106 */
[----:B------:R-:W-:Y:S01]  /*40230*/  ISETP.LT.AND P5, PT, R42, UR16, !P2 ;  /* 0x000000102a007c0c */ /* 0x000fe2000d7a1270 */
[----:B------:R-:W2:Y:S02]  /*40240*/  LDCU UR16, c[0x0][0x398] ;  /* 0x00007300ff1077ac */ /* 0x000ea40008000800 */
[----:B------:R3:W-:Y:S01]  /*40250*/  @P4 STG.E.U8 desc[UR6][R48.64], R50 ;  /* 0x0000003230004986 */ /* 0x0007e2000c101106 */
[----:B-1----:R-:W-:Y:S01]  /*40260*/  ISETP.LT.AND P4, PT, R47, UR18, !P2 ;  /* 0x000000122f007c0c */ /* 0x002fe2000d781270 */
[----:B------:R-:W1:Y:S01]  /*40270*/  LDCU UR18, c[0x0][0x398] ;  /* 0x00007300ff1277ac */ /* 0x000e620008000800 */
[----:B0-----:R-:W-:-:S02]  /*40280*/  IADD3 R52, P2, PT, R54, R0, RZ ;  /* 0x0000000036347210 */ /* 0x001fc40007f5e0ff */
[----:B---3--:R-:W-:Y:S01]  /*40290*/  SHF.R.S32.HI R49, RZ, 0x1f, R54 ;  /* 0x0000001fff317819 */ /* 0x008fe20000011436 */
[----:B------:R-:W-:Y:S01]  /*402a0*/  VIADD R50, R43, 0x19 ;  /* 0x000000192b327836 */ /* 0x000fe20000000000 */
[----:B------:R-:W-:-:S03]  /*402b0*/  IADD3 R48, P6, PT, R54, R3, RZ ;  /* 0x0000000336307210 */ /* 0x000fc60007fde0ff */
[C---:B------:R-:W-:Y:S01]  /*402c0*/  IMAD.X R53, R49.reuse, 0x1, R2, P2 ;  /* 0x0000000131357824 */ /* 0x040fe200010e0602 */
[----:B------:R-:W-:Y:S01]  /*402d0*/  ISETP.GE.AND P2, PT, R50, UR10, PT ;  /* 0x0000000a32007c0c */ /* 0x000fe2000bf46270 */
[----:B------:R-:W0:Y:S01]  /*402e0*/  LDCU UR10, c[0x0][0x39c] ;  /* 0x00007380ff0a77ac */ /* 0x000e220008000800 */
[----:B------:R-:W-:Y:S02]  /*402f0*/  IMAD.X R49, R49, 0x1, R60, P6 ;  /* 0x0000000131317824 */ /* 0x000fe400030e063c */
[----:B------:R-:W-:Y:S01]  /*40300*/  VIADD R54, R54, UR4 ;  /* 0x0000000436367c36 */ /* 0x000fe20008000000 */
[----:B------:R-:W3:Y:S01]  /*40310*/  LDCU UR4, c[0x0][0x3b8] ;  /* 0x00007700ff0477ac */ /* 0x000ee20008000800 */
[C---:B--2---:R-:W-:Y:S02]  /*40320*/  PRMT R55, R51.reuse, 0x7770, RZ ;  /* 0x0000777033377816 */ /* 0x044fe400000000ff */
[----:B------:R-:W-:-:S03]  /*40330*/  PRMT R50, R51, 0x7771, RZ ;  /* 0x0000777133327816 */ /* 0x000fc600000000ff */
[----:B------:R2:W-:Y:S01]  /*40340*/  @P5 STG.E.U8 desc[UR6][R52.64], R55 ;  /* 0x0000003734005986 */ /* 0x0005e2000c101106 */
[----:B------:R-:W-:Y:S01]  /*40350*/  ISETP.LT.AND P5, PT, R42, UR12, !P3 ;  /* 0x0000000c2a007c0c */ /* 0x000fe2000dfa1270 */
[----:B------:R-:W0:Y:S02]  /*40360*/  LDCU UR12, c[0x0][0x398] ;  /* 0x00007300ff0c77ac */ /* 0x000e240008000800 */
[----:B------:R1:W-:Y:S01]  /*40370*/  @P4 STG.E.U8 desc[UR6][R48.64], R50 ;  /* 0x0000003230004986 */ /* 0x0003e2000c101106 */
[----:B------:R-:W-:Y:S01]  /*40380*/  ISETP.LT.AND P4, PT, R47, UR14, !P3 ;  /* 0x0000000e2f007c0c */ /* 0x000fe2000df81270 */
[----:B------:R-:W3:Y:S01]  /*40390*/  LDCU UR14, c[0x0][0x398] ;  /* 0x00007300ff0e77ac */ /* 0x000ee20008000800 */
[C---:B--2---:R-:W-:Y:S02]  /*403a0*/  IADD3 R52, P3, PT, R54.reuse, R0, RZ ;  /* 0x0000000036347210 */ /* 0x044fe40007f7e0ff */
        /* <DEDUP_REMOVED lines=9> */
[----:B----4-:R-:W-:Y:S01]  /*40440*/  VIADD R54, R54, UR8 ;  /* 0x0000000836367c36 */ /* 0x010fe20008000000 */
[----:B------:R-:W1:Y:S01]  /*40450*/  LDCU UR8, c[0x0][0x3b8] ;  /* 0x00007700ff0877ac */ /* 0x000e620008000800 */
[----:B------:R2:W-:Y:S01]  /*40460*/  @P5 STG.E.U8 desc[UR6][R52.64], R50 ;  /* 0x0000003234005986 */ /* 0x0005e2000c101106 */
[----:B------:R-:W-:Y:S01]  /*40470*/  ISETP.LT.AND P5, PT, R42, UR16, !P0 ;  /* 0x000000102a007c0c */ /* 0x000fe2000c7a1270 */
[----:B------:R-:W4:Y:S02]  /*40480*/  LDCU UR16, c[0x0][0x398] ;  /* 0x00007300ff1077ac */ /* 0x000f240008000800 */
[----:B------:R0:W-:Y:S01]  /*40490*/  @P4 STG.E.U8 desc[UR6][R48.64], R51 ;  /* 0x0000003330004986 */ /* 0x0001e2000c101106 */
[----:B------:R-:W-:Y:S01]  /*404a0*/  ISETP.LT.AND P4, PT, R47, UR18, !P0 ;  /* 0x000000122f007c0c */ /* 0x000fe2000c781270 */
[----:B------:R-:W1:Y:S01]  /*404b0*/  LDCU UR18, c[0x0][0x398] ;  /* 0x00007300ff1277ac */ /* 0x000e620008000800 */
[----:B--2---:R-:W-:Y:S01]  /*404c0*/  IADD3 R50, P0, PT, R54, R0, RZ ;  /* 0x0000000036327210 */ /* 0x004fe20007f1e0ff */
[----:B------:R-:W-:Y:S01]  /*404d0*/  VIADD R52, R43, 0x1b ;  /* 0x0000001b2b347836 */ /* 0x000fe20000000000 */
[----:B0-----:R-:W-:-:S02]  /*404e0*/  SHF.R.S32.HI R49, RZ, 0x1f, R54 ;  /* 0x0000001fff317819 */ /* 0x001fc40000011436 */
[----:B------:R-:W-:-:S03]  /*404f0*/  IADD3 R48, P6, PT, R54, R3, RZ ;  /* 0x0000000336307210 */ /* 0x000fc60007fde0ff */
[C---:B------:R-:W-:Y:S01]  /*40500*/  IMAD.X R51, R49.reuse, 0x1, R2, P0 ;  /* 0x0000000131337824 */ /* 0x040fe200000e0602 */
[----:B------:R-:W-:Y:S01]  /*40510*/  ISETP.GE.AND P0, PT, R52, UR10, PT ;  /* 0x0000000a34007c0c */ /* 0x000fe2000bf06270 */
[----:B------:R-:W0:Y:S01]  /*40520*/  LDCU UR10, c[0x0][0x39c] ;  /* 0x00007380ff0a77ac */ /* 0x000e220008000800 */
[C---:B------:R-:W-:Y:S01]  /*40530*/  PRMT R53, R44.reuse, 0x7770, RZ ;  /* 0x000077702c357816 */ /* 0x040fe200000000ff */
[----:B------:R-:W-:Y:S01]  /*40540*/  IMAD.X R49, R49, 0x1, R60, P6 ;  /* 0x0000000131317824 */ /* 0x000fe200030e063c */
[----:B------:R-:W-:Y:S01]  /*40550*/  PRMT R52, R44, 0x7771, RZ ;  /* 0x000077712c347816 */ /* 0x000fe200000000ff */
[----:B---3--:R-:W-:Y:S01]  /*40560*/  VIADD R54, R54, UR4 ;  /* 0x0000000436367c36 */ /* 0x008fe20008000000 */
[----:B------:R-:W2:Y:S01]  /*40570*/  LDCU UR4, c[0x0][0x3b8] ;  /* 0x00007700ff0477ac */ /* 0x000ea20008000800 */
[----:B------:R3:W-:Y:S01]  /*40580*/  @P5 STG.E.U8 desc[UR6][R50.64], R53 ;  /* 0x0000003532005986 */ /* 0x0007e2000c101106 */
[----:B------:R-:W-:Y:S01]  /*40590*/  ISETP.LT.AND P5, PT, R42, UR12, !P2 ;  /* 0x0000000c2a007c0c */ /* 0x000fe2000d7a1270 */
[----:B------:R-:W0:Y:S02]  /*405a0*/  LDCU UR12, c[0x0][0x398] ;  /* 0x00007300ff0c77ac */ /* 0x000e240008000800 */
[----:B------:R1:W-:Y:S01]  /*405b0*/  @P4 STG.E.U8 desc[UR6][R48.64], R52 ;  /* 0x0000003430004986 */ /* 0x0003e2000c101106 */
[----:B------:R-:W-:Y:S01]  /*405c0*/  ISETP.LT.AND P4, PT, R47, UR14, !P2 ;  /* 0x0000000e2f007c0c */ /* 0x000fe2000d781270 */
[----:B------:R-:W2:Y:S01]  /*405d0*/  LDCU UR14, c[0x0][0x398] ;  /* 0x00007300ff0e77ac */ /* 0x000ea20008000800 */
[----:B---3--:R-:W-:-:S02]  /*405e0*/  IADD3 R50, P2, PT, R54, R0, RZ ;  /* 0x0000000036327210 */ /* 0x008fc40007f5e0ff */
[----:B-1----:R-:W-:Y:S01]  /*405f0*/  SHF.R.S32.HI R49, RZ, 0x1f, R54 ;  /* 0x0000001fff317819 */ /* 0x002fe20000011436 */
[----:B------:R-:W-:Y:S01]  /*40600*/  VIADD R52, R43, 0x1c ;  /* 0x0000001c2b347836 */ /* 0x000fe20000000000 */
[----:B------:R-:W-:-:S03]  /*40610*/  IADD3 R48, P6, PT, R54, R3, RZ ;  /* 0x0000000336307210 */ /* 0x000fc60007fde0ff */
[C---:B------:R-:W-:Y:S01]  /*40620*/  IMAD.X R51, R49.reuse, 0x1, R2, P2 ;  /* 0x0000000131337824 */ /* 0x040fe200010e0602 */
[----:B0-----:R-:W-:Y:S01]  /*40630*/  ISETP.GE.AND P2, PT, R52, UR10, PT ;  /* 0x0000000a34007c0c */ /* 0x001fe2000bf46270 */
[----:B------:R-:W0:Y:S01]  /*40640*/  LDCU UR10, c[0x0][0x39c] ;  /* 0x00007380ff0a77ac */ /* 0x000e220008000800 */
[C---:B------:R-:W-:Y:S01]  /*40650*/  PRMT R52, R44.reuse, 0x7772, RZ ;  /* 0x000077722c347816 */ /* 0x040fe200000000ff */
[----:B------:R-:W-:Y:S01]  /*40660*/  IMAD.X R49, R49, 0x1, R60, P6 ;  /* 0x0000000131317824 */ /* 0x000fe200030e063c */
[----:B------:R-:W-:-:S03]  /*40670*/  PRMT R44, R44, 0x7773, RZ ;  /* 0x000077732c2c7816 */ /* 0x000fc600000000ff */
[----:B------:R-:W-:Y:S04]  /*40680*/  @P5 STG.E.U8 desc[UR6][R50.64], R52 ;  /* 0x0000003432005986 */ /* 0x000fe8000c101106 */
[----:B------:R1:W-:Y:S01]  /*40690*/  @P4 STG.E.U8 desc[UR6][R48.64], R44 ;  /* 0x0000002c30004986 */ /* 0x0003e2000c101106 */
[----:B----4-:R-:W-:Y:S01]  /*406a0*/  ISETP.LT.AND P5, PT, R42, UR16, !P3 ;  /* 0x000000102a007c0c */ /* 0x010fe2000dfa1270 */
[----:B------:R-:W3:Y:S01]  /*406b0*/  LDCU UR16, c[0x0][0x398] ;  /* 0x00007300ff1077ac */ /* 0x000ee20008000800 */
[----:B------:R-:W-:Y:S02]  /*406c0*/  ISETP.LT.AND P4, PT, R47, UR18, !P3 ;  /* 0x000000122f007c0c */ /* 0x000fe4000df81270 */
[----:B------:R-:W-:Y:S01]  /*406d0*/  PRMT R53, R45, 0x7770, RZ ;  /* 0x000077702d357816 */ /* 0x000fe200000000ff */
[----:B------:R-:W4:Y:S01]  /*406e0*/  LDCU UR18, c[0x0][0x398] ;  /* 0x00007300ff1277ac */ /* 0x000f220008000800 */
[----:B-1----:R-:W-:Y:S01]  /*406f0*/  VIADD R44, R54, UR8 ;  /* 0x00000008362c7c36 */ /* 0x002fe20008000000 */
[----:B------:R-:W1:Y:S01]  /*40700*/  LDCU UR8, c[0x0][0x3b8] ;  /* 0x00007700ff0877ac */ /* 0x000e620008000800 */
[----:B------:R-:W-:-:S03]  /*40710*/  VIADD R52, R43, 0x1d ;  /* 0x0000001d2b347836 */ /* 0x000fc60000000000 */
[----:B------:R-:W-:Y:S02]  /*40720*/  SHF.R.S32.HI R49, RZ, 0x1f, R44 ;  /* 0x0000001fff317819 */ /* 0x000fe4000001142c */
[C---:B------:R-:W-:Y:S02]  /*40730*/  IADD3 R50, P3, PT, R44.reuse, R0, RZ ;  /* 0x000000002c327210 */ /* 0x040fe40007f7e0ff */
[----:B------:R-:W-:-:S03]  /*40740*/  IADD3 R48, P6, PT, R44, R3, RZ ;  /* 0x000000032c307210 */ /* 0x000fc60007fde0ff */
[C---:B------:R-:W-:Y:S01]  /*40750*/  IMAD.X R51, R49.reuse, 0x1, R2, P3 ;  /* 0x0000000131337824 */ /* 0x040fe200018e0602 */
[----:B0-----:R-:W-:Y:S01]  /*40760*/  ISETP.GE.AND P3, PT, R52, UR10, PT ;  /* 0x0000000a34007c0c */ /* 0x001fe2000bf66270 */
[----:B------:R-:W0:Y:S01]  /*40770*/  LDCU UR10, c[0x0][0x39c] ;  /* 0x00007380ff0a77ac */ /* 0x000e220008000800 */
[----:B------:R-:W-:Y:S01]  /*40780*/  IMAD.X R49, R49, 0x1, R60, P6 ;  /* 0x0000000131317824 */ /* 0x000fe200030e063c */
[C---:B------:R-:W-:Y:S01]  /*40790*/  PRMT R52, R45.reuse, 0x7771, RZ ;  /* 0x000077712d347816 */ /* 0x040fe200000000ff */
[----:B--2---:R-:W-:Y:S01]  /*407a0*/  VIADD R44, R44, UR4 ;  /* 0x000000042c2c7c36 */ /* 0x004fe20008000000 */
[----:B------:R2:W-:Y:S01]  /*407b0*/  @P5 STG.E.U8 desc[UR6][R50.64], R53 ;  /* 0x0000003532005986 */ /* 0x0005e2000c101106 */
[----:B------:R-:W-:Y:S02]  /*407c0*/  ISETP.LT.AND P5, PT, R42, UR12, !P0 ;  /* 0x0000000c2a007c0c */ /* 0x000fe4000c7a1270 */
[----:B------:R-:W-:Y:S01]  /*407d0*/  PRMT R55, R45, 0x7773, RZ ;  /* 0x000077732d377816 */ /* 0x000fe200000000ff */
[----:B------:R0:W-:Y:S01]  /*407e0*/  @P4 STG.E.U8 desc[UR6][R48.64], R52 ;  /* 0x0000003430004986 */ /* 0x0001e2000c101106 */
[----:B------:R-:W-:Y:S01]  /*407f0*/  ISETP.LT.AND P4, PT, R47, UR14, !P0 ;  /* 0x0000000e2f007c0c */ /* 0x000fe2000c781270 */
[C---:B------:R-:W-:Y:S01]  /*40800*/  VIADD R54, R43.reuse, 0x1f ;  /* 0x0000001f2b367836 */ /* 0x040fe20000000000 */
[----:B------:R-:W3:Y:S01]  /*40810*/  LDCU UR4, c[0x0][0x3b8] ;  /* 0x00007700ff0477ac */ /* 0x000ee20008000800 */
[----:B------:R-:W3:Y:S01]  /*40820*/  LDCU UR12, c[0x0][0x398] ;  /* 0x00007300ff0c77ac */ /* 0x000ee20008000800 */
[C---:B--2---:R-:W-:Y:S01]  /*40830*/  IADD3 R50, P0, PT, R44.reuse, R0, RZ ;  /* 0x000000002c327210 */ /* 0x044fe20007f1e0ff */
[C---:B-1----:R-:W-:Y:S01]  /*40840*/  VIADD R53, R44.reuse, UR8 ;  /* 0x000000082c357c36 */ /* 0x042fe20008000000 */
[----:B------:R-:W1:Y:S01]  /*40850*/  LDCU UR14, c[0x0][0x398] ;  /* 0x00007300ff0e77ac */ /* 0x000e620008000800 */
[----:B0-----:R-:W-:Y:S01]  /*40860*/  SHF.R.S32.HI R49, RZ, 0x1f, R44 ;  /* 0x0000001fff317819 */ /* 0x001fe2000001142c */
[----:B------:R-:W-:Y:S01]  /*40870*/  VIADD R52, R43, 0x1e ;  /* 0x0000001e2b347836 */ /* 0x000fe20000000000 */
[----:B------:R-:W-:Y:S01]  /*40880*/  IADD3 R48, P6, PT, R44, R3, RZ ;  /* 0x000000032c307210 */ /* 0x000fe20007fde0ff */
[----:B------:R-:W0:Y:S02]  /*40890*/  LDCU UR8, c[0x0][0x3b8] ;  /* 0x00007700ff0877ac */ /* 0x000e240008000800 */
[----:B------:R-:W-:Y:S01]  /*408a0*/  IMAD.X R51, R49, 0x1, R2, P0 ;  /* 0x0000000131337824 */ /* 0x000fe200000e0602 */
[----:B------:R-:W-:Y:S01]  /*408b0*/  ISETP.GE.AND P0, PT, R52, UR10, PT ;  /* 0x0000000a34007c0c */ /* 0x000fe2000bf06270 */
[----:B------:R-:W2:Y:S01]  /*408c0*/  LDCU UR10, c[0x0][0x39c] ;  /* 0x00007380ff0a77ac */ /* 0x000ea20008000800 */
[----:B------:R-:W-:Y:S01]  /*408d0*/  PRMT R52, R45, 0x7772, RZ ;  /* 0x000077722d347816 */ /* 0x000fe200000000ff */
[----:B------:R-:W-:Y:S01]  /*408e0*/  IMAD.X R49, R49, 0x1, R60, P6 ;  /* 0x0000000131317824 */ /* 0x000fe200030e063c */
[----:B------:R-:W-:-:S03]  /*408f0*/  SHF.R.S32.HI R45, RZ, 0x1f, R53 ;  /* 0x0000001fff2d7819 */ /* 0x000fc60000011435 */
[----:B------:R-:W-:Y:S01]  /*40900*/  @P5 STG.E.U8 desc[UR6][R50.64], R52 ;  /* 0x0000003432005986 */ /* 0x000fe2000c101106 */
[----:B---3--:R-:W-:Y:S01]  /*40910*/  ISETP.LT.AND P5, PT, R42, UR16, !P2 ;  /* 0x000000102a007c0c */ /* 0x008fe2000d7a1270 */
[----:B------:R-:W3:Y:S02]  /*40920*/  LDCU UR16, c[0x0][0x398] ;  /* 0x00007300ff1077ac */ /* 0x000ee40008000800 */
[----:B------:R0:W-:Y:S01]  /*40930*/  @P4 STG.E.U8 desc[UR6][R48.64], R55 ;  /* 0x0000003730004986 */ /* 0x0001e2000c101106 */
[----:B----4-:R-:W-:Y:S01]  /*40940*/  ISETP.LT.AND P4, PT, R47, UR18, !P2 ;  /* 0x000000122f007c0c */ /* 0x010fe2000d781270 */
[----:B------:R-:W4:Y:S02]  /*40950*/  LDCU UR18, c[0x0][0x398] ;  /* 0x00007300ff1277ac */ /* 0x000f240008000800 */
[----:B------:R-:W3:Y:S01]  /*40960*/  LDL.LU R47, [R1+0x1570] ;  /* 0x00157000012f7983 */ /* 0x000ee20000300800 */
[----:B0-----:R-:W-:-:S05]  /*40970*/  IADD3 R48, P2, PT, R53, R0, RZ ;  /* 0x0000000035307210 */ /* 0x001fca0007f5e0ff */
[----:B------:R-:W-:Y:S01]  /*40980*/  IMAD.X R49, R45, 0x1, R2, P2 ;  /* 0x000000012d317824 */ /* 0x000fe200010e0602 */
[----:B--2---:R-:W-:Y:S02]  /*40990*/  ISETP.GE.AND P2, PT, R54, UR10, PT ;  /* 0x0000000a36007c0c */ /* 0x004fe4000bf46270 */
[C---:B------:R-:W-:Y:S01]  /*409a0*/  IADD3 R44, P6, PT, R53.reuse, R3, RZ ;  /* 0x00000003352c7210 */ /* 0x040fe20007fde0ff */
[----:B------:R-:W1:Y:S01]  /*409b0*/  LDL.LU R54, [R1+0x768] ;  /* 0x0007680001367983 */ /* 0x000e620000300800 */
[C---:B------:R-:W-:Y:S01]  /*409c0*/  PRMT R51, R46.reuse, 0x7770, RZ ;  /* 0x000077702e337816 */ /* 0x040fe200000000ff */
[----:B------:R-:W-:Y:S01]  /*409d0*/  VIADD R50, R53, UR4 ;  /* 0x0000000435327c36 */ /* 0x000fe20008000000 */
[----:B------:R-:W-:Y:S01]  /*409e0*/  PRMT R55, R46, 0x7771, RZ ;  /* 0x000077712e377816 */ /* 0x000fe200000000ff */
[----:B------:R-:W-:Y:S01]  /*409f0*/  IMAD.X R45, R45, 0x1, R60, P6 ;  /* 0x000000012d2d7824 */ /* 0x000fe200030e063c */
[----:B------:R-:W0:Y:S01]  /*40a00*/  LDCU UR4, c[0x0][0x3b8] ;  /* 0x00007700ff0477ac */ /* 0x000e220008000800 */
[----:B------:R-:W-:Y:S01]  /*40a10*/  @P5 STG.E.U8 desc[UR6][R48.64], R51 ;  /* 0x0000003330005986 */ /* 0x000fe2000c101106 */
[----:B------:R-:W-:-:S02]  /*40a20*/  ISETP.LT.AND P5, PT, R42, UR12, !P3 ;  /* 0x0000000c2a007c0c */ /* 0x000fc4000dfa1270 */
[----:B------:R-:W-:Y:S01]  /*40a30*/  SHF.R.S32.HI R53, RZ, 0x1f, R50 ;  /* 0x0000001fff357819 */ /* 0x000fe20000011432 */
[----:B------:R2:W-:Y:S01]  /*40a40*/  @P4 STG.E.U8 desc[UR6][R44.64], R55 ;  /* 0x000000372c004986 */ /* 0x0005e2000c101106 */
[----:B------:R-:W0:Y:S01]  /*40a50*/  LDCU UR12, c[0x0][0x398] ;  /* 0x00007300ff0c77ac */ /* 0x000e220008000800 */
[----:B------:R-:W0:Y:S01]  /*40a60*/  LDCU UR10, c[0x0][0x39c] ;  /* 0x00007380ff0a77ac */ /* 0x000e220008000800 */
[----:B--2---:R-:W-:Y:S02]  /*40a70*/  IADD3 R44, P6, PT, R50, R3, RZ ;  /* 0x00000003322c7210 */ /* 0x004fe40007fde0ff */
[----:B------:R-:W-:-:S03]  /*40a80*/  PRMT R51, R46, 0x7772, RZ ;  /* 0x000077722e337816 */ /* 0x000fc600000000ff */
[----:B------:R-:W-:Y:S01]  /*40a90*/  IMAD.X R45, R53, 0x1, R60, P6 ;  /* 0x00000001352d7824 */ /* 0x000fe200030e063c */
[----:B-1----:R-:W-:Y:S01]  /*40aa0*/  ISETP.LT.AND P4, PT, R54, UR14, !P3 ;  /* 0x0000000e36007c0c */ /* 0x002fe2000df81270 */
[----:B------:R-:W1:Y:S01]  /*40ab0*/  LDCU UR14, c[0x0][0x398] ;  /* 0x00007300ff0e77ac */ /* 0x000e620008000800 */
[C---:B------:R-:W-:Y:S01]  /*40ac0*/  IADD3 R48, P3, PT, R50.reuse, R0, RZ ;  /* 0x0000000032307210 */ /* 0x040fe20007f7e0ff */
[----:B------:R-:W-:Y:S02]  /*40ad0*/  VIADD R50, R50, UR8 ;  /* 0x0000000832327c36 */ /* 0x000fe40008000000 */
[----:B------:R-:W-:Y:S01]  /*40ae0*/  VIADD R52, R43, 0x20 ;  /* 0x000000202b347836 */ /* 0x000fe20000000000 */
[----:B------:R-:W2:Y:S01]  /*40af0*/  LDCU UR8, c[0x0][0x3b8] ;  /* 0x00007700ff0877ac */ /* 0x000ea20008000800 */
[----:B------:R-:W-:Y:S01]  /*40b00*/  IMAD.X R49, R53, 0x1, R2, P3 ;  /* 0x0000000135317824 */ /* 0x000fe200018e0602 */
[----:B------:R-:W-:-:S04]  /*40b10*/  PRMT R53, R46, 0x7773, RZ ;  /* 0x000077732e357816 */ /* 0x000fc800000000ff */
[----:B------:R1:W-:Y:S01]  /*40b20*/  @P5 STG.E.U8 desc[UR6][R48.64], R51 ;  /* 0x0000003330005986 */ /* 0x0003e2000c101106 */
[----:B---3--:R-:W-:Y:S02]  /*40b30*/  ISETP.LT.AND P5, PT, R42, UR16, !P0 ;  /* 0x000000102a007c0c */ /* 0x008fe4000c7a1270 */
[----:B------:R-:W-:Y:S01]  /*40b40*/  SHF.R.S32.HI R55, RZ, 0x1f, R50 ;  /* 0x0000001fff377819 */ /* 0x000fe20000011432 */
[----:B------:R3:W-:Y:S01]  /*40b50*/  @P4 STG.E.U8 desc[UR6][R44.64], R53 ;  /* 0x000000352c004986 */ /* 0x0007e2000c101106 */
[----:B----4-:R-:W-:Y:S02]  /*40b60*/  ISETP.LT.AND P4, PT, R54, UR18, !P0 ;  /* 0x0000001236007c0c */ /* 0x010fe4000c781270 */
[----:B0-----:R-:W-:Y:S01]  /*40b70*/  ISETP.GE.AND P3, PT, R52, UR10, PT ;  /* 0x0000000a34007c0c */ /* 0x001fe2000bf66270 */
[----:B------:R-:W0:Y:S01]  /*40b80*/  LDCU UR10, c[0x0][0x39c] ;  /* 0x00007380ff0a77ac */ /* 0x000e220008000800 */
[C---:B-1----:R-:W-:Y:S01]  /*40b90*/  IADD3 R48, P0, PT, R50.reuse, R0, RZ ;  /* 0x0000000032307210 */ /* 0x042fe20007f1e0ff */
[----:B------:R-:W-:Y:S01]  /*40ba0*/  VIADD R46, R43, 0x21 ;  /* 0x000000212b2e7836 */ /* 0x000fe20000000000 */
[----:B------:R-:W-:Y:S01]  /*40bb0*/  PRMT R51, R47, 0x7771, RZ ;  /* 0x000077712f337816 */ /* 0x000fe200000000ff */
[----:B------:R-:W1:Y:S01]  /*40bc0*/  LDCU UR16, c[0x0][0x398] ;  /* 0x00007300ff1077ac */ /* 0x000e620008000800 */
[C---:B---3--:R-:W-:Y:S01]  /*40bd0*/  IADD3 R44, P6, PT, R50.reuse, R3, RZ ;  /* 0x00000003322c7210 */ /* 0x048fe20007fde0ff */
[----:B------:R-:W-:Y:S01]  /*40be0*/  IMAD.X R49, R55, 0x1, R2, P0 ;  /* 0x0000000137317824 */ /* 0x000fe200000e0602 */
[----:B------:R-:W-:Y:S01]  /*40bf0*/  PRMT R53, R47, 0x7770, RZ ;  /* 0x000077702f357816 */ /* 0x000fe200000000ff */
[----:B------:R-:W-:Y:S01]  /*40c00*/  VIADD R50, R50, UR4 ;  /* 0x0000000432327c36 */ /* 0x000fe20008000000 */
[----:B------:R-:W3:Y:S01]  /*40c10*/  LDCU UR18, c[0x0][0x398] ;  /* 0x00007300ff1277ac */ /* 0x000ee20008000800 */
[----:B------:R-:W-:-:S02]  /*40c20*/  IMAD.X R45, R55, 0x1, R60, P6 ;  /* 0x00000001372d7824 */ /* 0x000fc400030e063c */
[----:B------:R4:W-:Y:S01]  /*40c30*/  @P5 STG.E.U8 desc[UR6][R48.64], R53 ;  /* 0x0000003530005986 */ /* 0x0009e2000c101106 */
[----:B------:R-:W-:Y:S01]  /*40c40*/  ISETP.LT.AND P5, PT, R42, UR12, !P2 ;  /* 0x0000000c2a007c0c */ /* 0x000fe2000d7a1270 */
[----:B------:R-:W-:Y:S01]  /*40c50*/  VIADD R52, R43, 0x23 ;  /* 0x000000232b347836 */ /* 0x000fe20000000000 */
[----:B------:R-:W-:Y:S01]  /*40c60*/  SHF.R.S32.HI R55, RZ, 0x1f, R50 ;  /* 0x0000001fff377819 */ /* 0x000fe20000011432 */
[----:B------:R1:W-:Y:S01]  /*40c70*/  @P4 STG.E.U8 desc[UR6][R44.64], R51 ;  /* 0x000000332c004986 */ /* 0x0003e2000c101106 */
[----:B------:R-:W-:Y:S01]  /*40c80*/  ISETP.LT.AND P4, PT, R54, UR14, !P2 ;  /* 0x0000000e36007c0c */ /* 0x000fe2000d781270 */
[----:B------:R-:W2:Y:S02]  /*40c90*/  LDCU UR4, c[0x0][0x3b8] ;  /* 0x00007700ff0477ac */ /* 0x000ea40008000800 */
[----:B------:R-:W3:Y:S01]  /*40ca0*/  LDL.LU R42, [R1+0x156c] ;  /* 0x00156c00012a7983 */ /* 0x000ee20000300800 */
[----:B0-----:R-:W-:Y:S01]  /*40cb0*/  ISETP.GE.AND P0, PT, R46, UR10, PT ;  /* 0x0000000a2e007c0c */ /* 0x001fe2000bf06270 */
[----:B------:R-:W0:Y:S01]  /*40cc0*/  LDCU UR10, c[0x0][0x39c] ;  /* 0x00007380ff0a77ac */ /* 0x000e220008000800 */
[----:B----4-:R-:W-:-:S02]  /*40cd0*/  IADD3 R48, P2, PT, R50, R0, RZ ;  /* 0x0000000032307210 */ /* 0x010fc40007f5e0ff */
[----:B------:R-:W-:Y:S01]  /*40ce0*/  PRMT R53, R47, 0x7772, RZ ;  /* 0x000077722f357816 */ /* 0x000fe200000000ff */
[----:B------:R-:W4:Y:S01]  /*40cf0*/  LDCU UR12, c[0x0][0x398] ;  /* 0x00007300ff0c77ac */ /* 0x000f220008000800 */
[----:B-1----:R-:W-:Y:S01]  /*40d00*/  IADD3 R44, P6, PT, R50, R3, RZ ;  /* 0x00000003322c7210 */ /* 0x002fe20007fde0ff */
[----:B------:R-:W-:Y:S01]  /*40d10*/  IMAD.X R49, R55, 0x1, R2, P2 ;  /* 0x0000000137317824 */ /* 0x000fe200010e0602 */
[----:B------:R-:W-:Y:S01]  /*40d20*/  PRMT R51, R47, 0x7773, RZ ;  /* 0x000077732f337816 */ /* 0x000fe200000000ff */
[----:B------:R-:W1:Y:S02]  /*40d30*/  LDCU UR14, c[0x0][0x398] ;  /* 0x00007300ff0e77ac */ /* 0x000e640008000800 */
[----:B------:R-:W-:Y:S02]  /*40d40*/  IMAD.X R45, R55, 0x1, R60, P6 ;  /* 0x00000001372d7824 */ /* 0x000fe400030e063c */
[----:B------:R-:W4:Y:S01]  /*40d50*/  LDL.LU R55, [R1+0x778] ;  /* 0x0007780001377983 */ /* 0x000f220000300800 */
[----:B------:R-:W-:-:S02]  /*40d60*/  VIADD R46, R43, 0x22 ;  /* 0x000000222b2e7836 */ /* 0x000fc40000000000 */
[----:B--2---:R-:W-:Y:S01]  /*40d70*/  VIADD R50, R50, UR8 ;  /* 0x0000000832327c36 */ /* 0x004fe20008000000 */
[----:B------:R-:W-:Y:S01]  /*40d80*/  @P5 STG.E.U8 desc[UR6][R48.64], R53 ;  /* 0x0000003530005986 */ /* 0x000fe2000c101106 */
[----:B------:R-:W2:Y:S01]  /*40d90*/  LDCU UR8, c[0x0][0x3b8] ;  /* 0x00007700ff0877ac */ /* 0x000ea20008000800 */
[----:B0-----:R-:W-:Y:S02]  /*40da0*/  ISETP.GE.AND P2, PT, R46, UR10, PT ;  /* 0x0000000a2e007c0c */ /* 0x001fe4000bf46270 */
[----:B------:R-:W2:Y:S01]  /*40db0*/  LDL.LU R43, [R1+0x1568] ;  /* 0x00156800012b7983 */ /* 0x000ea20000300800 */
[----:B------:R-:W0:Y:S01]  /*40dc0*/  LDCU UR10, c[0x0][0x39c] ;  /* 0x00007380ff0a77ac */ /* 0x000e220008000800 */
[----:B------:R-:W-:Y:S02]  /*40dd0*/  SHF.R.S32.HI R47, RZ, 0x1f, R50 ;  /* 0x0000001fff2f7819 */ /* 0x000fe40000011432 */
[----:B------:R0:W-:Y:S01]  /*40de0*/  @P4 STG.E.U8 desc[UR6][R44.64], R51 ;  /* 0x000000332c004986 */ /* 0x0001e2000c101106 */
[----:B---3--:R-:W-:Y:S01]  /*40df0*/  ISETP.LT.AND P4, PT, R54, UR18, !P3 ;  /* 0x0000001236007c0c */ /* 0x008fe2000df81270 */
[----:B------:R-:W3:Y:S01]  /*40e00*/  LDCU UR18, c[0x0][0x398] ;  /* 0x00007300ff1277ac */ /* 0x000ee20008000800 */
[----:B----4-:R-:W-:Y:S01]  /*40e10*/  ISETP.LT.AND P5, PT, R55, UR16, !P3 ;  /* 0x0000001037007c0c */ /* 0x010fe2000dfa1270 */
[----:B------:R-:W4:Y:S01]  /*40e20*/  LDCU UR16, c[0x0][0x398] ;  /* 0x00007300ff1077ac */ /* 0x000f220008000800 */
[----:B0-----:R-:W-:-:S05]  /*40e30*/  IADD3 R44, P3, PT, R50, R0, RZ ;  /* 0x00000000322c7210 */ /* 0x001fca0007f7e0ff */
[C---:B------:R-:W-:Y:S01]  /*40e40*/  IMAD.X R45, R47.reuse, 0x1, R2, P3 ;  /* 0x000000012f2d7824 */ /* 0x040fe200018e0602 */
[----:B------:R-:W-:Y:S01]  /*40e50*/  ISETP.GE.AND P3, PT, R52, UR10, PT ;  /* 0x0000000a34007c0c */ /* 0x000fe2000bf66270 */
[----:B------:R-:W0:Y:S01]  /*40e60*/  LDCU UR10, c[0x0][0x39c] ;  /* 0x00007380ff0a77ac */ /* 0x000e220008000800 */
[----:B------:R-:W3:Y:S01]  /*40e70*/  LDL.LU R52, [R1+0x758] ;  /* 0x0007580001347983 */ /* 0x000ee20000300800 */
[----:B------:R-:W-:Y:S02]  /*40e80*/  IADD3 R46, P6, PT, R50, R3, RZ ;  /* 0x00000003322e7210 */ /* 0x000fe40007fde0ff */
[C---:B------:R-:W-:Y:S02]  /*40e90*/  PRMT R51, R40.reuse, 0x7770, RZ ;  /* 0x0000777028337816 */ /* 0x040fe400000000ff */
[----:B------:R-:W-:Y:S01]  /*40ea0*/  PRMT R49, R40, 0x7771, RZ ;  /* 0x0000777128317816 */ /* 0x000fe200000000ff */
[----:B------:R-:W-:Y:S02]  /*40eb0*/  IMAD.X R47, R47, 0x1, R60, P6 ;  /* 0x000000012f2f7824 */ /* 0x000fe400030e063c */
[----:B------:R-:W-:Y:S01]  /*40ec0*/  VIADD R50, R50, UR4 ;  /* 0x0000000432327c36 */ /* 0x000fe20008000000 */
[----:B------:R0:W-:Y:S01]  /*40ed0*/  @P5 STG.E.U8 desc[UR6][R44.64], R51 ;  /* 0x000000332c005986 */ /* 0x0001e2000c101106 */
[----:B------:R-:W-:Y:S01]  /*40ee0*/  ISETP.LT.AND P5, PT, R55, UR12, !P0 ;  /* 0x0000000c37007c0c */ /* 0x000fe2000c7a1270 */
[----:B------:R-:W2:Y:S02]  /*40ef0*/  LDCU UR4, c[0x0][0x3b8] ;  /* 0x00007700ff0477ac */ /* 0x000ea40008000800 */
[----:B------:R4:W-:Y:S01]  /*40f00*/  @P4 STG.E.U8 desc[UR6][R46.64], R49 ;  /* 0x000000312e004986 */ /* 0x0009e2000c101106 */
[----:B-1----:R-:W-:Y:S01]  /*40f10*/  ISETP.LT.AND P4, PT, R54, UR14, !P0 ;  /* 0x0000000e36007c0c */ /* 0x002fe2000c781270 */
[----:B------:R-:W1:Y:S01]  /*40f20*/  LDCU UR12, c[0x0][0x398] ;  /* 0x00007300ff0c77ac */ /* 0x000e620008000800 */
[----:B------:R-:W-:Y:S01]  /*40f30*/  SHF.R.S32.HI R53, RZ, 0x1f, R50 ;  /* 0x0000001fff357819 */ /* 0x000fe20000011432 */
[----:B------:R-:W1:Y:S01]  /*40f40*/  LDCU UR14, c[0x0][0x398] ;  /* 0x00007300ff0e77ac */ /* 0x000e620008000800 */
[----:B0-----:R-:W-:-:S05]  /*40f50*/  IADD3 R44, P0, PT, R50, R0, RZ ;  /* 0x00000000322c7210 */ /* 0x001fca0007f1e0ff */
[C---:B------:R-:W-:Y:S01]  /*40f60*/  IMAD.X R45, R53.reuse, 0x1, R2, P0 ;  /* 0x00000001352d7824 */ /* 0x040fe200000e0602 */
[----:B----4-:R-:W-:Y:S02]  /*40f70*/  IADD3 R46, P6, PT, R50, R3, RZ ;  /* 0x00000003322e7210 */ /* 0x010fe40007fde0ff */
[C---:B------:R-:W-:Y:S02]  /*40f80*/  PRMT R51, R40.reuse, 0x7772, RZ ;  /* 0x0000777228337816 */ /* 0x040fe400000000ff */
[----:B------:R-:W-:Y:S01]  /*40f90*/  PRMT R49, R40, 0x7773, RZ ;  /* 0x0000777328317816 */ /* 0x000fe200000000ff */
[----:B------:R-:W-:Y:S02]  /*40fa0*/  IMAD.X R47, R53, 0x1, R60, P6 ;  /* 0x00000001352f7824 */ /* 0x000fe400030e063c */
[----:B--2---:R-:W-:Y:S01]  /*40fb0*/  VIADD R50, R50, UR8 ;  /* 0x0000000832327c36 */ /* 0x004fe20008000000 */
[----:B------:R0:W-:Y:S01]  /*40fc0*/  @P5 STG.E.U8 desc[UR6][R44.64], R51 ;  /* 0x000000332c005986 */ /* 0x0001e2000c101106 */
[----:B------:R-:W-:Y:S01]  /*40fd0*/  ISETP.LT.AND P5, PT, R55, UR16, !P2 ;  /* 0x0000001037007c0c */ /* 0x000fe2000d7a1270 */
[----:B------:R-:W2:Y:S02]  /*40fe0*/  LDCU UR8, c[0x0][0x3b8] ;  /* 0x00007700ff0877ac */ /* 0x000ea40008000800 */
[----:B------:R4:W-:Y:S01]  /*40ff0*/  @P4 STG.E.U8 desc[UR6][R46.64], R49 ;  /* 0x000000312e004986 */ /* 0x0009e2000c101106 */
[----:B---3--:R-:W-:Y:S01]  /*41000*/  ISETP.LT.AND P4, PT, R54, UR18, !P2 ;  /* 0x0000001236007c0c */ /* 0x008fe2000d781270 */
[----:B------:R-:W3:Y:S01]  /*41010*/  LDCU UR16, c[0x0][0x398] ;  /* 0x00007300ff1077ac */ /* 0x000ee20008000800 */
[----:B------:R-:W-:Y:S01]  /*41020*/  SHF.R.S32.HI R53, RZ, 0x1f, R50 ;  /* 0x0000001fff357819 */ /* 0x000fe20000011432 */
[----:B------:R-:W1:Y:S01]  /*41030*/  LDCU UR18, c[0x0][0x398] ;  /* 0x00007300ff1277ac */ /* 0x000e620008000800 */
[----:B0-----:R-:W-:-:S05]  /*41040*/  IADD3 R44, P2, PT, R50, R0, RZ ;  /* 0x00000000322c7210 */ /* 0x001fca0007f5e0ff */
[----:B------:R-:W-:Y:S01]  /*41050*/  IMAD.X R45, R53, 0x1, R2, P2 ;  /* 0x00000001352d7824 */ /* 0x000fe200010e0602 */
[C---:B----4-:R-:W-:Y:S02]  /*41060*/  IADD3 R46, P6, PT, R50.reuse, R3, RZ ;  /* 0x00000003322e7210 */ /* 0x050fe40007fde0ff */
[C---:B------:R-:W-:Y:S02]  /*41070*/  PRMT R51, R41.reuse, 0x7770, RZ ;  /* 0x0000777029337816 */ /* 0x040fe400000000ff */
[----:B------:R-:W-:Y:S01]  /*41080*/  PRMT R49, R41, 0x7771, RZ ;  /* 0x0000777129317816 */ /* 0x000fe200000000ff */
[----:B------:R-:W-:Y:S02]  /*41090*/  IMAD.X R47, R53, 0x1, R60, P6 ;  /* 0x00000001352f7824 */ /* 0x000fe400030e063c */
[----:B------:R-:W-:Y:S01]  /*410a0*/  VIADD R50, R50, UR4 ;  /* 0x0000000432327c36 */ /* 0x000fe20008000000 */
[----:B------:R0:W-:Y:S01]  /*410b0*/  @P5 STG.E.U8 desc[UR6][R44.64], R51 ;  /* 0x000000332c005986 */ /* 0x0001e2000c101106 */
[----:B-1----:R-:W-:Y:S01]  /*410c0*/  ISETP.LT.AND P5, PT, R55, UR12, !P3 ;  /* 0x0000000c37007c0c */ /* 0x002fe2000dfa1270 */
[----:B------:R-:W1:Y:S02]  /*410d0*/  LDCU UR4, c[0x0][0x3b8] ;  /* 0x00007700ff0477ac */ /* 0x000e640008000800 */
[----:B------:R4:W-:Y:S01]  /*410e0*/  @P4 STG.E.U8 desc[UR6][R46.64], R49 ;  /* 0x000000312e004986 */ /* 0x0009e2000c101106 */
[----:B------:R-:W-:Y:S01]  /*410f0*/  ISETP.LT.AND P4, PT, R54, UR14, !P3 ;  /* 0x0000000e36007c0c */ /* 0x000fe2000df81270 */
[----:B------:R-:W1:Y:S01]  /*41100*/  LDCU UR12, c[0x0][0x398] ;  /* 0x00007300ff0c77ac */ /* 0x000e620008000800 */
        /* <DEDUP_REMOVED lines=8> */
[----:B--2---:R-:W-:Y:S01]  /*41190*/  VIADD R50, R50, UR8 ;  /* 0x0000000832327c36 */ /* 0x004fe20008000000 */
[----:B------:R0:W-:Y:S01]  /*411a0*/  @P5 STG.E.U8 desc[UR6][R44.64], R51 ;  /* 0x000000332c005986 */ /* 0x0001e2000c101106 */
[----:B------:R-:W2:Y:S03]  /*411b0*/  LDCU UR8, c[0x0][0x3b8] ;  /* 0x00007700ff0877ac */ /* 0x000ea60008000800 */
[----:B------:R4:W-:Y:S01]  /*411c0*/  @P4 STG.E.U8 desc[UR6][R46.64], R49 ;  /* 0x000000312e004986 */ /* 0x0009e2000c101106 */
[----:B------:R-:W-:-:S02]  /*411d0*/  SHF.R.S32.HI R53, RZ, 0x1f, R50 ;  /* 0x0000001fff357819 */ /* 0x000fc40000011432 */
[----:B0-----:R-:W-:Y:S02]  /*411e0*/  IADD3 R44, P6, PT, R50, R3, RZ ;  /* 0x00000003322c7210 */ /* 0x001fe40007fde0ff */
[----:B----4-:R-:W-:-:S03]  /*411f0*/  PRMT R49, R42, 0x7770, RZ ;  /* 0x000077702a317816 */ /* 0x010fc600000000ff */
[----:B------:R-:W-:Y:S01]  /*41200*/  IMAD.X R45, R53, 0x1, R60, P6 ;  /* 0x00000001352d7824 */ /* 0x000fe200030e063c */
[----:B------:R-:W-:Y:S01]  /*41210*/  PRMT R47, R42, 0x7771, RZ ;  /* 0x000077712a2f7816 */ /* 0x000fe200000000ff */
[----:B------:R-:W-:-:S05]  /*41220*/  VIADD R48, R52, 0x24 ;  /* 0x0000002434307836 */ /* 0x000fca0000000000 */
[----:B------:R-:W-:Y:S01]  /*41230*/  ISETP.GE.AND P0, PT, R48, UR10, PT ;  /* 0x0000000a30007c0c */ /* 0x000fe2000bf06270 */
[----:B------:R-:W0:Y:S01]  /*41240*/  LDCU UR10, c[0x0][0x39c] ;  /* 0x00007380ff0a77ac */ /* 0x000e220008000800 */
[----:B------:R-:W-:-:S05]  /*41250*/  VIADD R40, R52, 0x25 ;  /* 0x0000002534287836 */ /* 0x000fca0000000000 */
[----:B0-----:R-:W-:Y:S01]  /*41260*/  ISETP.GE.AND P2, PT, R40, UR10, PT ;  /* 0x0000000a28007c0c */ /* 0x001fe2000bf46270 */
[----:B------:R-:W0:Y:S01]  /*41270*/  LDCU UR10, c[0x0][0x39c] ;  /* 0x00007380ff0a77ac */ /* 0x000e220008000800 */
[----:B------:R-:W-:Y:S01]  /*41280*/  VIADD R40, R52, 0x26 ;  /* 0x0000002634287836 */ /* 0x000fe20000000000 */
[----:B---3--:R-:W-:Y:S02]  /*41290*/  ISETP.LT.AND P5, PT, R55, UR16, !P0 ;  /* 0x0000001037007c0c */ /* 0x008fe4000c7a1270 */
[----:B------:R-:W-:Y:S01]  /*412a0*/  ISETP.LT.AND P4, PT, R54, UR18, !P0 ;  /* 0x0000001236007c0c */ /* 0x000fe2000c781270 */
[C---:B------:R-:W-:Y:S01]  /*412b0*/  VIADD R48, R52.reuse, 0x27 ;  /* 0x0000002734307836 */ /* 0x040fe20000000000 */
[----:B------:R-:W3:Y:S01]  /*412c0*/  LDCU UR16, c[0x0][0x398] ;  /* 0x00007300ff1077ac */ /* 0x000ee20008000800 */
[----:B------:R-:W-:Y:S01]  /*412d0*/  VIADD R46, R52, 0x28 ;  /* 0x00000028342e7836 */ /* 0x000fe20000000000 */
[----:B------:R-:W4:Y:S01]  /*412e0*/  LDCU UR18, c[0x0][0x398] ;  /* 0x00007300ff1277ac */ /* 0x000f220008000800 */
[----:B0-----:R-:W-:Y:S01]  /*412f0*/  ISETP.GE.AND P3, PT, R40, UR10, PT ;  /* 0x0000000a28007c0c */ /* 0x001fe2000bf66270 */
[----:B------:R-:W0:Y:S01]  /*41300*/  LDCU UR10, c[0x0][0x39c] ;  /* 0x00007380ff0a77ac */ /* 0x000e220008000800 */
[----:B------:R-:W-:-:S05]  /*41310*/  IADD3 R40, P0, PT, R50, R0, RZ ;  /* 0x0000000032287210 */ /* 0x000fca0007f1e0ff */
[----:B------:R-:W-:Y:S02]  /*41320*/  IMAD.X R41, R53, 0x1, R2, P0 ;  /* 0x0000000135297824 */ /* 0x000fe400000e0602 */
[----:B-1----:R-:W-:Y:S01]  /*41330*/  VIADD R50, R50, UR4 ;  /* 0x0000000432327c36 */ /* 0x002fe20008000000 */
[----:B------:R-:W1:Y:S01]  /*41340*/  LDCU UR4, c[0x0][0x3b8] ;  /* 0x00007700ff0477ac */ /* 0x000e620008000800 */
[----:B0-----:R-:W-:Y:S01]  /*41350*/  ISETP.GE.AND P0, PT, R48, UR10, PT ;  /* 0x0000000a30007c0c */ /* 0x001fe2000bf06270 */
[----:B------:R-:W0:Y:S01]  /*41360*/  LDCU UR10, c[0x0][0x39c] ;  /* 0x00007380ff0a77ac */ /* 0x000e220008000800 */
[----:B------:R1:W-:Y:S01]  /*41370*/  @P5 STG.E.U8 desc[UR6][R40.64], R49 ;  /* 0x0000003128005986 */ /* 0x0003e2000c101106 */
[----:B------:R-:W-:Y:S02]  /*41380*/  ISETP.LT.AND P5, PT, R55, UR12, !P2 ;  /* 0x0000000c37007c0c */ /* 0x000fe4000d7a1270 */
[----:B------:R-:W-:Y:S01]  /*41390*/  SHF.R.S32.HI R51, RZ, 0x1f, R50 ;  /* 0x0000001fff337819 */ /* 0x000fe20000011432 */
[----:B------:R0:W-:Y:S01]  /*413a0*/  @P4 STG.E.U8 desc[UR6][R44.64], R47 ;  /* 0x0000002f2c004986 */ /* 0x0001e2000c101106 */
[----:B------:R-:W-:Y:S01]  /*413b0*/  ISETP.LT.AND P4, PT, R54, UR14, !P2 ;  /* 0x0000000e36007c0c */ /* 0x000fe2000d781270 */
[----:B------:R-:W2:Y:S01]  /*413c0*/  LDCU UR12, c[0x0][0x398] ;  /* 0x00007300ff0c77ac */ /* 0x000ea20008000800 */
[----:B------:R-:W2:Y:S01]  /*413d0*/  LDCU UR14, c[0x0][0x398] ;  /* 0x00007300ff0e77ac */ /* 0x000ea20008000800 */
[----:B-1----:R-:W-:-:S05]  /*413e0*/  IADD3 R40, P2, PT, R50, R0, RZ ;  /* 0x0000000032287210 */ /* 0x002fca0007f5e0ff */
[C---:B------:R-:W-:Y:S01]  /*413f0*/  IMAD.X R41, R51.reuse, 0x1, R2, P2 ;  /* 0x0000000133297824 */ /* 0x040fe200010e0602 */
[----:B0-----:R-:W-:Y:S01]  /*41400*/  ISETP.GE.AND P2, PT, R46, UR10, PT ;  /* 0x0000000a2e007c0c */ /* 0x001fe2000bf46270 */
[----:B------:R-:W0:Y:S01]  /*41410*/  LDCU UR10, c[0x0][0x39c] ;  /* 0x00007380ff0a77ac */ /* 0x000e220008000800 */
[----:B------:R-:W-:Y:S02]  /*41420*/  IADD3 R44, P6, PT, R50, R3, RZ ;  /* 0x00000003322c7210 */ /* 0x000fe40007fde0ff */
[C---:B------:R-:W-:Y:S02]  /*41430*/  PRMT R49, R42.reuse, 0x7772, RZ ;  /* 0x000077722a317816 */ /* 0x040fe400000000ff */
[----:B------:R-:W-:Y:S01]  /*41440*/  PRMT R47, R42, 0x7773, RZ ;  /* 0x000077732a2f7816 */ /* 0x000fe200000000ff */
[----:B------:R-:W-:Y:S02]  /*41450*/  IMAD.X R45, R51, 0x1, R60, P6 ;  /* 0x00000001332d7824 */ /* 0x000fe400030e063c */
[----:B--2---:R-:W-:Y:S01]  /*41460*/  VIADD R50, R50, UR8 ;  /* 0x0000000832327c36 */ /* 0x004fe20008000000 */
[----:B------:R1:W-:Y:S01]  /*41470*/  @P5 STG.E.U8 desc[UR6][R40.64], R49 ;  /* 0x0000003128005986 */ /* 0x0003e2000c101106 */
[----:B---3--:R-:W-:Y:S01]  /*41480*/  ISETP.LT.AND P5, PT, R55, UR16, !P3 ;  /* 0x0000001037007c0c */ /* 0x008fe2000dfa1270 */
[----:B------:R-:W-:Y:S01]  /*41490*/  VIADD R42, R52, 0x29 ;  /* 0x00000029342a7836 */ /* 0x000fe20000000000 */
[----:B------:R-:W2:Y:S01]  /*414a0*/  LDCU UR8, c[0x0][0x3b8] ;  /* 0x00007700ff0877ac */ /* 0x000ea20008000800 */
[----:B------:R3:W-:Y:S01]  /*414b0*/  @P4 STG.E.U8 desc[UR6][R44.64], R47 ;  /* 0x0000002f2c004986 */ /* 0x0007e2000c101106 */
[----:B----4-:R-:W-:-:S02]  /*414c0*/  ISETP.LT.AND P4, PT, R54, UR18, !P3 ;  /* 0x0000001236007c0c */ /* 0x010fc4000df81270 */
[----:B------:R-:W-:Y:S01]  /*414d0*/  SHF.R.S32.HI R51, RZ, 0x1f, R50 ;  /* 0x0000001fff337819 */ /* 0x000fe20000011432 */
[----:B------:R-:W4:Y:S01]  /*414e0*/  LDCU UR16, c[0x0][0x398] ;  /* 0x00007300ff1077ac */ /* 0x000f220008000800 */
[----:B-1----:R-:W-:Y:S01]  /*414f0*/  IADD3 R40, P3, PT, R50, R0, RZ ;  /* 0x0000000032287210 */ /* 0x002fe20007f7e0ff */
[----:B------:R-:W1:Y:S04]  /*41500*/  LDCU UR18, c[0x0][0x398] ;  /* 0x00007300ff1277ac */ /* 0x000e680008000800 */
[----:B------:R-:W-:Y:S01]  /*41510*/  IMAD.X R41, R51, 0x1, R2, P3 ;  /* 0x0000000133297824 */ /* 0x000fe200018e0602 */
[----:B0-----:R-:W-:Y:S01]  /*41520*/  ISETP.GE.AND P3, PT, R42, UR10, PT ;  /* 0x0000000a2a007c0c */ /* 0x001fe2000bf66270 */
[----:B------:R-:W0:Y:S01]  /*41530*/  LDCU UR10, c[0x0][0x39c] ;  /* 0x00007380ff0a77ac */ /* 0x000e220008000800 */
[----:B---3--:R-:W-:-:S02]  /*41540*/  IADD3 R44, P6, PT, R50, R3, RZ ;  /* 0x00000003322c7210 */ /* 0x008fc40007fde0ff */
[C---:B------:R-:W-:Y:S02]  /*41550*/  PRMT R49, R43.reuse, 0x7770, RZ ;  /* 0x000077702b317816 */ /* 0x040fe400000000ff */
[----:B------:R-:W-:Y:S01]  /*41560*/  PRMT R47, R43, 0x7771, RZ ;  /* 0x000077712b2f7816 */ /* 0x000fe200000000ff */
[----:B------:R-:W-:Y:S02]  /*41570*/  IMAD.X R45, R51, 0x1, R60, P6 ;  /* 0x00000001332d7824 */ /* 0x000fe400030e063c */
[----:B------:R-:W-:Y:S01]  /*41580*/  VIADD R50, R50, UR4 ;  /* 0x0000000432327c36 */ /* 0x000fe20008000000 */
[----:B------:R3:W-:Y:S01]  /*41590*/  @P5 STG.E.U8 desc[UR6][R40.64], R49 ;  /* 0x0000003128005986 */ /* 0x0007e2000c101106 */
[----:B------:R-:W-:Y:S01]  /*415a0*/  ISETP.LT.AND P5, PT, R55, UR12, !P0 ;  /* 0x0000000c37007c0c */ /* 0x000fe2000c7a1270 */
[----:B------:R-:W-:Y:S01]  /*415b0*/  VIADD R42, R52, 0x2a ;  /* 0x0000002a342a7836 */ /* 0x000fe20000000000 */
[----:B------:R-:W1:Y:S01]  /*415c0*/  LDCU UR4, c[0x0][0x3b8] ;  /* 0x00007700ff0477ac */ /* 0x000e620008000800 */
[----:B------:R0:W-:Y:S01]  /*415d0*/  @P4 STG.E.U8 desc[UR6][R44.64], R47 ;  /* 0x0000002f2c004986 */ /* 0x0001e2000c101106 */
[----:B------:R-:W-:-:S02]  /*415e0*/  ISETP.LT.AND P4, PT, R54, UR14, !P0 ;  /* 0x0000000e36007c0c */ /* 0x000fc4000c781270 */
[----:B------:R-:W-:Y:S01]  /*415f0*/  SHF.R.S32.HI R51, RZ, 0x1f, R50 ;  /* 0x0000001fff337819 */ /* 0x000fe20000011432 */
[----:B------:R-:W1:Y:S01]  /*41600*/  LDCU UR12, c[0x0][0x398] ;  /* 0x00007300ff0c77ac */ /* 0x000e620008000800 */
[----:B---3--:R-:W-:Y:S01]  /*41610*/  IADD3 R40, P0, PT, R50, R0, RZ ;  /* 0x0000000032287210 */ /* 0x008fe20007f1e0ff */
[----:B------:R-:W3:Y:S04]  /*41620*/  LDCU UR14, c[0x0][0x398] ;  /* 0x00007300ff0e77ac */ /* 0x000ee80008000800 */
[----:B------:R-:W-:Y:S01]  /*41630*/  IMAD.X R41, R51, 0x1, R2, P0 ;  /* 0x0000000133297824 */ /* 0x000fe200000e0602 */
[----:B0-----:R-:W-:Y:S01]  /*41640*/  ISETP.GE.AND P0, PT, R42, UR10, PT ;  /* 0x0000000a2a007c0c */ /* 0x001fe2000bf06270 */
[----:B------:R-:W0:Y:S01]  /*41650*/  LDCU UR10, c[0x0][0x39c] ;  /* 0x00007380ff0a77ac */ /* 0x000e220008000800 */
[----:B------:R-:W-:-:S02]  /*41660*/  IADD3 R44, P6, PT, R50, R3, RZ ;  /* 0x00000003322c7210 */ /* 0x000fc40007fde0ff */
[C---:B------:R-:W-:Y:S02]  /*41670*/  PRMT R49, R43.reuse, 0x7772, RZ ;  /* 0x000077722b317816 */ /* 0x040fe400000000ff */
[----:B------:R-:W-:Y:S01]  /*41680*/  PRMT R47, R43, 0x7773, RZ ;  /* 0x000077732b2f7816 */ /* 0x000fe200000000ff */
[----:B------:R-:W-:Y:S02]  /*41690*/  IMAD.X R45, R51, 0x1, R60, P6 ;  /* 0x00000001332d7824 */ /* 0x000fe400030e063c */
[----:B--2---:R-:W-:Y:S01]  /*416a0*/  VIADD R50, R50, UR8 ;  /* 0x0000000832327c36 */ /* 0x004fe20008000000 */
[----:B------:R2:W-:Y:S01]  /*416b0*/  @P5 STG.E.U8 desc[UR6][R40.64], R49 ;  /* 0x0000003128005986 */ /* 0x0005e2000c101106 */
[----:B----4-:R-:W-:Y:S01]  /*416c0*/  ISETP.LT.AND P5, PT, R55, UR16, !P2 ;  /* 0x0000001037007c0c */ /* 0x010fe2000d7a1270 */
[----:B------:R-:W-:Y:S01]  /*416d0*/  VIADD R46, R52, 0x2b ;  /* 0x0000002b342e7836 */ /* 0x000fe20000000000 */
[----:B------:R-:W4:Y:S01]  /*416e0*/  LDCU UR8, c[0x0][0x3b8] ;  /* 0x00007700ff0877ac */ /* 0x000f220008000800 */
[----:B------:R3:W-:Y:S01]  /*416f0*/  @P4 STG.E.U8 desc[UR6][R44.64], R47 ;  /* 0x0000002f2c004986 */ /* 0x0007e2000c101106 */
[----:B-1----:R-:W-:-:S02]  /*41700*/  ISETP.LT.AND P4, PT, R54, UR18, !P2 ;  /* 0x0000001236007c0c */ /* 0x002fc4000d781270 */
[----:B------:R-:W-:Y:S01]  /*41710*/  SHF.R.S32.HI R51, RZ, 0x1f, R50 ;  /* 0x0000001fff337819 */ /* 0x000fe20000011432 */
[----:B------:R-:W1:Y:S01]  /*41720*/  LDCU UR16, c[0x0][0x398] ;  /* 0x00007300ff1077ac */ /* 0x000e620008000800 */
[CC--:B------:R-:W-:Y:S02]  /*41730*/  IADD3 R42, P2, PT, R50.reuse, R0.reuse, RZ ;  /* 0x00000000322a7210 */ /* 0x0c0fe40007f5e0ff */
[-C--:B--2---:R-:W-:Y:S01]  /*41740*/  IADD3 R40, P6, PT, R50, R3.reuse, RZ ;  /* 0x0000000332287210 */ /* 0x084fe20007fde0ff */
[----:B------:R-:W2:Y:S02]  /*41750*/  LDCU UR18, c[0x0][0x398] ;  /* 0x00007300ff1277ac */ /* 0x000ea40008000800 */
[C---:B------:R-:W-:Y:S01]  /*41760*/  IMAD.X R43, R51.reuse, 0x1, R2, P2 ;  /* 0x00000001332b7824 */ /* 0x040fe200010e0602 */
[----:B0-----:R-:W-:Y:S01]  /*41770*/  ISETP.GE.AND P2, PT, R46, UR10, PT ;  /* 0x0000000a2e007c0c */ /* 0x001fe2000bf46270 */
[----:B------:R-:W0:Y:S01]  /*41780*/  LDCU UR10, c[0x0][0x39c] ;  /* 0x00007380ff0a77ac */ /* 0x000e220008000800 */
[C---:B------:R-:W-:Y:S01]  /*41790*/  PRMT R49, R36.reuse, 0x7770, RZ ;  /* 0x0000777024317816 */ /* 0x040fe200000000ff */
[----:B------:R-:W-:Y:S01]  /*417a0*/  IMAD.X R41, R51, 0x1, R60, P6 ;  /* 0x0000000133297824 */ /* 0x000fe200030e063c */
[----:B---3--:R-:W-:Y:S01]  /*417b0*/  PRMT R47, R36, 0x7771, RZ ;  /* 0x00007771242f7816 */ /* 0x008fe200000000ff */
[----:B------:R-:W-:Y:S01]  /*417c0*/  VIADD R50, R50, UR4 ;  /* 0x0000000432327c36 */ /* 0x000fe20008000000 */
[----:B------:R-:W3:Y:S01]  /*417d0*/  LDCU UR4, c[0x0][0x3b8] ;  /* 0x00007700ff0477ac */ /* 0x000ee20008000800 */
[----:B------:R0:W-:Y:S01]  /*417e0*/  @P5 STG.E.U8 desc[UR6][R42.64], R49 ;  /* 0x000000312a005986 */ /* 0x0001e2000c101106 */
[----:B------:R-:W-:Y:S01]  /*417f0*/  ISETP.LT.AND P5, PT, R55, UR12, !P3 ;  /* 0x0000000c37007c0c */ /* 0x000fe2000dfa1270 */
[----:B------:R-:W-:Y:S01]  /*41800*/  VIADD R46, R52, 0x2c ;  /* 0x0000002c342e7836 */ /* 0x000fe20000000000 */
[----:B------:R-:W-:Y:S01]  /*41810*/  SHF.R.S32.HI R51, RZ, 0x1f, R50 ;  /* 0x0000001fff337819 */ /* 0x000fe20000011432 */
[----:B------:R1:W-:Y:S01]  /*41820*/  @P4 STG.E.U8 desc[UR6][R40.64], R47 ;  /* 0x0000002f28004986 */ /* 0x0003e2000c101106 */
[----:B------:R-:W-:Y:S01]  /*41830*/  ISETP.LT.AND P4, PT, R54, UR14, !P3 ;  /* 0x0000000e36007c0c */ /* 0x000fe2000df81270 */
[----:B------:R-:W2:Y:S01]  /*41840*/  LDCU UR12, c[0x0][0x398] ;  /* 0x00007300ff0c77ac */ /* 0x000ea20008000800 */
[----:B------:R-:W-:Y:S01]  /*41850*/  IADD3 R44, P3, PT, R50, R0, RZ ;  /* 0x00000000322c7210 */ /* 0x000fe20007f7e0ff */
[----:B------:R-:W2:Y:S04]  /*41860*/  LDCU UR14, c[0x0][0x398] ;  /* 0x00007300ff0e77ac */ /* 0x000ea80008000800 */
[----:B------:R-:W-:Y:S01]  /*41870*/  IMAD.X R45, R51, 0x1, R2, P3 ;  /* 0x00000001332d7824 */ /* 0x000fe200018e0602 */
[----:B0-----:R-:W-:Y:S01]  /*41880*/  ISETP.GE.AND P3, PT, R46, UR10, PT ;  /* 0x0000000a2e007c0c */ /* 0x001fe2000bf66270 */
[----:B------:R-:W0:Y:S01]  /*41890*/  LDCU UR10, c[0x0][0x39c] ;  /* 0x00007380ff0a77ac */ /* 0x000e220008000800 */
[----:B------:R-:W-:-:S02]  /*418a0*/  IADD3 R42, P6, PT, R50, R3, RZ ;  /* 0x00000003322a7210 */ /* 0x000fc40007fde0ff */
[C---:B------:R-:W-:Y:S02]  /*418b0*/  PRMT R49, R36.reuse, 0x7772, RZ ;  /* 0x0000777224317816 */ /* 0x040fe400000000ff */
[----:B-1----:R-:W-:Y:S01]  /*418c0*/  PRMT R47, R36, 0x7773, RZ ;  /* 0x00007773242f7816 */ /* 0x002fe200000000ff */
[----:B------:R-:W-:Y:S02]  /*418d0*/  IMAD.X R43, R51, 0x1, R60, P6 ;  /* 0x00000001332b7824 */ /* 0x000fe400030e063c */
[----:B----4-:R-:W-:Y:S01]  /*418e0*/  VIADD R50, R50, UR8 ;  /* 0x0000000832327c36 */ /* 0x010fe20008000000 */
[----:B------:R1:W-:Y:S01]  /*418f0*/  @P5 STG.E.U8 desc[UR6][R44.64], R49 ;  /* 0x000000312c005986 */ /* 0x0003e2000c101106 */
[----:B------:R-:W-:Y:S01]  /*41900*/  ISETP.LT.AND P5, PT, R55, UR16, !P0 ;  /* 0x0000001037007c0c */ /* 0x000fe2000c7a1270 */
[----:B------:R-:W-:Y:S01]  /*41910*/  VIADD R36, R52, 0x2d ;  /* 0x0000002d34247836 */ /* 0x000fe20000000000 */
[----:B------:R-:W4:Y:S01]  /*41920*/  LDCU UR8, c[0x0][0x3b8] ;  /* 0x00007700ff0877ac */ /* 0x000f220008000800 */
[----:B------:R3:W-:Y:S01]  /*41930*/  @P4 STG.E.U8 desc[UR6][R42.64], R47 ;  /* 0x0000002f2a004986 */ /* 0x0007e2000c101106 */
[----:B--2---:R-:W-:-:S02]  /*41940*/  ISETP.LT.AND P4, PT, R54, UR18, !P0 ;  /* 0x0000001236007c0c */ /* 0x004fc4000c781270 */
[----:B------:R-:W-:Y:S01]  /*41950*/  SHF.R.S32.HI R51, RZ, 0x1f, R50 ;  /* 0x0000001fff337819 */ /* 0x000fe20000011432 */
[----:B------:R-:W2:Y:S01]  /*41960*/  LDCU UR16, c[0x0][0x398] ;  /* 0x00007300ff1077ac */ /* 0x000ea20008000800 */
[CC--:B------:R-:W-:Y:S02]  /*41970*/  IADD3 R40, P0, PT, R50.reuse, R0.reuse, RZ ;  /* 0x0000000032287210 */ /* 0x0c0fe40007f1e0ff */
[-C--:B-1----:R-:W-:Y:S01]  /*41980*/  IADD3 R44, P6, PT, R50, R3.reuse, RZ ;  /* 0x00000003322c7210 */ /* 0x082fe20007fde0ff */
[----:B------:R-:W1:Y:S02]  /*41990*/  LDCU UR18, c[0x0][0x398] ;  /* 0x00007300ff1277ac */ /* 0x000e640008000800 */
[----:B------:R-:W-:Y:S01]  /*419a0*/  IMAD.X R41, R51, 0x1, R2, P0 ;  /* 0x0000000133297824 */ /* 0x000fe200000e0602 */
[----:B0-----:R-:W-:Y:S01]  /*419b0*/  ISETP.GE.AND P0, PT, R36, UR10, PT ;  /* 0x0000000a24007c0c */ /* 0x001fe2000bf06270 */
[----:B------:R-:W0:Y:S01]  /*419c0*/  LDCU UR10, c[0x0][0x39c] ;  /* 0x00007380ff0a77ac */ /* 0x000e220008000800 */
[----:B------:R-:W-:Y:S01]  /*419d0*/  PRMT R49, R37, 0x7770, RZ ;  /* 0x0000777025317816 */ /* 0x000fe200000000ff */
        /* <DEDUP_REMOVED lines=12> */
[----:B------:R-:W-:Y:S01]  /*41aa0*/  VIADD R46, R52, 0x2f ;  /* 0x0000002f342e7836 */ /* 0x000fe20000000000 */
[----:B------:R-:W3:Y:S03]  /*41ab0*/  LDCU UR14, c[0x0][0x398] ;  /* 0x00007300ff0e77ac */ /* 0x000ee60008000800 */
        /* <DEDUP_REMOVED lines=8> */
[----:B------:R-:W-:Y:S01]  /*41b40*/  @P5 STG.E.U8 desc[UR6][R42.64], R49 ;  /* 0x000000312a005986 */ /* 0x000fe2000c101106 */
[----:B--2---:R-:W-:Y:S01]  /*41b50*/  ISETP.LT.AND P5, PT, R55, UR16, !P3 ;  /* 0x0000001037007c0c */ /* 0x004fe2000dfa1270 */
[----:B------:R-:W1:Y:S02]  /*41b60*/  LDCU UR8, c[0x0][0x3b8] ;  /* 0x00007700ff0877ac */ /* 0x000e640008000800 */
[----:B------:R2:W-:Y:S01]  /*41b70*/  @P4 STG.E.U8 desc[UR6][R40.64], R47 ;  /* 0x0000002f28004986 */ /* 0x0005e2000c101106 */
[----:B------:R-:W-:Y:S01]  /*41b80*/  ISETP.LT.AND P4, PT, R54, UR18, !P3 ;  /* 0x0000001236007c0c */ /* 0x000fe2000df81270 */
[----:B------:R-:W4:Y:S01]  /*41b90*/  LDCU UR16, c[0x0][0x398] ;  /* 0x00007300ff1077ac */ /* 0x000f220008000800 */
[----:B------:R-:W-:-:S02]  /*41ba0*/  SHF.R.S32.HI R37, RZ, 0x1f, R50 ;  /* 0x0000001fff257819 */ /* 0x000fc40000011432 */
[C---:B------:R-:W-:Y:S01]  /*41bb0*/  IADD3 R44, P3, PT, R50.reuse, R0, RZ ;  /* 0x00000000322c7210 */ /* 0x040fe20007f7e0ff */
[----:B------:R-:W1:Y:S01]  /*41bc0*/  LDCU UR18, c[0x0][0x398] ;  /* 0x00007300ff1277ac */ /* 0x000e620008000800 */
[----:B------:R-:W-:-:S03]  /*41bd0*/  IADD3 R36, P6, PT, R50, R3, RZ ;  /* 0x0000000332247210 */ /* 0x000fc60007fde0ff */
[C---:B------:R-:W-:Y:S01]  /*41be0*/  IMAD.X R45, R37.reuse, 0x1, R2, P3 ;  /* 0x00000001252d7824 */ /* 0x040fe200018e0602 */
[----:B0-----:R-:W-:Y:S01]  /*41bf0*/  ISETP.GE.AND P3, PT, R46, UR10, PT ;  /* 0x0000000a2e007c0c */ /* 0x001fe2000bf66270 */
[----:B------:R-:W0:Y:S01]  /*41c00*/  LDCU UR10, c[0x0][0x39c] ;  /* 0x00007380ff0a77ac */ /* 0x000e220008000800 */
[C---:B--2---:R-:W-:Y:S01]  /*41c10*/  PRMT R41, R38.reuse, 0x7770, RZ ;  /* 0x0000777026297816 */ /* 0x044fe200000000ff */
[----:B------:R-:W-:Y:S01]  /*41c20*/  IMAD.X R37, R37, 0x1, R60, P6 ;  /* 0x0000000125257824 */ /* 0x000fe200030e063c */
[----:B------:R-:W-:Y:S01]  /*41c30*/  PRMT R47, R38, 0x7771, RZ ;  /* 0x00007771262f7816 */ /* 0x000fe200000000ff */
[----:B---3--:R-:W-:Y:S01]  /*41c40*/  VIADD R50, R50, UR4 ;  /* 0x0000000432327c36 */ /* 0x008fe20008000000 */
[----:B------:R-:W2:Y:S01]  /*41c50*/  LDCU UR4, c[0x0][0x3b8] ;  /* 0x00007700ff0477ac */ /* 0x000ea20008000800 */
[----:B------:R3:W-:Y:S01]  /*41c60*/  @P5 STG.E.U8 desc[UR6][R44.64], R41 ;  /* 0x000000292c005986 */ /* 0x0007e2000c101106 */
[----:B------:R-:W-:Y:S01]  /*41c70*/  ISETP.LT.AND P5, PT, R55, UR12, !P0 ;  /* 0x0000000c37007c0c */ /* 0x000fe2000c7a1270 */
[----:B------:R-:W-:Y:S01]  /*41c80*/  VIADD R46, R52, 0x30 ;  /* 0x00000030342e7836 */ /* 0x000fe20000000000 */
[----:B------:R-:W-:Y:S01]  /*41c90*/  SHF.R.S32.HI R49, RZ, 0x1f, R50 ;  /* 0x0000001fff317819 */ /* 0x000fe20000011432 */
[----:B------:R1:W-:Y:S01]  /*41ca0*/  @P4 STG.E.U8 desc[UR6][R36.64], R47 ;  /* 0x0000002f24004986 */ /* 0x0003e2000c101106 */
[----:B------:R-:W-:Y:S01]  /*41cb0*/  ISETP.LT.AND P4, PT, R54, UR14, !P0 ;  /* 0x0000000e36007c0c */ /* 0x000fe2000c781270 */
[----:B------:R-:W2:Y:S01]  /*41cc0*/  LDCU UR12, c[0x0][0x398] ;  /* 0x00007300ff0c77ac */ /* 0x000ea20008000800 */
[----:B------:R-:W-:-:S02]  /*41cd0*/  IADD3 R42, P0, PT, R50, R0, RZ ;  /* 0x00000000322a7210 */ /* 0x000fc40007f1e0ff */
[-C--:B------:R-:W-:Y:S01]  /*41ce0*/  IADD3 R40, P6, PT, R50, R3.reuse, RZ ;  /* 0x0000000332287210 */ /* 0x080fe20007fde0ff */
[----:B------:R-:W2:Y:S02]  /*41cf0*/  LDCU UR14, c[0x0][0x398] ;  /* 0x00007300ff0e77ac */ /* 0x000ea40008000800 */
[C---:B------:R-:W-:Y:S01]  /*41d00*/  IMAD.X R43, R49.reuse, 0x1, R2, P0 ;  /* 0x00000001312b7824 */ /* 0x040fe200000e0602 */
[----:B0-----:R-:W-:Y:S01]  /*41d10*/  ISETP.GE.AND P0, PT, R46, UR10, PT ;  /* 0x0000000a2e007c0c */ /* 0x001fe2000bf06270 */
[----:B------:R-:W0:Y:S01]  /*41d20*/  LDCU UR10, c[0x0][0x39c] ;  /* 0x00007380ff0a77ac */ /* 0x000e220008000800 */
[----:B---3--:R-:W-:Y:S01]  /*41d30*/  IMAD.X R41, R49, 0x1, R60, P6 ;  /* 0x0000000131297824 */ /* 0x008fe200030e063c */
[C---:B-1----:R-:W-:Y:S02]  /*41d40*/  PRMT R47, R38.reuse, 0x7772, RZ ;  /* 0x00007772262f7816 */ /* 0x042fe400000000ff */
[----:B------:R-:W-:Y:S01]  /*41d50*/  PRMT R45, R38, 0x7773, RZ ;  /* 0x00007773262d7816 */ /* 0x000fe200000000ff */
[----:B------:R-:W-:Y:S01]  /*41d60*/  VIADD R50, R50, UR8 ;  /* 0x0000000832327c36 */ /* 0x000fe20008000000 */
[----:B------:R-:W1:Y:S01]  /*41d70*/  LDCU UR8, c[0x0][0x3b8] ;  /* 0x00007700ff0877ac */ /* 0x000e620008000800 */
[----:B------:R3:W-:Y:S01]  /*41d80*/  @P5 STG.E.U8 desc[UR6][R42.64], R47 ;  /* 0x0000002f2a005986 */ /* 0x0007e2000c101106 */
[----:B----4-:R-:W-:Y:S01]  /*41d90*/  ISETP.LT.AND P5, PT, R55, UR16, !P2 ;  /* 0x0000001037007c0c */ /* 0x010fe2000d7a1270 */
[----:B------:R-:W-:Y:S01]  /*41da0*/  VIADD R38, R52, 0x31 ;  /* 0x0000003134267836 */ /* 0x000fe20000000000 */
[----:B------:R-:W-:Y:S01]  /*41db0*/  SHF.R.S32.HI R49, RZ, 0x1f, R50 ;  /* 0x0000001fff317819 */ /* 0x000fe20000011432 */
[----:B------:R4:W-:Y:S01]  /*41dc0*/  @P4 STG.E.U8 desc[UR6][R40.64], R45 ;  /* 0x0000002d28004986 */ /* 0x0009e2000c101106 */
[----:B------:R-:W-:Y:S01]  /*41dd0*/  ISETP.LT.AND P4, PT, R54, UR18, !P2 ;  /* 0x0000001236007c0c */ /* 0x000fe2000d781270 */
[----:B------:R-:W1:Y:S01]  /*41de0*/  LDCU UR16, c[0x0][0x398] ;  /* 0x00007300ff1077ac */ /* 0x000e620008000800 */
[----:B------:R-:W-:Y:S01]  /*41df0*/  IADD3 R36, P2, PT, R50, R0, RZ ;  /* 0x0000000032247210 */ /* 0x000fe20007f5e0ff */
[----:B------:R-:W1:Y:S04]  /*41e00*/  LDCU UR18, c[0x0][0x398] ;  /* 0x00007300ff1277ac */ /* 0x000e680008000800 */
[----:B------:R-:W-:Y:S01]  /*41e10*/  IMAD.X R37, R49, 0x1, R2, P2 ;  /* 0x0000000131257824 */ /* 0x000fe200010e0602 */
[----:B0-----:R-:W-:Y:S01]  /*41e20*/  ISETP.GE.AND P2, PT, R38, UR10, PT ;  /* 0x0000000a26007c0c */ /* 0x001fe2000bf46270 */
[----:B------:R-:W0:Y:S01]  /*41e30*/  LDCU UR10, c[0x0][0x39c] ;  /* 0x00007380ff0a77ac */ /* 0x000e220008000800 */
[----:B---3--:R-:W-:-:S02]  /*41e40*/  IADD3 R42, P6, PT, R50, R3, RZ ;  /* 0x00000003322a7210 */ /* 0x008fc40007fde0ff */
[C---:B------:R-:W-:Y:S02]  /*41e50*/  PRMT R47, R39.reuse, 0x7770, RZ ;  /* 0x00007770272f7816 */ /* 0x040fe400000000ff */
[----:B----4-:R-:W-:Y:S01]  /*41e60*/  PRMT R45, R39, 0x7771, RZ ;  /* 0x00007771272d7816 */ /* 0x010fe200000000ff */
[----:B------:R-:W-:Y:S02]  /*41e70*/  IMAD.X R43, R49, 0x1, R60, P6 ;  /* 0x00000001312b7824 */ /* 0x000fe400030e063c */
[----:B--2---:R-:W-:Y:S01]  /*41e80*/  VIADD R50, R50, UR4 ;  /* 0x0000000432327c36 */ /* 0x004fe20008000000 */
[----:B------:R2:W-:Y:S01]  /*41e90*/  @P5 STG.E.U8 desc[UR6][R36.64], R47 ;  /* 0x0000002f24005986 */ /* 0x0005e2000c101106 */
[----:B------:R-:W-:Y:S01]  /*41ea0*/  ISETP.LT.AND P5, PT, R55, UR12, !P3 ;  /* 0x0000000c37007c0c */ /* 0x000fe2000dfa1270 */
[----:B------:R-:W-:Y:S01]  /*41eb0*/  VIADD R38, R52, 0x32 ;  /* 0x0000003234267836 */ /* 0x000fe20000000000 */
[----:B------:R-:W3:Y:S01]  /*41ec0*/  LDCU UR4, c[0x0][0x3b8] ;  /* 0x00007700ff0477ac */ /* 0x000ee20008000800 */
[----:B------:R4:W-:Y:S01]  /*41ed0*/  @P4 STG.E.U8 desc[UR6][R42.64], R45 ;  /* 0x0000002d2a004986 */ /* 0x0009e2000c101106 */
[----:B------:R-:W-:-:S02]  /*41ee0*/  ISETP.LT.AND P4, PT, R54, UR14, !P3 ;  /* 0x0000000e36007c0c */ /* 0x000fc4000df81270 */
[----:B------:R-:W-:Y:S01]  /*41ef0*/  SHF.R.S32.HI R49, RZ, 0x1f, R50 ;  /* 0x0000001fff317819 */ /* 0x000fe20000011432 */
[----:B------:R-:W3:Y:S01]  /*41f00*/  LDCU UR12, c[0x0][0x398] ;  /* 0x00007300ff0c77ac */ /* 0x000ee20008000800 */
[CC--:B------:R-:W-:Y:S02]  /*41f10*/  IADD3 R40, P3, PT, R50.reuse, R0.reuse, RZ ;  /* 0x0000000032287210 */ /* 0x0c0fe40007f7e0ff */
[----:B--2---:R-:W-:Y:S01]  /*41f20*/  IADD3 R36, P6, PT, R50, R3, RZ ;  /* 0x0000000332247210 */ /* 0x004fe20007fde0ff */
[----:B------:R-:W2:Y:S02]  /*41f30*/  LDCU UR14, c[0x0][0x398] ;  /* 0x00007300ff0e77ac */ /* 0x000ea40008000800 */
[----:B------:R-:W-:Y:S01]  /*41f40*/  IMAD.X R41, R49, 0x1, R2, P3 ;  /* 0x0000000131297824 */ /* 0x000fe200018e0602 */
[----:B0-----:R-:W-:Y:S01]  /*41f50*/  ISETP.GE.AND P3, PT, R38, UR10, PT ;  /* 0x0000000a26007c0c */ /* 0x001fe2000bf66270 */
[----:B------:R-:W0:Y:S01]  /*41f60*/  LDCU UR10, c[0x0][0x39c] ;  /* 0x00007380ff0a77ac */ /* 0x000e220008000800 */
[----:B----4-:R-:W-:Y:S01]  /*41f70*/  PRMT R43, R39, 0x7772, RZ ;  /* 0x00007772272b7816 */ /* 0x010fe200000000ff */
[----:B------:R-:W-:Y:S01]  /*41f80*/  IMAD.X R37, R49, 0x1, R60, P6 ;  /* 0x0000000131257824 */ /* 0x000fe200030e063c */
[----:B------:R-:W-:Y:S01]  /*41f90*/  PRMT R45, R39, 0x7773, RZ ;  /* 0x00007773272d7816 */ /* 0x000fe200000000ff */
[----:B-1----:R-:W-:Y:S01]  /*41fa0*/  VIADD R50, R50, UR8 ;  /* 0x0000000832327c36 */ /* 0x002fe20008000000 */
[----:B------:R-:W1:Y:S01]  /*41fb0*/  LDCU UR8, c[0x0][0x3b8] ;  /* 0x00007700ff0877ac */ /* 0x000e620008000800 */
[----:B------:R4:W-:Y:S01]  /*41fc0*/  @P5 STG.E.U8 desc[UR6][R40.64], R43 ;  /* 0x0000002b28005986 */ /* 0x0009e2000c101106 */
[----:B------:R-:W-:Y:S01]  /*41fd0*/  ISETP.LT.AND P5, PT, R55, UR16, !P0 ;  /* 0x0000001037007c0c */ /* 0x000fe2000c7a1270 */
[----:B------:R-:W-:Y:S01]  /*41fe0*/  VIADD R44, R52, 0x33 ;  /* 0x00000033342c7836 */ /* 0x000fe20000000000 */
[----:B------:R-:W-:Y:S01]  /*41ff0*/  SHF.R.S32.HI R47, RZ, 0x1f, R50 ;  /* 0x0000001fff2f7819 */ /* 0x000fe20000011432 */
[----:B------:R2:W-:Y:S01]  /*42000*/  @P4 STG.E.U8 desc[UR6][R36.64], R45 ;  /* 0x0000002d24004986 */ /* 0x0005e2000c101106 */
[----:B------:R-:W-:Y:S01]  /*42010*/  ISETP.LT.AND P4, PT, R54, UR18, !P0 ;  /* 0x0000001236007c0c */ /* 0x000fe2000c781270 */
[----:B------:R-:W1:Y:S01]  /*42020*/  LDCU UR16, c[0x0][0x398] ;  /* 0x00007300ff1077ac */ /* 0x000e620008000800 */
[----:B------:R-:W-:-:S02]  /*42030*/  IADD3 R38, P0, PT, R50, R0, RZ ;  /* 0x0000000032267210 */ /* 0x000fc40007f1e0ff */
[-C--:B------:R-:W-:Y:S01]  /*42040*/  IADD3 R42, P6, PT, R50, R3.reuse, RZ ;  /* 0x00000003322a7210 */ /* 0x080fe20007fde0ff */
[----:B------:R-:W1:Y:S02]  /*42050*/  LDCU UR18, c[0x0][0x398] ;  /* 0x00007300ff1277ac */ /* 0x000e640008000800 */
[C---:B------:R-:W-:Y:S01]  /*42060*/  IMAD.X R39, R47.reuse, 0x1, R2, P0 ;  /* 0x000000012f277824 */ /* 0x040fe200000e0602 */
[----:B0-----:R-:W-:Y:S01]  /*42070*/  ISETP.GE.AND P0, PT, R44, UR10, PT ;  /* 0x0000000a2c007c0c */ /* 0x001fe2000bf06270 */
[----:B------:R-:W0:Y:S01]  /*42080*/  LDCU UR10, c[0x0][0x39c] ;  /* 0x00007380ff0a77ac */ /* 0x000e220008000800 */
[----:B----4-:R-:W-:Y:S01]  /*42090*/  IMAD.X R43, R47, 0x1, R60, P6 ;  /* 0x000000012f2b7824 */ /* 0x010fe200030e063c */
[C---:B--2---:R-:W-:Y:S02]  /*420a0*/  PRMT R45, R32.reuse, 0x7770, RZ ;  /* 0x00007770202d7816 */ /* 0x044fe400000000ff */
        /* <DEDUP_REMOVED lines=15> */
[----:B---3--:R-:W-:-:S02]  /*421a0*/  IADD3 R38, P6, PT, R50, R3, RZ ;  /* 0x0000000332267210 */ /* 0x008fc40007fde0ff */
[C---:B------:R-:W-:Y:S02]  /*421b0*/  PRMT R45, R32.reuse, 0x7772, RZ ;  /* 0x00007772202d7816 */ /* 0x040fe400000000ff */
[----:B----4-:R-:W-:Y:S01]  /*421c0*/  PRMT R43, R32, 0x7773, RZ ;  /* 0x00007773202b7816 */ /* 0x010fe200000000ff */
[----:B------:R-:W-:Y:S02]  /*421d0*/  IMAD.X R39, R47, 0x1, R60, P6 ;  /* 0x000000012f277824 */ /* 0x000fe400030e063c */
[----:B-1----:R-:W-:Y:S01]  /*421e0*/  VIADD R50, R50, UR8 ;  /* 0x0000000832327c36 */ /* 0x002fe20008000000 */
        /* <DEDUP_REMOVED lines=16> */
[----:B----4-:R-:W-:Y:S01]  /*422f0*/  PRMT R43, R33, 0x7771, RZ ;  /* 0x00007771212b7816 */ /* 0x010fe200000000ff */
[----:B--2---:R-:W-:Y:S01]  /*42300*/  VIADD R50, R50, UR4 ;  /* 0x0000000432327c36 */ /* 0x004fe20008000000 */
        /* <DEDUP_REMOVED lines=13> */
[----:B----4-:R-:W-:-:S02]  /*423e0*/  IADD3 R36, P6, PT, R50, R3, RZ ;  /* 0x0000000332247210 */ /* 0x010fc40007fde0ff */
[C---:B-1----:R-:W-:Y:S02]  /*423f0*/  PRMT R43, R33.reuse, 0x7772, RZ ;  /* 0x00007772212b7816 */ /* 0x042fe400000000ff */
[----:B------:R-:W-:Y:S01]  /*42400*/  PRMT R41, R33, 0x7773, RZ ;  /* 0x0000777321297816 */ /* 0x000fe200000000ff */
[----:B------:R-:W-:Y:S02]  /*42410*/  IMAD.X R37, R47, 0x1, R60, P6 ;  /* 0x000000012f257824 */ /* 0x000fe400030e063c */
[----:B---3--:R-:W-:Y:S01]  /*42420*/  VIADD R50, R50, UR8 ;  /* 0x0000000832327c36 */ /* 0x008fe20008000000 */
        /* <DEDUP_REMOVED lines=11> */
[C---:B------:R-:W-:Y:S01]  /*424e0*/  IMAD.X R33, R45.reuse, 0x1, R2, P2 ;  /* 0x000000012d217824 */ /* 0x040fe200010e0602 */
[----:B0-----:R-:W-:Y:S01]  /*424f0*/  ISETP.GE.AND P2, PT, R40, UR10, PT ;  /* 0x0000000a28007c0c */ /* 0x001fe2000bf46270 */
[----:B------:R-:W0:Y:S01]  /*42500*/  LDCU UR10, c[0x0][0x39c] ;  /* 0x00007380ff0a77ac */ /* 0x000e220008000800 */
[C---:B------:R-:W-:Y:S01]  /*42510*/  PRMT R43, R34.reuse, 0x7770, RZ ;  /* 0x00007770222b7816 */ /* 0x040fe200000000ff */
        /* <DEDUP_REMOVED lines=17> */
[C---:B------:R-:W-:Y:S02]  /*42630*/  PRMT R43, R34.reuse, 0x7772, RZ ;  /* 0x00007772222b7816 */ /* 0x040fe400000000ff */
[----:B-1----:R-:W-:Y:S01]  /*42640*/  PRMT R41, R34, 0x7773, RZ ;  /* 0x0000777322297816 */ /* 0x002fe200000000ff */
        /* <DEDUP_REMOVED lines=515> */
[----:B-1----:R-:W-:Y:S01]  /*44680*/  IADD3 R24, P6, PT, R50, R3, RZ ;  /* 0x0000000332187210 */ /* 0x002fe20007fde0ff */
        /* <DEDUP_REMOVED lines=14> */
[----:B------:R-:W-:Y:S01]  /*44770*/  IADD3 R22, P4, PT, R50, R0, RZ ;  /* 0x0000000032167210 */ /* 0x000fe20007f9e0ff */
[----:B------:R-:W2:Y:S01]  /*44780*/  LDCU UR12, c[0x0][0x398] ;  /* 0x00007300ff0c77ac */ /* 0x000ea20008000800 */
[----:B------:R-:W-:-:S03]  /*44790*/  ISETP.LT.AND P3, PT, R54, UR14, !P3 ;  /* 0x0000000e36007c0c */ /* 0x000fc6000df61270 */
[----:B------:R-:W-:Y:S01]  /*447a0*/  IMAD.X R23, R31, 0x1, R2, P4 ;  /* 0x000000011f177824 */ /* 0x000fe200020e0602 */
[----:B------:R-:W2:Y:S01]  /*447b0*/  LDCU UR14, c[0x0][0x398] ;  /* 0x00007300ff0e77ac */ /* 0x000ea20008000800 */
[----:B----4-:R-:W-:Y:S02]  /*447c0*/  IADD3 R20, P6, PT, R50, R3, RZ ;  /* 0x0000000332147210 */ /* 0x010fe40007fde0ff */
[----:B0-----:R-:W-:Y:S01]  /*447d0*/  ISETP.GE.AND P4, PT, R16, UR10, PT ;  /* 0x0000000a10007c0c */ /* 0x001fe2000bf86270 */
[----:B------:R-:W0:Y:S01]  /*447e0*/  LDCU UR10, c[0x0][0x39c] ;  /* 0x00007380ff0a77ac */ /* 0x000e220008000800 */
[----:B-1----:R-:W-:Y:S01]  /*447f0*/  PRMT R27, R17, 0x7772, RZ ;  /* 0x00007772111b7816 */ /* 0x002fe200000000ff */
[----:B------:R-:W-:Y:S01]  /*44800*/  IMAD.X R21, R31, 0x1, R60, P6 ;  /* 0x000000011f157824 */ /* 0x000fe200030e063c */
[----:B------:R-:W-:Y:S01]  /*44810*/  PRMT R25, R17, 0x7773, RZ ;  /* 0x0000777311197816 */ /* 0x000fe200000000ff */
[----:B---3--:R-:W-:Y:S01]  /*44820*/  VIADD R50, R50, UR8 ;  /* 0x0000000832327c36 */ /* 0x008fe20008000000 */
[----:B------:R-:W1:Y:S01]  /*44830*/  LDCU UR8, c[0x0][0x3b8] ;  /* 0x00007700ff0877ac */ /* 0x000e620008000800 */
[----:B------:R3:W-:Y:S01]  /*44840*/  @P5 STG.E.U8 desc[UR6][R22.64], R27 ;  /* 0x0000001b16005986 */ /* 0x0007e2000c101106 */
[----:B------:R-:W-:-:S02]  /*44850*/  ISETP.LT.AND P5, PT, R55, UR16, !P0 ;  /* 0x0000001037007c0c */ /* 0x000fc4000c7a1270 */
[----:B------:R-:W-:Y:S01]  /*44860*/  SHF.R.S32.HI R29, RZ, 0x1f, R50 ;  /* 0x0000001fff1d7819 */ /* 0x000fe20000011432 */
[----:B------:R4:W-:Y:S01]  /*44870*/  @P3 STG.E.U8 desc[UR6][R20.64], R25 ;  /* 0x0000001914003986 */ /* 0x0009e2000c101106 */
[----:B------:R-:W-:Y:S01]  /*44880*/  ISETP.LT.AND P3, PT, R54, UR18, !P0 ;  /* 0x0000001236007c0c */ /* 0x000fe2000c761270 */
[----:B------:R-:W-:Y:S01]  /*44890*/  VIADD R24, R52, 0x57 ;  /* 0x0000005734187836 */ /* 0x000fe20000000000 */
[C---:B------:R-:W-:Y:S01]  /*448a0*/  IADD3 R16, P0, PT, R50.reuse, R0, RZ ;  /* 0x0000000032107210 */ /* 0x040fe20007f1e0ff */
[----:B------:R-:W1:Y:S01]  /*448b0*/  LDCU UR16, c[0x0][0x398] ;  /* 0x00007300ff1077ac */ /* 0x000e620008000800 */
[----:B---3--:R-:W-:-:S03]  /*448c0*/  IADD3 R22, P6, PT, R50, R3, RZ ;  /* 0x0000000332167210 */ /* 0x008fc60007fde0ff */
[C---:B------:R-:W-:Y:S01]  /*448d0*/  IMAD.X R17, R29.reuse, 0x1, R2, P0 ;  /* 0x000000011d117824 */ /* 0x040fe200000e0602 */
[C---:B------:R-:W-:Y:S01]  /*448e0*/  PRMT R27, R18.reuse, 0x7770, RZ ;  /* 0x00007770121b7816 */ /* 0x040fe200000000ff */
[----:B------:R-:W3:Y:S01]  /*448f0*/  LDCU UR18, c[0x0][0x398] ;  /* 0x00007300ff1277ac */ /* 0x000ee20008000800 */
[----:B----4-:R-:W-:Y:S01]  /*44900*/  PRMT R25, R18, 0x7771, RZ ;  /* 0x0000777112197816 */ /* 0x010fe200000000ff */
[----:B------:R-:W-:Y:S01]  /*44910*/  IMAD.X R23, R29, 0x1, R60, P6 ;  /* 0x000000011d177824 */ /* 0x000fe200030e063c */
[----:B0-----:R-:W-:Y:S01]  /*44920*/  ISETP.GE.AND P0, PT, R24, UR10, PT ;  /* 0x0000000a18007c0c */ /* 0x001fe2000bf06270 */
[----:B--2---:R-:W-:Y:S01]  /*44930*/  VIADD R50, R50, UR4 ;  /* 0x0000000432327c36 */ /* 0x004fe20008000000 */
[----:B------:R-:W0:Y:S01]  /*44940*/  LDCU UR10, c[0x0][0x39c] ;  /* 0x00007380ff0a77ac */ /* 0x000e220008000800 */
[----:B------:R2:W-:Y:S01]  /*44950*/  @P5 STG.E.U8 desc[UR6][R16.64], R27 ;  /* 0x0000001b10005986 */ /* 0x0005e2000c101106 */
[----:B------:R-:W-:Y:S02]  /*44960*/  ISETP.LT.AND P5, PT, R55, UR12, !P2 ;  /* 0x0000000c37007c0c */ /* 0x000fe4000d7a1270 */
[----:B------:R-:W-:Y:S01]  /*44970*/  ISETP.LT.AND P2, PT, R54, UR14, !P2 ;  /* 0x0000000e36007c0c */ /* 0x000fe2000d741270 */
[----:B------:R4:W-:Y:S01]  /*44980*/  @P3 STG.E.U8 desc[UR6][R22.64], R25 ;  /* 0x0000001916003986 */ /* 0x0009e2000c101106 */
[----:B------:R-:W-:Y:S01]  /*44990*/  SHF.R.S32.HI R29, RZ, 0x1f, R50 ;  /* 0x0000001fff1d7819 */ /* 0x000fe20000011432 */
[----:B------:R-:W0:Y:S01]  /*449a0*/  LDCU UR4, c[0x0][0x3b8] ;  /* 0x00007700ff0477ac */ /* 0x000e220008000800 */
[----:B------:R-:W-:Y:S01]  /*449b0*/  IADD3 R20, P3, PT, R50, R0, RZ ;  /* 0x0000000032147210 */ /* 0x000fe20007f7e0ff */
[----:B------:R-:W-:Y:S01]  /*449c0*/  VIADD R24, R52, 0x58 ;  /* 0x0000005834187836 */ /* 0x000fe20000000000 */
[----:B------:R-:W0:Y:S01]  /*449d0*/  LDCU UR12, c[0x0][0x39c] ;  /* 0x00007380ff0c77ac */ /* 0x000e220008000800 */
[----:B--2---:R-:W-:-:S02]  /*449e0*/  IADD3 R16, P6, PT, R50, R3, RZ ;  /* 0x0000000332107210 */ /* 0x004fc40007fde0ff */
[C---:B------:R-:W-:Y:S01]  /*449f0*/  IMAD.X R21, R29.reuse, 0x1, R2, P3 ;  /* 0x000000011d157824 */ /* 0x040fe200018e0602 */
[C---:B------:R-:W-:Y:S01]  /*44a00*/  PRMT R27, R18.reuse, 0x7772, RZ ;  /* 0x00007772121b7816 */ /* 0x040fe200000000ff */
[----:B------:R-:W2:Y:S01]  /*44a10*/  LDCU UR14, c[0x0][0x398] ;  /* 0x00007300ff0e77ac */ /* 0x000ea20008000800 */
[----:B----4-:R-:W-:Y:S01]  /*44a20*/  PRMT R25, R18, 0x7773, RZ ;  /* 0x0000777312197816 */ /* 0x010fe200000000ff */
[----:B------:R-:W-:Y:S02]  /*44a30*/  IMAD.X R17, R29, 0x1, R60, P6 ;  /* 0x000000011d117824 */ /* 0x000fe400030e063c */
[----:B-1----:R-:W-:Y:S01]  /*44a40*/  VIADD R50, R50, UR8 ;  /* 0x0000000832327c36 */ /* 0x002fe20008000000 */
[----:B------:R1:W-:Y:S01]  /*44a50*/  @P5 STG.E.U8 desc[UR6][R20.64], R27 ;  /* 0x0000001b14005986 */ /* 0x0003e2000c101106 */
[----:B------:R-:W-:Y:S01]  /*44a60*/  ISETP.LT.AND P5, PT, R55, UR16, !P4 ;  /* 0x0000001037007c0c */ /* 0x000fe2000e7a1270 */
[----:B------:R-:W4:Y:S02]  /*44a70*/  LDCU UR16, c[0x0][0x398] ;  /* 0x00007300ff1077ac */ /* 0x000f240008000800 */
[----:B------:R2:W-:Y:S01]  /*44a80*/  @P2 STG.E.U8 desc[UR6][R16.64], R25 ;  /* 0x0000001910002986 */ /* 0x0005e2000c101106 */
[----:B---3--:R-:W-:Y:S01]  /*44a90*/  ISETP.LT.AND P2, PT, R54, UR18, !P4 ;  /* 0x0000001236007c0c */ /* 0x008fe2000e741270 */
[----:B------:R-:W3:Y:S01]  /*44aa0*/  LDCU UR8, c[0x0][0x3b8] ;  /* 0x00007700ff0877ac */ /* 0x000ee20008000800 */
[----:B0-----:R-:W-:-:S02]  /*44ab0*/  ISETP.GE.AND P3, PT, R24, UR10, PT ;  /* 0x0000000a18007c0c */ /* 0x001fc4000bf66270 */
[----:B------:R-:W-:Y:S01]  /*44ac0*/  SHF.R.S32.HI R29, RZ, 0x1f, R50 ;  /* 0x0000001fff1d7819 */ /* 0x000fe20000011432 */
[----:B------:R-:W0:Y:S01]  /*44ad0*/  LDCU UR10, c[0x0][0x39c] ;  /* 0x00007380ff0a77ac */ /* 0x000e220008000800 */
[C---:B------:R-:W-:Y:S02]  /*44ae0*/  IADD3 R22, P4, PT, R50.reuse, R0, RZ ;  /* 0x0000000032167210 */ /* 0x040fe40007f9e0ff */
[----:B-1----:R-:W-:Y:S01]  /*44af0*/  IADD3 R20, P6, PT, R50, R3, RZ ;  /* 0x0000000332147210 */ /* 0x002fe20007fde0ff */
[----:B------:R-:W1:Y:S01]  /*44b00*/  LDCU UR18, c[0x0][0x398] ;  /* 0x00007300ff1277ac */ /* 0x000e620008000800 */
[----:B------:R-:W-:Y:S01]  /*44b10*/  PRMT R27, R19, 0x7770, RZ ;  /* 0x00007770131b7816 */ /* 0x000fe200000000ff */
[----:B------:R-:W-:Y:S01]  /*44b20*/  IMAD.X R23, R29, 0x1, R2, P4 ;  /* 0x000000011d177824 */ /* 0x000fe200020e0602 */
[----:B--2---:R-:W-:Y:S01]  /*44b30*/  PRMT R25, R19, 0x7771, RZ ;  /* 0x0000777113197816 */ /* 0x004fe200000000ff */
[----:B------:R-:W-:Y:S02]  /*44b40*/  IMAD.X R21, R29, 0x1, R60, P6 ;  /* 0x000000011d157824 */ /* 0x000fe400030e063c */
[----:B------:R-:W-:Y:S01]  /*44b50*/  VIADD R17, R52, 0x5a ;  /* 0x0000005a34117836 */ /* 0x000fe20000000000 */
[----:B------:R-:W-:Y:S01]  /*44b60*/  @P5 STG.E.U8 desc[UR6][R22.64], R27 ;  /* 0x0000001b16005986 */ /* 0x000fe2000c101106 */
[----:B------:R-:W-:-:S02]  /*44b70*/  VIADD R50, R50, UR4 ;  /* 0x0000000432327c36 */ /* 0x000fc40008000000 */
[----:B------:R-:W-:Y:S01]  /*44b80*/  VIADD R18, R52, 0x59 ;  /* 0x0000005934127836 */ /* 0x000fe20000000000 */
[----:B------:R2:W-:Y:S01]  /*44b90*/  @P2 STG.E.U8 desc[UR6][R20.64], R25 ;  /* 0x0000001914002986 */ /* 0x0005e2000c101106 */
[----:B------:R-:W-:Y:S01]  /*44ba0*/  ISETP.GE.AND P2, PT, R17, UR12, PT ;  /* 0x0000000c11007c0c */ /* 0x000fe2000bf46270 */
[----:B------:R-:W1:Y:S01]  /*44bb0*/  LDCU UR12, c[0x0][0x39c] ;  /* 0x00007380ff0c77ac */ /* 0x000e620008000800 */
[----:B------:R-:W-:Y:S02]  /*44bc0*/  SHF.R.S32.HI R29, RZ, 0x1f, R50 ;  /* 0x0000001fff1d7819 */ /* 0x000fe40000011432 */
[----:B------:R-:W-:Y:S01]  /*44bd0*/  IADD3 R16, P6, PT, R50, R0, RZ ;  /* 0x0000000032107210 */ /* 0x000fe20007fde0ff */
[----:B------:R-:W1:Y:S01]  /*44be0*/  LDCU UR4, c[0x0][0x3b8] ;  /* 0x00007700ff0477ac */ /* 0x000e620008000800 */
[----:B------:R-:W-:Y:S02]  /*44bf0*/  ISETP.LT.AND P5, PT, R55, UR14, !P0 ;  /* 0x0000000e37007c0c */ /* 0x000fe4000c7a1270 */
[----:B----4-:R-:W-:Y:S01]  /*44c00*/  ISETP.LT.AND P0, PT, R54, UR16, !P0 ;  /* 0x0000001036007c0c */ /* 0x010fe2000c701270 */
[----:B------:R-:W4:Y:S01]  /*44c10*/  LDCU UR14, c[0x0][0x398] ;  /* 0x00007300ff0e77ac */ /* 0x000f220008000800 */
[----:B0-----:R-:W-:Y:S01]  /*44c20*/  ISETP.GE.AND P4, PT, R18, UR10, PT ;  /* 0x0000000a12007c0c */ /* 0x001fe2000bf86270 */
[----:B------:R-:W-:Y:S01]  /*44c30*/  IMAD.X R17, R29, 0x1, R2, P6 ;  /* 0x000000011d117824 */ /* 0x000fe200030e0602 */
[----:B------:R-:W-:-:S02]  /*44c40*/  IADD3 R18, P6, PT, R50, R3, RZ ;  /* 0x0000000332127210 */ /* 0x000fc40007fde0ff */
[C---:B--2---:R-:W-:Y:S02]  /*44c50*/  PRMT R25, R19.reuse, 0x7772, RZ ;  /* 0x0000777213197816 */ /* 0x044fe400000000ff */
[----:B------:R-:W-:Y:S01]  /*44c60*/  PRMT R23, R19, 0x7773, RZ ;  /* 0x0000777313177816 */ /* 0x000fe200000000ff */
[----:B------:R-:W-:Y:S01]  /*44c70*/  IMAD.X R19, R29, 0x1, R60, P6 ;  /* 0x000000011d137824 */ /* 0x000fe200030e063c */
[----:B------:R-:W0:Y:S01]  /*44c80*/  LDCU UR10, c[0x0][0x3b8] ;  /* 0x00007700ff0a77ac */ /* 0x000e220008000800 */
[----:B------:R-:W-:Y:S01]  /*44c90*/  VIADD R22, R52, 0x5b ;  /* 0x0000005b34167836 */ /* 0x000fe20000000000 */
[----:B------:R2:W-:Y:S01]  /*44ca0*/  @P5 STG.E.U8 desc[UR6][R16.64], R25 ;  /* 0x0000001910005986 */ /* 0x0005e2000c101106 */
[----:B---3--:R-:W-:Y:S01]  /*44cb0*/  VIADD R50, R50, UR8 ;  /* 0x0000000832327c36 */ /* 0x008fe20008000000 */
[----:B-1----:R-:W-:Y:S01]  /*44cc0*/  ISETP.LT.AND P5, PT, R55, UR18, !P3 ;  /* 0x0000001237007c0c */ /* 0x002fe2000dfa1270 */
[----:B------:R-:W1:Y:S01]  /*44cd0*/  LDCU UR16, c[0x0][0x398] ;  /* 0x00007300ff1077ac */ /* 0x000e620008000800 */
[----:B------:R3:W-:Y:S01]  /*44ce0*/  @P0 STG.E.U8 desc[UR6][R18.64], R23 ;  /* 0x0000001712000986 */ /* 0x0007e2000c101106 */
[----:B------:R-:W-:Y:S01]  /*44cf0*/  ISETP.GE.AND P0, PT, R22, UR12, PT ;  /* 0x0000000c16007c0c */ /* 0x000fe2000bf06270 */
[----:B------:R-:W1:Y:S01]  /*44d00*/  LDCU UR12, c[0x0][0x39c] ;  /* 0x00007380ff0c77ac */ /* 0x000e620008000800 */
[----:B------:R-:W-:-:S02]  /*44d10*/  SHF.R.S32.HI R27, RZ, 0x1f, R50 ;  /* 0x0000001fff1b7819 */ /* 0x000fc40000011432 */
[----:B------:R-:W-:Y:S01]  /*44d20*/  IADD3 R20, P6, PT, R50, R0, RZ ;  /* 0x0000000032147210 */ /* 0x000fe20007fde0ff */
[----:B------:R-:W1:Y:S01]  /*44d30*/  LDCU UR18, c[0x0][0x398] ;  /* 0x00007300ff1277ac */ /* 0x000e620008000800 */
[----:B----4-:R-:W-:Y:S02]  /*44d40*/  ISETP.LT.AND P3, PT, R54, UR14, !P3 ;  /* 0x0000000e36007c0c */ /* 0x010fe4000df61270 */
[----:B--2---:R-:W-:Y:S01]  /*44d50*/  PRMT R25, R12, 0x7770, RZ ;  /* 0x000077700c197816 */ /* 0x004fe200000000ff */
[C---:B------:R-:W-:Y:S01]  /*44d60*/  IMAD.X R21, R27.reuse, 0x1, R2, P6 ;  /* 0x000000011b157824 */ /* 0x040fe200030e0602 */
[----:B------:R-:W-:Y:S01]  /*44d70*/  IADD3 R16, P6, PT, R50, R3, RZ ;  /* 0x0000000332107210 */ /* 0x000fe20007fde0ff */
[----:B------:R-:W2:Y:S01]  /*44d80*/  LDCU UR8, c[0x0][0x3b8] ;  /* 0x00007700ff0877ac */ /* 0x000ea20008000800 */
[----:B---3--:R-:W-:Y:S02]  /*44d90*/  PRMT R23, R12, 0x7771, RZ ;  /* 0x000077710c177816 */ /* 0x008fe400000000ff */
[----:B------:R3:W-:Y:S01]  /*44da0*/  @P5 STG.E.U8 desc[UR6][R20.64], R25 ;  /* 0x0000001914005986 */ /* 0x0007e2000c101106 */
[----:B------:R-:W-:Y:S01]  /*44db0*/  IMAD.X R17, R27, 0x1, R60, P6 ;  /* 0x000000011b117824 */ /* 0x000fe200030e063c */
[----:B------:R-:W4:Y:S01]  /*44dc0*/  LDCU UR14, c[0x0][0x398] ;  /* 0x00007300ff0e77ac */ /* 0x000f220008000800 */
[----:B0-----:R-:W-:-:S03]  /*44dd0*/  VIADD R50, R50, UR10 ;  /* 0x0000000a32327c36 */ /* 0x001fc60008000000 */
[----:B------:R0:W-:Y:S01]  /*44de0*/  @P3 STG.E.U8 desc[UR6][R16.64], R23 ;  /* 0x0000001710003986 */ /* 0x0001e2000c101106 */
[----:B---3--:R-:W-:Y:S01]  /*44df0*/  VIADD R20, R52, 0x5c ;  /* 0x0000005c34147836 */ /* 0x008fe20000000000 */
[----:B------:R-:W-:Y:S01]  /*44e00*/  SHF.R.S32.HI R27, RZ, 0x1f, R50 ;  /* 0x0000001fff1b7819 */ /* 0x000fe20000011432 */
[----:B------:R-:W3:Y:S01]  /*44e10*/  LDCU UR10, c[0x0][0x3b8] ;  /* 0x00007700ff0a77ac */ /* 0x000ee20008000800 */
[----:B------:R-:W-:Y:S02]  /*44e20*/  IADD3 R18, P6, PT, R50, R0, RZ ;  /* 0x0000000032127210 */ /* 0x000fe40007fde0ff */
[----:B-1----:R-:W-:Y:S01]  /*44e30*/  ISETP.GE.AND P3, PT, R20, UR12, PT ;  /* 0x0000000c14007c0c */ /* 0x002fe2000bf66270 */
[----:B------:R-:W1:Y:S01]  /*44e40*/  LDCU UR12, c[0x0][0x39c] ;  /* 0x00007380ff0c77ac */ /* 0x000e620008000800 */
[----:B------:R-:W-:Y:S02]  /*44e50*/  ISETP.LT.AND P5, PT, R55, UR16, !P4 ;  /* 0x0000001037007c0c */ /* 0x000fe4000e7a1270 */
[----:B------:R-:W-:Y:S01]  /*44e60*/  ISETP.LT.AND P4, PT, R54, UR18, !P4 ;  /* 0x0000001236007c0c */ /* 0x000fe2000e781270 */
[----:B------:R-:W-:Y:S01]  /*44e70*/  IMAD.X R19, R27, 0x1, R2, P6 ;  /* 0x000000011b137824 */ /* 0x000fe200030e0602 */
[----:B------:R-:W-:-:S02]  /*44e80*/  IADD3 R20, P6, PT, R50, R3, RZ ;  /* 0x0000000332147210 */ /* 0x000fc40007fde0ff */
[C---:B------:R-:W-:Y:S01]  /*44e90*/  PRMT R25, R12.reuse, 0x7772, RZ ;  /* 0x000077720c197816 */ /* 0x040fe200000000ff */
[----:B------:R-:W2:Y:S01]  /*44ea0*/  LDCU UR16, c[0x0][0x398] ;  /* 0x00007300ff1077ac */ /* 0x000ea20008000800 */
[----:B0-----:R-:W-:Y:S01]  /*44eb0*/  PRMT R23, R12, 0x7773, RZ ;  /* 0x000077730c177816 */ /* 0x001fe200000000ff */
[----:B------:R-:W-:Y:S02]  /*44ec0*/  IMAD.X R21, R27, 0x1, R60, P6 ;  /* 0x000000011b157824 */ /* 0x000fe400030e063c */
[----:B------:R-:W-:Y:S01]  /*44ed0*/  VIADD R12, R52, 0x5d ;  /* 0x0000005d340c7836 */ /* 0x000fe20000000000 */
[----:B------:R-:W0:Y:S01]  /*44ee0*/  LDCU UR18, c[0x0][0x398] ;  /* 0x00007300ff1277ac */ /* 0x000e220008000800 */
[----:B------:R-:W-:Y:S01]  /*44ef0*/  VIADD R50, R50, UR4 ;  /* 0x0000000432327c36 */ /* 0x000fe20008000000 */
[----:B------:R2:W-:Y:S01]  /*44f00*/  @P5 STG.E.U8 desc[UR6][R18.64], R25 ;  /* 0x0000001912005986 */ /* 0x0005e2000c101106 */
[----:B------:R-:W0:Y:S03]  /*44f10*/  LDCU UR4, c[0x0][0x3b8] ;  /* 0x00007700ff0477ac */ /* 0x000e260008000800 */
[----:B------:R0:W-:Y:S01]  /*44f20*/  @P4 STG.E.U8 desc[UR6][R20.64], R23 ;  /* 0x0000001714004986 */ /* 0x0001e2000c101106 */
[----:B-1----:R-:W-:Y:S01]  /*44f30*/  ISETP.GE.AND P4, PT, R12, UR12, PT ;  /* 0x0000000c0c007c0c */ /* 0x002fe2000bf86270 */
[----:B------:R-:W1:Y:S01]  /*44f40*/  LDCU UR12, c[0x0][0x39c] ;  /* 0x00007380ff0c77ac */ /* 0x000e620008000800 */
[----:B------:R-:W-:-:S02]  /*44f50*/  SHF.R.S32.HI R27, RZ, 0x1f, R50 ;  /* 0x0000001fff1b7819 */ /* 0x000fc40000011432 */
[----:B------:R-:W-:Y:S02]  /*44f60*/  IADD3 R16, P6, PT, R50, R0, RZ ;  /* 0x0000000032107210 */ /* 0x000fe40007fde0ff */
[----:B------:R-:W-:Y:S01]  /*44f70*/  ISETP.LT.AND P5, PT, R55, UR20, !P2 ;  /* 0x0000001437007c0c */ /* 0x000fe2000d7a1270 */
[----:B------:R-:W3:Y:S01]  /*44f80*/  LDCU UR20, c[0x0][0x398] ;  /* 0x00007300ff1477ac */ /* 0x000ee20008000800 */
[----:B----4-:R-:W-:Y:S01]  /*44f90*/  ISETP.LT.AND P2, PT, R54, UR14, !P2 ;  /* 0x0000000e36007c0c */ /* 0x010fe2000d741270 */
[----:B------:R-:W-:Y:S01]  /*44fa0*/  IMAD.X R17, R27, 0x1, R2, P6 ;  /* 0x000000011b117824 */ /* 0x000fe200030e0602 */
[----:B--2---:R-:W-:Y:S02]  /*44fb0*/  IADD3 R18, P6, PT, R50, R3, RZ ;  /* 0x0000000332127210 */ /* 0x004fe40007fde0ff */
[C---:B------:R-:W-:Y:S01]  /*44fc0*/  PRMT R25, R13.reuse, 0x7770, RZ ;  /* 0x000077700d197816 */ /* 0x040fe200000000ff */
[----:B------:R-:W-:Y:S01]  /*44fd0*/  VIADD R12, R52, 0x5e ;  /* 0x0000005e340c7836 */ /* 0x000fe20000000000 */
[----:B0-----:R-:W-:Y:S01]  /*44fe0*/  PRMT R23, R13, 0x7771, RZ ;  /* 0x000077710d177816 */ /* 0x001fe200000000ff */
[----:B------:R-:W-:Y:S01]  /*44ff0*/  IMAD.X R19, R27, 0x1, R60, P6 ;  /* 0x000000011b137824 */ /* 0x000fe200030e063c */
[----:B------:R-:W0:Y:S01]  /*45000*/  LDCU UR14, c[0x0][0x398] ;  /* 0x00007300ff0e77ac */ /* 0x000e220008000800 */
[----:B------:R-:W-:-:S02]  /*45010*/  VIADD R50, R50, UR8 ;  /* 0x0000000832327c36 */ /* 0x000fc40008000000 */
[----:B------:R2:W-:Y:S01]  /*45020*/  @P5 STG.E.U8 desc[UR6][R16.64], R25 ;  /* 0x0000001910005986 */ /* 0x0005e2000c101106 */
[----:B------:R-:W-:Y:S01]  /*45030*/  ISETP.LT.AND P5, PT, R55, UR16, !P0 ;  /* 0x0000001037007c0c */ /* 0x000fe2000c7a1270 */
[----:B------:R-:W4:Y:S02]  /*45040*/  LDCU UR16, c[0x0][0x398] ;  /* 0x00007300ff1077ac */ /* 0x000f240008000800 */
[----:B------:R0:W-:Y:S01]  /*45050*/  @P2 STG.E.U8 desc[UR6][R18.64], R23 ;  /* 0x0000001712002986 */ /* 0x0001e2000c101106 */
[----:B-1----:R-:W-:Y:S01]  /*45060*/  ISETP.GE.AND P2, PT, R12, UR12, PT ;  /* 0x0000000c0c007c0c */ /* 0x002fe2000bf46270 */
[----:B------:R-:W1:Y:S01]  /*45070*/  LDCU UR12, c[0x0][0x39c] ;  /* 0x00007380ff0c77ac */ /* 0x000e620008000800 */
[----:B------:R-:W-:Y:S02]  /*45080*/  SHF.R.S32.HI R27, RZ, 0x1f, R50 ;  /* 0x0000001fff1b7819 */ /* 0x000fe40000011432 */
[----:B------:R-:W-:Y:S01]  /*45090*/  IADD3 R20, P6, PT, R50, R0, RZ ;  /* 0x0000000032147210 */ /* 0x000fe20007fde0ff */
[----:B------:R-:W1:Y:S01]  /*450a0*/  LDCU UR8, c[0x0][0x3b8] ;  /* 0x00007700ff0877ac */ /* 0x000e620008000800 */
[----:B------:R-:W-:-:S02]  /*450b0*/  ISETP.LT.AND P0, PT, R54, UR18, !P0 ;  /* 0x0000001236007c0c */ /* 0x000fc4000c701270 */
[----:B--2---:R-:W-:Y:S01]  /*450c0*/  PRMT R25, R13, 0x7772, RZ ;  /* 0x000077720d197816 */ /* 0x004fe200000000ff */
[----:B------:R-:W-:Y:S01]  /*450d0*/  IMAD.X R21, R27, 0x1, R2, P6 ;  /* 0x000000011b157824 */ /* 0x000fe200030e0602 */
[CC--:B------:R-:W-:Y:S01]  /*450e0*/  IADD3 R16, P6, PT, R50.reuse, R3.reuse, RZ ;  /* 0x0000000332107210 */ /* 0x0c0fe20007fde0ff */
[----:B---3--:R-:W-:Y:S01]  /*450f0*/  VIADD R50, R50, UR10 ;  /* 0x0000000a32327c36 */ /* 0x008fe20008000000 */
[----:B------:R-:W2:Y:S01]  /*45100*/  LDCU UR18, c[0x0][0x398] ;  /* 0x00007300ff1277ac */ /* 0x000ea20008000800 */
[----:B0-----:R-:W-:Y:S01]  /*45110*/  PRMT R23, R13, 0x7773, RZ ;  /* 0x000077730d177816 */ /* 0x001fe200000000ff */
[----:B------:R0:W-:Y:S01]  /*45120*/  @P5 STG.E.U8 desc[UR6][R20.64], R25 ;  /* 0x0000001914005986 */ /* 0x0001e2000c101106 */
[----:B------:R-:W-:Y:S01]  /*45130*/  ISETP.LT.AND P5, PT, R55, UR20, !P3 ;  /* 0x0000001437007c0c */ /* 0x000fe2000dfa1270 */
[----:B------:R-:W-:Y:S01]  /*45140*/  IMAD.X R17, R27, 0x1, R60, P6 ;  /* 0x000000011b117824 */ /* 0x000fe200030e063c */
[----:B------:R-:W-:Y:S01]  /*45150*/  SHF.R.S32.HI R19, RZ, 0x1f, R50 ;  /* 0x0000001fff137819 */ /* 0x000fe20000011432 */
[----:B------:R-:W-:Y:S01]  /*45160*/  VIADD R18, R52, 0x5f ;  /* 0x0000005f34127836 */ /* 0x000fe20000000000 */
[-C--:B------:R-:W-:Y:S01]  /*45170*/  IADD3 R12, P6, PT, R50, R0.reuse, RZ ;  /* 0x00000000320c7210 */ /* 0x080fe20007fde0ff */
[----:B------:R-:W3:Y:S01]  /*45180*/  LDCU UR10, c[0x0][0x39c] ;  /* 0x00007380ff0a77ac */ /* 0x000ee20008000800 */
[----:B------:R-:W-:Y:S01]  /*45190*/  ISETP.LT.AND P3, PT, R54, UR14, !P3 ;  /* 0x0000000e36007c0c */ /* 0x000fe2000df61270 */
[----:B------:R2:W-:Y:S01]  /*451a0*/  @P0 STG.E.U8 desc[UR6][R16.64], R23 ;  /* 0x0000001710000986 */ /* 0x0005e2000c101106 */
[----:B-1----:R-:W-:Y:S01]  /*451b0*/  ISETP.GE.AND P0, PT, R18, UR12, PT ;  /* 0x0000000c12007c0c */ /* 0x002fe2000bf06270 */
[C---:B------:R-:W-:Y:S01]  /*451c0*/  IMAD.X R13, R19.reuse, 0x1, R2, P6 ;  /* 0x00000001130d7824 */ /* 0x040fe200030e0602 */
[----:B------:R-:W-:Y:S01]  /*451d0*/  IADD3 R18, P6, PT, R50, R3, RZ ;  /* 0x0000000332127210 */ /* 0x000fe20007fde0ff */
[----:B------:R-:W1:Y:S01]  /*451e0*/  LDCU UR20, c[0x0][0x398] ;  /* 0x00007300ff1477ac */ /* 0x000e620008000800 */
[----:B0-----:R-:W-:Y:S01]  /*451f0*/  PRMT R21, R14, 0x7770, RZ ;  /* 0x000077700e157816 */ /* 0x001fe200000000ff */
[----:B------:R-:W-:Y:S01]  /*45200*/  VIADD R50, R50, UR4 ;  /* 0x0000000432327c36 */ /* 0x000fe20008000000 */
[----:B------:R-:W-:Y:S01]  /*45210*/  PRMT R25, R14, 0x7771, RZ ;  /* 0x000077710e197816 */ /* 0x000fe200000000ff */
[----:B------:R-:W0:Y:S01]  /*45220*/  LDCU UR12, c[0x0][0x398] ;  /* 0x00007300ff0c77ac */ /* 0x000e220008000800 */
[----:B------:R-:W-:Y:S01]  /*45230*/  IMAD.X R19, R19, 0x1, R60, P6 ;  /* 0x0000000113137824 */ /* 0x000fe200030e063c */
[----:B------:R1:W-:Y:S01]  /*45240*/  @P5 STG.E.U8 desc[UR6][R12.64], R21 ;  /* 0x000000150c005986 */ /* 0x0003e2000c101106 */
[----:B----4-:R-:W-:Y:S01]  /*45250*/  ISETP.LT.AND P5, PT, R55, UR16, !P4 ;  /* 0x0000001037007c0c */ /* 0x010fe2000e7a1270 */
[----:B------:R-:W-:Y:S01]  /*45260*/  VIADD R20, R52, 0x60 ;  /* 0x0000006034147836 */ /* 0x000fe20000000000 */
[----:B--2---:R-:W-:Y:S01]  /*45270*/  ISETP.LT.AND P4, PT, R54, UR18, !P4 ;  /* 0x0000001236007c0c */ /* 0x004fe2000e781270 */
[----:B------:R2:W-:Y:S01]  /*45280*/  @P3 STG.E.U8 desc[UR6][R18.64], R25 ;  /* 0x0000001912003986 */ /* 0x0005e2000c101106 */
[----:B------:R-:W-:Y:S01]  /*45290*/  SHF.R.S32.HI R27, RZ, 0x1f, R50 ;  /* 0x0000001fff1b7819 */ /* 0x000fe20000011432 */
[----:B------:R-:W4:Y:S01]  /*452a0*/  LDCU UR4, c[0x0][0x3b8] ;  /* 0x00007700ff0477ac */ /* 0x000f220008000800 */
[----:B------:R-:W-:-:S02]  /*452b0*/  IADD3 R16, P6, PT, R50, R0, RZ ;  /* 0x0000000032107210 */ /* 0x000fc40007fde0ff */
[----:B------:R-:W-:Y:S01]  /*452c0*/  PRMT R23, R14, 0x7772, RZ ;  /* 0x000077720e177816 */ /* 0x000fe200000000ff */
[----:B------:R-:W4:Y:S01]  /*452d0*/  LDCU UR14, c[0x0][0x398] ;  /* 0x00007300ff0e77ac */ /* 0x000f220008000800 */
[----:B-1----:R-:W-:Y:S01]  /*452e0*/  IADD3 R12, P3, PT, R50, R3, RZ ;  /* 0x00000003320c7210 */ /* 0x002fe20007f7e0ff */
[C---:B------:R-:W-:Y:S01]  /*452f0*/  IMAD.X R17, R27.reuse, 0x1, R2, P6 ;  /* 0x000000011b117824 */ /* 0x040fe200030e0602 */
[----:B------:R-:W-:Y:S01]  /*45300*/  PRMT R21, R14, 0x7773, RZ ;  /* 0x000077730e157816 */ /* 0x000fe200000000ff */
[----:B------:R-:W1:Y:S02]  /*45310*/  LDCU UR16, c[0x0][0x398] ;  /* 0x00007300ff1077ac */ /* 0x000e640008000800 */
[----:B------:R-:W-:Y:S01]  /*45320*/  IMAD.X R13, R27, 0x1, R60, P3 ;  /* 0x000000011b0d7824 */ /* 0x000fe200018e063c */
[----:B---3--:R-:W-:Y:S01]  /*45330*/  ISETP.GE.AND P6, PT, R20, UR10, PT ;  /* 0x0000000a14007c0c */ /* 0x008fe2000bfc6270 */
[----:B------:R-:W3:Y:S01]  /*45340*/  LDCU UR10, c[0x0][0x39c] ;  /* 0x00007380ff0a77ac */ /* 0x000ee20008000800 */
[----:B------:R4:W-:Y:S01]  /*45350*/  @P5 STG.E.U8 desc[UR6][R16.64], R23 ;  /* 0x0000001710005986 */ /* 0x0009e2000c101106 */
[----:B------:R-:W-:Y:S01]  /*45360*/  VIADD R50, R50, UR8 ;  /* 0x0000000832327c36 */ /* 0x000fe20008000000 */
[----:B0-----:R-:W-:Y:S01]  /*45370*/  ISETP.LT.AND P3, PT, R54, UR12, !P2 ;  /* 0x0000000c36007c0c */ /* 0x001fe2000d761270 */
[----:B------:R-:W0:Y:S01]  /*45380*/  LDCU UR12, c[0x0][0x39c] ;  /* 0x00007380ff0c77ac */ /* 0x000e220008000800 */
[----:B------:R1:W-:Y:S01]  /*45390*/  @P4 STG.E.U8 desc[UR6][R12.64], R21 ;  /* 0x000000150c004986 */ /* 0x0003e2000c101106 */
[----:B------:R-:W-:-:S02]  /*453a0*/  ISETP.LT.AND P4, PT, R55, UR20, !P2 ;  /* 0x0000001437007c0c */ /* 0x000fc4000d781270 */
[----:B--2---:R-:W-:Y:S01]  /*453b0*/  SHF.R.S32.HI R25, RZ, 0x1f, R50 ;  /* 0x0000001fff197819 */ /* 0x004fe20000011432 */
[----:B------:R-:W2:Y:S01]  /*453c0*/  LDCU UR8, c[0x0][0x3b8] ;  /* 0x00007700ff0877ac */ /* 0x000ea20008000800 */
[-C--:B------:R-:W-:Y:S01]  /*453d0*/  IADD3 R18, P2, PT, R50, R0.reuse, RZ ;  /* 0x0000000032127210 */ /* 0x080fe20007f5e0ff */
[----:B------:R-:W-:Y:S01]  /*453e0*/  VIADD R14, R52, 0x61 ;  /* 0x00000061340e7836 */ /* 0x000fe20000000000 */
[CC--:B----4-:R-:W-:Y:S01]  /*453f0*/  IADD3 R16, P5, PT, R50.reuse, R3.reuse, RZ ;  /* 0x0000000332107210 */ /* 0x0d0fe20007fbe0ff */
[----:B------:R-:W4:Y:S02]  /*45400*/  LDCU UR18, c[0x0][0x398] ;  /* 0x00007300ff1277ac */ /* 0x000f240008000800 */
[----:B------:R-:W-:Y:S01]  /*45410*/  IMAD.X R19, R25, 0x1, R2, P2 ;  /* 0x0000000119137824 */ /* 0x000fe200010e0602 */
[C---:B------:R-:W-:Y:S01]  /*45420*/  PRMT R23, R15.reuse, 0x7770, RZ ;  /* 0x000077700f177816 */ /* 0x040fe200000000ff */
[----:B------:R-:W-:Y:S01]  /*45430*/  VIADD R50, R50, UR4 ;  /* 0x0000000432327c36 */ /* 0x000fe20008000000 */
[----:B-1----:R-:W-:Y:S01]  /*45440*/  PRMT R21, R15, 0x7771, RZ ;  /* 0x000077710f157816 */ /* 0x002fe200000000ff */
[----:B------:R-:W-:Y:S01]  /*45450*/  IMAD.X R17, R25, 0x1, R60, P5 ;  /* 0x0000000119117824 */ /* 0x000fe200028e063c */
[----:B---3--:R-:W-:Y:S01]  /*45460*/  ISETP.GE.AND P2, PT, R14, UR10, PT ;  /* 0x0000000a0e007c0c */ /* 0x008fe2000bf46270 */
[----:B------:R1:W-:Y:S01]  /*45470*/  @P4 STG.E.U8 desc[UR6][R18.64], R23 ;  /* 0x0000001712004986 */ /* 0x0003e2000c101106 */
[----:B------:R-:W-:Y:S01]  /*45480*/  ISETP.LT.AND P4, PT, R55, UR14, !P0 ;  /* 0x0000000e37007c0c */ /* 0x000fe2000c781270 */
[----:B------:R-:W-:Y:S01]  /*45490*/  VIADD R13, R52, 0x62 ;  /* 0x00000062340d7836 */ /* 0x000fe20000000000 */
[----:B------:R-:W-:Y:S01]  /*454a0*/  SHF.R.S32.HI R25, RZ, 0x1f, R50 ;  /* 0x0000001fff197819 */ /* 0x000fe20000011432 */
[----:B------:R-:W3:Y:S01]  /*454b0*/  LDCU UR10, c[0x0][0x39c] ;  /* 0x00007380ff0a77ac */ /* 0x000ee20008000800 */
[CC--:B------:R-:W-:Y:S01]  /*454c0*/  IADD3 R12, P5, PT, R50.reuse, R0.reuse, RZ ;  /* 0x00000000320c7210 */ /* 0x0c0fe20007fbe0ff */
[----:B------:R4:W-:Y:S01]  /*454d0*/  @P3 STG.E.U8 desc[UR6][R16.64], R21 ;  /* 0x0000001510003986 */ /* 0x0009e2000c101106 */
[----:B0-----:R-:W-:Y:S01]  /*454e0*/  ISETP.GE.AND P3, PT, R13, UR12, PT ;  /* 0x0000000c0d007c0c */ /* 0x001fe2000bf66270 */
[----:B------:R-:W0:Y:S02]  /*454f0*/  LDCU UR4, c[0x0][0x3b8] ;  /* 0x00007700ff0477ac */ /* 0x000e240008000800 */
[----:B------:R-:W-:Y:S01]  /*45500*/  IMAD.X R13, R25, 0x1, R2, P5 ;  /* 0x00000001190d7824 */ /* 0x000fe200028e0602 */
[CC--:B------:R-:W-:Y:S01]  /*45510*/  IADD3 R14, P5, PT, R50.reuse, R3.reuse, RZ ;  /* 0x00000003320e7210 */ /* 0x0c0fe20007fbe0ff */
[----:B--2---:R-:W-:Y:S01]  /*45520*/  VIADD R50, R50, UR8 ;  /* 0x0000000832327c36 */ /* 0x004fe20008000000 */
[C---:B-1----:R-:W-:Y:S01]  /*45530*/  PRMT R19, R15.reuse, 0x7773, RZ ;  /* 0x000077730f137816 */ /* 0x042fe200000000ff */
[----:B------:R-:W1:Y:S01]  /*45540*/  LDCU UR12, c[0x0][0x398] ;  /* 0x00007300ff0c77ac */ /* 0x000e620008000800 */
[----:B----4-:R-:W-:Y:S01]  /*45550*/  PRMT R21, R15, 0x7772, RZ ;  /* 0x000077720f157816 */ /* 0x010fe200000000ff */
[----:B------:R-:W-:Y:S01]  /*45560*/  IMAD.X R15, R25, 0x1, R60, P5 ;  /* 0x00000001190f7824 */ /* 0x000fe200028e063c */
[----:B------:R-:W-:Y:S01]  /*45570*/  ISETP.LT.AND P0, PT, R54, UR16, !P0 ;  /* 0x0000001036007c0c */ /* 0x000fe2000c701270 */
[----:B------:R-:W-:Y:S01]  /*45580*/  VIADD R18, R52, 0x63 ;  /* 0x0000006334127836 */ /* 0x000fe20000000000 */
[----:B------:R-:W-:Y:S01]  /*45590*/  ISETP.LT.AND P5, PT, R55, UR18, !P6 ;  /* 0x0000001237007c0c */ /* 0x000fe2000f7a1270 */
[----:B------:R2:W-:Y:S01]  /*455a0*/  @P4 STG.E.U8 desc[UR6][R12.64], R21 ;  /* 0x000000150c004986 */ /* 0x0005e2000c101106 */
[----:B------:R-:W-:Y:S01]  /*455b0*/  SHF.R.S32.HI R23, RZ, 0x1f, R50 ;  /* 0x0000001fff177819 */ /* 0x000fe20000011432 */
[----:B------:R-:W4:Y:S01]  /*455c0*/  LDCU UR14, c[0x0][0x398] ;  /* 0x00007300ff0e77ac */ /* 0x000f220008000800 */
[-C--:B------:R-:W-:Y:S01]  /*455d0*/  IADD3 R16, P4, PT, R50, R0.reuse, RZ ;  /* 0x0000000032107210 */ /* 0x080fe20007f9e0ff */
[----:B------:R-:W4:Y:S04]  /*455e0*/  LDCU UR16, c[0x0][0x398] ;  /* 0x00007300ff1077ac */ /* 0x000f280008000800 */
[C---:B------:R-:W-:Y:S01]  /*455f0*/  IMAD.X R17, R23.reuse, 0x1, R2, P4 ;  /* 0x0000000117117824 */ /* 0x040fe200020e0602 */
[----:B---3--:R-:W-:Y:S01]  /*45600*/  ISETP.GE.AND P4, PT, R18, UR10, PT ;  /* 0x0000000a12007c0c */ /* 0x008fe2000bf86270 */
[----:B------:R-:W3:Y:S01]  /*45610*/  LDCU UR10, c[0x0][0x39c] ;  /* 0x00007380ff0a77ac */ /* 0x000ee20008000800 */
[----:B--2---:R-:W-:Y:S01]  /*45620*/  PRMT R21, R8, 0x7770, RZ ;  /* 0x0000777008157816 */ /* 0x004fe200000000ff */
[----:B------:R2:W-:Y:S01]  /*45630*/  @P0 STG.E.U8 desc[UR6][R14.64], R19 ;  /* 0x000000130e000986 */ /* 0x0005e2000c101106 */
[----:B------:R-:W3:Y:S03]  /*45640*/  LDCU UR8, c[0x0][0x3b8] ;  /* 0x00007700ff0877ac */ /* 0x000ee60008000800 */
[----:B------:R4:W-:Y:S01]  /*45650*/  @P5 STG.E.U8 desc[UR6][R16.64], R21 ;  /* 0x0000001510005986 */ /* 0x0009e2000c101106 */
[C---:B------:R-:W-:Y:S01]  /*45660*/  IADD3 R12, P5, PT, R50.reuse, R3, RZ ;  /* 0x00000003320c7210 */ /* 0x040fe20007fbe0ff */
[----:B0-----:R-:W-:Y:S01]  /*45670*/  VIADD R50, R50, UR4 ;  /* 0x0000000432327c36 */ /* 0x001fe20008000000 */
[----:B-1----:R-:W-:Y:S01]  /*45680*/  ISETP.LT.AND P6, PT, R54, UR12, !P6 ;  /* 0x0000000c36007c0c */ /* 0x002fe2000f7c1270 */
[----:B------:R-:W0:Y:S02]  /*45690*/  LDCU UR12, c[0x0][0x398] ;  /* 0x00007300ff0c77ac */ /* 0x000e240008000800 */
[----:B------:R-:W-:Y:S01]  /*456a0*/  IMAD.X R13, R23, 0x1, R60, P5 ;  /* 0x00000001170d7824 */ /* 0x000fe200028e063c */
[----:B------:R-:W-:Y:S01]  /*456b0*/  SHF.R.S32.HI R23, RZ, 0x1f, R50 ;  /* 0x0000001fff177819 */ /* 0x000fe20000011432 */
[----:B------:R-:W1:Y:S01]  /*456c0*/  LDCU UR4, c[0x0][0x3b8] ;  /* 0x00007700ff0477ac */ /* 0x000e620008000800 */
[----:B--2---:R-:W-:Y:S01]  /*456d0*/  IADD3 R14, P5, PT, R50, R0, RZ ;  /* 0x00000000320e7210 */ /* 0x004fe20007fbe0ff */
[----:B----4-:R-:W-:Y:S01]  /*456e0*/  VIADD R16, R52, 0x64 ;  /* 0x0000006434107836 */ /* 0x010fe20000000000 */
[----:B------:R-:W-:-:S03]  /*456f0*/  ISETP.LT.AND P0, PT, R55, UR14, !P2 ;  /* 0x0000000e37007c0c */ /* 0x000fc6000d701270 */
[----:B------:R-:W-:Y:S01]  /*45700*/  IMAD.X R15, R23, 0x1, R2, P5 ;  /* 0x00000001170f7824 */ /* 0x000fe200028e0602 */
[----:B------:R-:W-:Y:S01]  /*45710*/  PRMT R19, R8, 0x7771, RZ ;  /* 0x0000777108137816 */ /* 0x000fe200000000ff */
[----:B------:R-:W2:Y:S01]  /*45720*/  LDCU UR14, c[0x0][0x398] ;  /* 0x00007300ff0e77ac */ /* 0x000ea20008000800 */
[----:B---3--:R-:W-:Y:S01]  /*45730*/  ISETP.GE.AND P5, PT, R16, UR10, PT ;  /* 0x0000000a10007c0c */ /* 0x008fe2000bfa6270 */
[----:B------:R-:W3:Y:S01]  /*45740*/  LDCU UR10, c[0x0][0x39c] ;  /* 0x00007380ff0a77ac */ /* 0x000ee20008000800 */
[----:B------:R-:W-:Y:S01]  /*45750*/  ISETP.LT.AND P2, PT, R54, UR16, !P2 ;  /* 0x0000001036007c0c */ /* 0x000fe2000d741270 */
[----:B------:R4:W-:Y:S01]  /*45760*/  @P6 STG.E.U8 desc[UR6][R12.64], R19 ;  /* 0x000000130c006986 */ /* 0x0009e2000c101106 */
[----:B------:R-:W-:Y:S01]  /*45770*/  PRMT R21, R8, 0x7772, RZ ;  /* 0x0000777208157816 */ /* 0x000fe200000000ff */
[----:B------:R-:W1:Y:S01]  /*45780*/  LDCU UR16, c[0x0][0x398] ;  /* 0x00007300ff1077ac */ /* 0x000e620008000800 */
[C---:B------:R-:W-:Y:S01]  /*45790*/  IADD3 R16, P6, PT, R50.reuse, R3, RZ ;  /* 0x0000000332107210 */ /* 0x040fe20007fde0ff */
[----:B------:R-:W-:-:S02]  /*457a0*/  VIADD R50, R50, UR8 ;  /* 0x0000000832327c36 */ /* 0x000fc40008000000 */
[----:B------:R1:W-:Y:S01]  /*457b0*/  @P0 STG.E.U8 desc[UR6][R14.64], R21 ;  /* 0x000000150e000986 */ /* 0x0003e2000c101106 */
[----:B0-----:R-:W-:Y:S01]  /*457c0*/  ISETP.LT.AND P0, PT, R55, UR12, !P3 ;  /* 0x0000000c37007c0c */ /* 0x001fe2000df01270 */
[----:B------:R-:W-:Y:S01]  /*457d0*/  IMAD.X R17, R23, 0x1, R60, P6 ;  /* 0x0000000117117824 */ /* 0x000fe200030e063c */
[----:B------:R-:W-:Y:S01]  /*457e0*/  SHF.R.S32.HI R23, RZ, 0x1f, R50 ;  /* 0x0000001fff177819 */ /* 0x000fe20000011432 */
[----:B------:R-:W0:Y:S01]  /*457f0*/  LDCU UR12, c[0x0][0x398] ;  /* 0x00007300ff0c77ac */ /* 0x000e220008000800 */
[----:B----4-:R-:W-:Y:S01]  /*45800*/  PRMT R19, R8, 0x7773, RZ ;  /* 0x0000777308137816 */ /* 0x010fe200000000ff */
[----:B------:R-:W-:Y:S01]  /*45810*/  VIADD R8, R52, 0x65 ;  /* 0x0000006534087836 */ /* 0x000fe20000000000 */
[-C--:B------:R-:W-:Y:S01]  /*45820*/  IADD3 R12, P6, PT, R50, R0.reuse, RZ ;  /* 0x00000000320c7210 */ /* 0x080fe20007fde0ff */
[----:B------:R-:W4:Y:S02]  /*45830*/  LDCU UR8, c[0x0][0x3b8] ;  /* 0x00007700ff0877ac */ /* 0x000f240008000800 */
[----:B------:R0:W-:Y:S01]  /*45840*/  @P2 STG.E.U8 desc[UR6][R16.64], R19 ;  /* 0x0000001310002986 */ /* 0x0001e2000c101106 */
[----:B---3--:R-:W-:Y:S01]  /*45850*/  ISETP.GE.AND P2, PT, R8, UR10, PT ;  /* 0x0000000a08007c0c */ /* 0x008fe2000bf46270 */
[----:B------:R-:W-:Y:S01]  /*45860*/  IMAD.X R13, R23, 0x1, R2, P6 ;  /* 0x00000001170d7824 */ /* 0x000fe200030e0602 */
[----:B-1----:R-:W-:Y:S01]  /*45870*/  PRMT R21, R9, 0x7770, RZ ;  /* 0x0000777009157816 */ /* 0x002fe200000000ff */
[----:B------:R-:W1:Y:S04]  /*45880*/  LDCU UR10, c[0x0][0x39c] ;  /* 0x00007380ff0a77ac */ /* 0x000e680008000800 */
[----:B------:R3:W-:Y:S01]  /*45890*/  @P0 STG.E.U8 desc[UR6][R12.64], R21 ;  /* 0x000000150c000986 */ /* 0x0007e2000c101106 */
[C---:B------:R-:W-:Y:S01]  /*458a0*/  IADD3 R14, P0, PT, R50.reuse, R3, RZ ;  /* 0x00000003320e7210 */ /* 0x040fe20007f1e0ff */
[----:B------:R-:W-:Y:S01]  /*458b0*/  VIADD R50, R50, UR4 ;  /* 0x0000000432327c36 */ /* 0x000fe20008000000 */
[----:B--2---:R-:W-:Y:S01]  /*458c0*/  ISETP.LT.AND P3, PT, R54, UR14, !P3 ;  /* 0x0000000e36007c0c */ /* 0x004fe2000df61270 */
[----:B------:R-:W2:Y:S01]  /*458d0*/  LDCU UR14, c[0x0][0x398] ;  /* 0x00007300ff0e77ac */ /* 0x000ea20008000800 */
[----:B------:R-:W-:Y:S01]  /*458e0*/  ISETP.LT.AND P6, PT, R55, UR16, !P4 ;  /* 0x0000001037007c0c */ /* 0x000fe2000e7c1270 */
[----:B------:R-:W-:Y:S01]  /*458f0*/  IMAD.X R15, R23, 0x1, R60, P0 ;  /* 0x00000001170f7824 */ /* 0x000fe200000e063c */
[----:B------:R-:W-:Y:S01]  /*45900*/  SHF.R.S32.HI R23, RZ, 0x1f, R50 ;  /* 0x0000001fff177819 */ /* 0x000fe20000011432 */
[----:B------:R-:W-:Y:S01]  /*45910*/  VIADD R8, R52, 0x66 ;  /* 0x0000006634087836 */ /* 0x000fe20000000000 */
[----:B0-----:R-:W-:Y:S01]  /*45920*/  IADD3 R16, P0, PT, R50, R0, RZ ;  /* 0x0000000032107210 */ /* 0x001fe20007f1e0ff */
[----:B------:R-:W0:Y:S01]  /*45930*/  LDCU UR4, c[0x0][0x3b8] ;  /* 0x00007700ff0477ac */ /* 0x000e220008000800 */
[----:B------:R-:W-:-:S03]  /*45940*/  PRMT R19, R9, 0x7771, RZ ;  /* 0x0000777109137816 */ /* 0x000fc600000000ff */
[----:B------:R-:W-:Y:S01]  /*45950*/  IMAD.X R17, R23, 0x1, R2, P0 ;  /* 0x0000000117117824 */ /* 0x000fe200000e0602 */
[----:B-1----:R-:W-:Y:S01]  /*45960*/  ISETP.GE.AND P0, PT, R8, UR10, PT ;  /* 0x0000000a08007c0c */ /* 0x002fe2000bf06270 */
[----:B------:R-:W1:Y:S01]  /*45970*/  LDCU UR10, c[0x0][0x39c] ;  /* 0x00007380ff0a77ac */ /* 0x000e620008000800 */
[----:B---3--:R-:W-:Y:S01]  /*45980*/  PRMT R21, R9, 0x7772, RZ ;  /* 0x0000777209157816 */ /* 0x008fe200000000ff */
[----:B------:R3:W-:Y:S01]  /*45990*/  @P3 STG.E.U8 desc[UR6][R14.64], R19 ;  /* 0x000000130e003986 */ /* 0x0007e2000c101106 */
[----:B------:R-:W-:Y:S01]  /*459a0*/  ISETP.LT.AND P4, PT, R54, UR12, !P4 ;  /* 0x0000000c36007c0c */ /* 0x000fe2000e781270 */
[----:B------:R-:W0:Y:S02]  /*459b0*/  LDCU UR16, c[0x0][0x398] ;  /* 0x00007300ff1077ac */ /* 0x000e240008000800 */
[----:B------:R0:W-:Y:S01]  /*459c0*/  @P6 STG.E.U8 desc[UR6][R16.64], R21 ;  /* 0x0000001510006986 */ /* 0x0001e2000c101106 */
[CC--:B------:R-:W-:Y:S01]  /*459d0*/  IADD3 R12, P6, PT, R50.reuse, R3.reuse, RZ ;  /* 0x00000003320c7210 */ /* 0x0c0fe20007fde0ff */
[----:B----4-:R-:W-:Y:S01]  /*459e0*/  VIADD R50, R50, UR8 ;  /* 0x0000000832327c36 */ /* 0x010fe20008000000 */
[----:B--2---:R-:W-:Y:S01]  /*459f0*/  ISETP.LT.AND P3, PT, R55, UR14, !P5 ;  /* 0x0000000e37007c0c */ /* 0x004fe2000ef61270 */
[----:B------:R-:W2:Y:S02]  /*45a00*/  LDCU UR12, c[0x0][0x398] ;  /* 0x00007300ff0c77ac */ /* 0x000ea40008000800 */
[----:B------:R-:W-:Y:S01]  /*45a10*/  IMAD.X R13, R23, 0x1, R60, P6 ;  /* 0x00000001170d7824 */ /* 0x000fe200030e063c */
[----:B---3--:R-:W-:Y:S01]  /*45a20*/  PRMT R19, R9, 0x7773, RZ ;  /* 0x0000777309137816 */ /* 0x008fe200000000ff */
[----:B------:R-:W-:Y:S01]  /*45a30*/  VIADD R14, R52, 0x67 ;  /* 0x00000067340e7836 */ /* 0x000fe20000000000 */
[----:B------:R-:W-:Y:S01]  /*45a40*/  SHF.R.S32.HI R15, RZ, 0x1f, R50 ;  /* 0x0000001fff0f7819 */ /* 0x000fe20000011432 */
[----:B------:R-:W3:Y:S01]  /*45a50*/  LDCU UR14, c[0x0][0x398] ;  /* 0x00007300ff0e77ac */ /* 0x000ee20008000800 */
[-C--:B------:R-:W-:Y:S01]  /*45a60*/  IADD3 R8, P6, PT, R50, R0.reuse, RZ ;  /* 0x0000000032087210 */ /* 0x080fe20007fde0ff */
[----:B------:R4:W-:Y:S01]  /*45a70*/  @P4 STG.E.U8 desc[UR6][R12.64], R19 ;  /* 0x000000130c004986 */ /* 0x0009e2000c101106 */
[----:B-1----:R-:W-:Y:S01]  /*45a80*/  ISETP.GE.AND P4, PT, R14, UR10, PT ;  /* 0x0000000a0e007c0c */ /* 0x002fe2000bf86270 */
[----:B------:R-:W1:Y:S01]  /*45a90*/  LDCU UR10, c[0x0][0x39c] ;  /* 0x00007380ff0a77ac */ /* 0x000e620008000800 */
[----:B0-----:R-:W-:Y:S01]  /*45aa0*/  PRMT R17, R10, 0x7770, RZ ;  /* 0x000077700a117816 */ /* 0x001fe200000000ff */
[----:B------:R-:W-:Y:S01]  /*45ab0*/  IMAD.X R9, R15, 0x1, R2, P6 ;  /* 0x000000010f097824 */ /* 0x000fe200030e0602 */
[----:B------:R-:W0:Y:S04]  /*45ac0*/  LDCU UR8, c[0x0][0x3b8] ;  /* 0x00007700ff0877ac */ /* 0x000e280008000800 */
[----:B------:R1:W-:Y:S01]  /*45ad0*/  @P3 STG.E.U8 desc[UR6][R8.64], R17 ;  /* 0x0000001108003986 */ /* 0x0003e2000c101106 */
[C---:B------:R-:W-:Y:S01]  /*45ae0*/  IADD3 R14, P3, PT, R50.reuse, R3, RZ ;  /* 0x00000003320e7210 */ /* 0x040fe20007f7e0ff */
[----:B------:R-:W-:Y:S01]  /*45af0*/  VIADD R50, R50, UR4 ;  /* 0x0000000432327c36 */ /* 0x000fe20008000000 */
[----:B------:R-:W-:Y:S01]  /*45b00*/  ISETP.LT.AND P5, PT, R54, UR16, !P5 ;  /* 0x0000001036007c0c */ /* 0x000fe2000efa1270 */
[----:B------:R-:W0:Y:S01]  /*45b10*/  LDCU UR16, c[0x0][0x398] ;  /* 0x00007300ff1077ac */ /* 0x000e220008000800 */
[----:B--2---:R-:W-:Y:S01]  /*45b20*/  ISETP.LT.AND P6, PT, R55, UR12, !P2 ;  /* 0x0000000c37007c0c */ /* 0x004fe2000d7c1270 */
[----:B------:R-:W-:Y:S01]  /*45b30*/  IMAD.X R15, R15, 0x1, R60, P3 ;  /* 0x000000010f0f7824 */ /* 0x000fe200018e063c */
[----:B------:R-:W-:Y:S01]  /*45b40*/  SHF.R.S32.HI R21, RZ, 0x1f, R50 ;  /* 0x0000001fff157819 */ /* 0x000fe20000011432 */
[----:B------:R-:W2:Y:S01]  /*45b50*/  LDCU UR4, c[0x0][0x3b8] ;  /* 0x00007700ff0477ac */ /* 0x000ea20008000800 */
[----:B----4-:R-:W-:Y:S01]  /*45b60*/  IADD3 R12, P3, PT, R50, R0, RZ ;  /* 0x00000000320c7210 */ /* 0x010fe20007f7e0ff */
[----:B-1----:R-:W-:Y:S01]  /*45b70*/  VIADD R8, R52, 0x68 ;  /* 0x0000006834087836 */ /* 0x002fe20000000000 */
[----:B------:R-:W-:-:S03]  /*45b80*/  PRMT R19, R10, 0x7771, RZ ;  /* 0x000077710a137816 */ /* 0x000fc600000000ff */
[----:B------:R-:W-:Y:S01]  /*45b90*/  IMAD.X R13, R21, 0x1, R2, P3 ;  /* 0x00000001150d7824 */ /* 0x000fe200018e0602 */
[----:B------:R-:W-:Y:S01]  /*45ba0*/  PRMT R17, R10, 0x7772, RZ ;  /* 0x000077720a117816 */ /* 0x000fe200000000ff */
[----:B------:R-:W1:Y:S01]  /*45bb0*/  LDCU UR12, c[0x0][0x398] ;  /* 0x00007300ff0c77ac */ /* 0x000e620008000800 */
[----:B------:R-:W-:Y:S01]  /*45bc0*/  ISETP.GE.AND P3, PT, R8, UR10, PT ;  /* 0x0000000a08007c0c */ /* 0x000fe2000bf66270 */
[----:B------:R-:W4:Y:S01]  /*45bd0*/  LDCU UR10, c[0x0][0x39c] ;  /* 0x00007380ff0a77ac */ /* 0x000f220008000800 */
[----:B---3--:R-:W-:Y:S01]  /*45be0*/  ISETP.LT.AND P2, PT, R54, UR14, !P2 ;  /* 0x0000000e36007c0c */ /* 0x008fe2000d741270 */
[----:B------:R3:W-:Y:S01]  /*45bf0*/  @P5 STG.E.U8 desc[UR6][R14.64], R19 ;  /* 0x000000130e005986 */ /* 0x0007e2000c101106 */
[----:B------:R-:W1:Y:S03]  /*45c00*/  LDCU UR14, c[0x0][0x398] ;  /* 0x00007300ff0e77ac */ /* 0x000e660008000800 */
[----:B------:R1:W-:Y:S01]  /*45c10*/  @P6 STG.E.U8 desc[UR6][R12.64], R17 ;  /* 0x000000110c006986 */ /* 0x0003e2000c101106 */
[CC--:B------:R-:W-:Y:S01]  /*45c20*/  IADD3 R8, P6, PT, R50.reuse, R3.reuse, RZ ;  /* 0x0000000332087210 */ /* 0x0c0fe20007fde0ff */
[----:B0-----:R-:W-:Y:S01]  /*45c30*/  VIADD R50, R50, UR8 ;  /* 0x0000000832327c36 */ /* 0x001fe20008000000 */
[----:B------:R-:W-:Y:S01]  /*45c40*/  ISETP.LT.AND P5, PT, R55, UR16, !P0 ;  /* 0x0000001037007c0c */ /* 0x000fe2000c7a1270 */
[----:B------:R-:W0:Y:S02]  /*45c50*/  LDCU UR16, c[0x0][0x398] ;  /* 0x00007300ff1077ac */ /* 0x000e240008000800 */
[----:B------:R-:W-:Y:S01]  /*45c60*/  IMAD.X R9, R21, 0x1, R60, P6 ;  /* 0x0000000115097824 */ /* 0x000fe200030e063c */
[----:B---3--:R-:W-:Y:S01]  /*45c70*/  PRMT R19, R10, 0x7773, RZ ;  /* 0x000077730a137816 */ /* 0x008fe200000000ff */
[----:B------:R-:W-:Y:S01]  /*45c80*/  VIADD R10, R52, 0x69 ;  /* 0x00000069340a7836 */ /* 0x000fe20000000000 */
[----:B------:R-:W-:Y:S01]  /*45c90*/  SHF.R.S32.HI R21, RZ, 0x1f, R50 ;  /* 0x0000001fff157819 */ /* 0x000fe20000011432 */
[----:B------:R-:W3:Y:S01]  /*45ca0*/  LDCU UR8, c[0x0][0x3b8] ;  /* 0x00007700ff0877ac */ /* 0x000ee20008000800 */
[----:B------:R-:W-:Y:S01]  /*45cb0*/  IADD3 R14, P6, PT, R50, R0, RZ ;  /* 0x00000000320e7210 */ /* 0x000fe20007fde0ff */
[----:B------:R0:W-:Y:S01]  /*45cc0*/  @P2 STG.E.U8 desc[UR6][R8.64], R19 ;  /* 0x0000001308002986 */ /* 0x0001e2000c101106 */
[----:B----4-:R-:W-:Y:S01]  /*45cd0*/  ISETP.GE.AND P2, PT, R10, UR10, PT ;  /* 0x0000000a0a007c0c */ /* 0x010fe2000bf46270 */
[----:B------:R-:W4:Y:S01]  /*45ce0*/  LDCU UR10, c[0x0][0x39c] ;  /* 0x00007380ff0a77ac */ /* 0x000f220008000800 */
[----:B-1----:R-:W-:Y:S01]  /*45cf0*/  PRMT R17, R11, 0x7770, RZ ;  /* 0x000077700b117816 */ /* 0x002fe200000000ff */
[----:B------:R-:W-:Y:S01]  /*45d00*/  IMAD.X R15, R21, 0x1, R2, P6 ;  /* 0x00000001150f7824 */ /* 0x000fe200030e0602 */
[----:B------:R-:W-:Y:S01]  /*45d10*/  ISETP.LT.AND P0, PT, R54, UR12, !P0 ;  /* 0x0000000c36007c0c */ /* 0x000fe2000c701270 */
[----:B------:R-:W1:Y:S03]  /*45d20*/  LDCU UR12, c[0x0][0x398] ;  /* 0x00007300ff0c77ac */ /* 0x000e660008000800 */
[----:B------:R3:W-:Y:S01]  /*45d30*/  @P5 STG.E.U8 desc[UR6][R14.64], R17 ;  /* 0x000000110e005986 */ /* 0x0007e2000c101106 */
[C---:B------:R-:W-:Y:S01]  /*45d40*/  IADD3 R12, P5, PT, R50.reuse, R3, RZ ;  /* 0x00000003320c7210 */ /* 0x040fe20007fbe0ff */
[----:B--2---:R-:W-:Y:S01]  /*45d50*/  VIADD R50, R50, UR4 ;  /* 0x0000000432327c36 */ /* 0x004fe20008000000 */
[----:B------:R-:W-:Y:S01]  /*45d60*/  ISETP.LT.AND P6, PT, R55, UR14, !P4 ;  /* 0x0000000e37007c0c */ /* 0x000fe2000e7c1270 */
[----:B------:R-:W-:Y:S01]  /*45d70*/  VIADD R10, R52, 0x6a ;  /* 0x0000006a340a7836 */ /* 0x000fe20000000000 */
[----:B------:R-:W2:Y:S01]  /*45d80*/  LDCU UR18, c[0x0][0x398] ;  /* 0x00007300ff1277ac */ /* 0x000ea20008000800 */
[----:B------:R-:W-:Y:S01]  /*45d90*/  IMAD.X R13, R21, 0x1, R60, P5 ;  /* 0x00000001150d7824 */ /* 0x000fe200028e063c */
[----:B------:R-:W-:-:S02]  /*45da0*/  SHF.R.S32.HI R21, RZ, 0x1f, R50 ;  /* 0x0000001fff157819 */ /* 0x000fc40000011432 */
[----:B0-----:R-:W-:Y:S01]  /*45db0*/  IADD3 R8, P5, PT, R50, R0, RZ ;  /* 0x0000000032087210 */ /* 0x001fe20007fbe0ff */
[----:B------:R-:W0:Y:S01]  /*45dc0*/  LDCU UR4, c[0x0][0x3b8] ;  /* 0x00007700ff0477ac */ /* 0x000e220008000800 */
[C---:B------:R-:W-:Y:S02]  /*45dd0*/  PRMT R19, R11.reuse, 0x7771, RZ ;  /* 0x000077710b137816 */ /* 0x040fe400000000ff */
[----:B---3--:R-:W-:Y:S01]  /*45de0*/  PRMT R17, R11, 0x7772, RZ ;  /* 0x000077720b117816 */ /* 0x008fe200000000ff */
[----:B------:R-:W-:Y:S01]  /*45df0*/  IMAD.X R9, R21, 0x1, R2, P5 ;  /* 0x0000000115097824 */ /* 0x000fe200028e0602 */
[----:B----4-:R-:W-:Y:S01]  /*45e00*/  ISETP.GE.AND P5, PT, R10, UR10, PT ;  /* 0x0000000a0a007c0c */ /* 0x010fe2000bfa6270 */
[----:B------:R-:W3:Y:S01]  /*45e10*/  LDCU UR10, c[0x0][0x39c] ;  /* 0x00007380ff0a77ac */ /* 0x000ee20008000800 */
[----:B------:R4:W-:Y:S01]  /*45e20*/  @P0 STG.E.U8 desc[UR6][R12.64], R19 ;  /* 0x000000130c000986 */ /* 0x0009e2000c101106 */
[----:B------:R-:W-:Y:S01]  /*45e30*/  ISETP.LT.AND P4, PT, R54, UR16, !P4 ;  /* 0x0000001036007c0c */ /* 0x000fe2000e781270 */
[----:B------:R-:W0:Y:S02]  /*45e40*/  LDCU UR14, c[0x0][0x398] ;  /* 0x00007300ff0e77ac */ /* 0x000e240008000800 */
[----:B------:R2:W-:Y:S01]  /*45e50*/  @P6 STG.E.U8 desc[UR6][R8.64], R17 ;  /* 0x0000001108006986 */ /* 0x0005e2000c101106 */
[C---:B------:R-:W-:Y:S01]  /*45e60*/  IADD3 R10, P6, PT, R50.reuse, R3, RZ ;  /* 0x00000003320a7210 */ /* 0x040fe20007fde0ff */
[----:B------:R-:W-:Y:S01]  /*45e70*/  VIADD R50, R50, UR8 ;  /* 0x0000000832327c36 */ /* 0x000fe20008000000 */
[----:B------:R-:W0:Y:S01]  /*45e80*/  LDCU UR16, c[0x0][0x398] ;  /* 0x00007300ff1077ac */ /* 0x000e220008000800 */
[----:B-1----:R-:W-:-:S02]  /*45e90*/  ISETP.LT.AND P0, PT, R55, UR12, !P3 ;  /* 0x0000000c37007c0c */ /* 0x002fc4000df01270 */
[----:B------:R-:W-:Y:S01]  /*45ea0*/  PRMT R15, R11, 0x7773, RZ ;  /* 0x000077730b0f7816 */ /* 0x000fe200000000ff */
[----:B------:R-:W-:Y:S01]  /*45eb0*/  IMAD.X R11, R21, 0x1, R60, P6 ;  /* 0x00000001150b7824 */ /* 0x000fe200030e063c */
[----:B----4-:R-:W-:Y:S01]  /*45ec0*/  SHF.R.S32.HI R19, RZ, 0x1f, R50 ;  /* 0x0000001fff137819 */ /* 0x010fe20000011432 */
[----:B------:R-:W-:Y:S01]  /*45ed0*/  VIADD R14, R52, 0x6b ;  /* 0x0000006b340e7836 */ /* 0x000fe20000000000 */
[----:B------:R-:W-:Y:S01]  /*45ee0*/  IADD3 R12, P6, PT, R50, R0, RZ ;  /* 0x00000000320c7210 */ /* 0x000fe20007fde0ff */
[----:B------:R-:W1:Y:S01]  /*45ef0*/  LDCU UR12, c[0x0][0x398] ;  /* 0x00007300ff0c77ac */ /* 0x000e620008000800 */
[----:B--2---:R-:W-:Y:S01]  /*45f00*/  PRMT R17, R4, 0x7770, RZ ;  /* 0x0000777004117816 */ /* 0x004fe200000000ff */
[----:B------:R2:W-:Y:S02]  /*45f10*/  @P4 STG.E.U8 desc[UR6][R10.64], R15 ;  /* 0x0000000f0a004986 */ /* 0x0005e4000c101106 */
[----:B------:R-:W-:Y:S01]  /*45f20*/  IMAD.X R13, R19, 0x1, R2, P6 ;  /* 0x00000001130d7824 */ /* 0x000fe200030e0602 */
[----:B---3--:R-:W-:Y:S01]  /*45f30*/  ISETP.GE.AND P4, PT, R14, UR10, PT ;  /* 0x0000000a0e007c0c */ /* 0x008fe2000bf86270 */
[----:B------:R-:W3:Y:S01]  /*45f40*/  LDCU UR10, c[0x0][0x39c] ;  /* 0x00007380ff0a77ac */ /* 0x000ee20008000800 */
[----:B0-----:R-:W-:-:S02]  /*45f50*/  ISETP.LT.AND P3, PT, R54, UR14, !P3 ;  /* 0x0000000e36007c0c */ /* 0x001fc4000df61270 */
[----:B------:R0:W-:Y:S01]  /*45f60*/  @P0 STG.E.U8 desc[UR6][R12.64], R17 ;  /* 0x000000110c000986 */ /* 0x0001e2000c101106 */
[----:B------:R-:W4:Y:S01]  /*45f70*/  LDCU UR8, c[0x0][0x3b8] ;  /* 0x00007700ff0877ac */ /* 0x000f220008000800 */
[C---:B------:R-:W-:Y:S01]  /*45f80*/  IADD3 R8, P0, PT, R50.reuse, R3, RZ ;  /* 0x0000000332087210 */ /* 0x040fe20007f1e0ff */
[----:B------:R-:W-:Y:S01]  /*45f90*/  VIADD R50, R50, UR4 ;  /* 0x0000000432327c36 */ /* 0x000fe20008000000 */
[----:B------:R-:W-:Y:S01]  /*45fa0*/  ISETP.LT.AND P6, PT, R55, UR16, !P2 ;  /* 0x0000001037007c0c */ /* 0x000fe2000d7c1270 */
[----:B------:R-:W4:Y:S02]  /*45fb0*/  LDCU UR14, c[0x0][0x398] ;  /* 0x00007300ff0e77ac */ /* 0x000f240008000800 */
[----:B------:R-:W-:Y:S01]  /*45fc0*/  IMAD.X R9, R19, 0x1, R60, P0 ;  /* 0x0000000113097824 */ /* 0x000fe200000e063c */
[----:B------:R-:W-:Y:S01]  /*45fd0*/  SHF.R.S32.HI R19, RZ, 0x1f, R50 ;  /* 0x0000001fff137819 */ /* 0x000fe20000011432 */
[----:B------:R-:W-:Y:S01]  /*45fe0*/  VIADD R14, R52, 0x6c ;  /* 0x0000006c340e7836 */ /* 0x000fe20000000000 */
[----:B--2---:R-:W-:Y:S01]  /*45ff0*/  IADD3 R10, P0, PT, R50, R0, RZ ;  /* 0x00000000320a7210 */ /* 0x004fe20007f1e0ff */
[----:B------:R-:W2:Y:S01]  /*46000*/  LDCU UR4, c[0x0][0x3b8] ;  /* 0x00007700ff0477ac */ /* 0x000ea20008000800 */
[----:B0-----:R-:W-:-:S02]  /*46010*/  PRMT R17, R4, 0x7771, RZ ;  /* 0x0000777104117816 */ /* 0x001fc400000000ff */
[----:B------:R-:W-:Y:S01]  /*46020*/  PRMT R15, R4, 0x7772, RZ ;  /* 0x00007772040f7816 */ /* 0x000fe200000000ff */
[----:B------:R-:W-:Y:S01]  /*46030*/  IMAD.X R11, R19, 0x1, R2, P0 ;  /* 0x00000001130b7824 */ /* 0x000fe200000e0602 */
[----:B------:R-:W0:Y:S01]  /*46040*/  LDCU UR16, c[0x0][0x398] ;  /* 0x00007300ff1077ac */ /* 0x000e220008000800 */
[----:B------:R2:W-:Y:S01]  /*46050*/  @P3 STG.E.U8 desc[UR6][R8.64], R17 ;  /* 0x0000001108003986 */ /* 0x0005e2000c101106 */
[----:B---3--:R-:W-:Y:S02]  /*46060*/  ISETP.GE.AND P0, PT, R14, UR10, PT ;  /* 0x0000000a0e007c0c */ /* 0x008fe4000bf06270 */
[----:B-1----:R-:W-:Y:S01]  /*46070*/  ISETP.LT.AND P2, PT, R54, UR12, !P2 ;  /* 0x0000000c36007c0c */ /* 0x002fe2000d741270 */
[----:B------:R-:W1:Y:S01]  /*46080*/  LDCU UR10, c[0x0][0x39c] ;  /* 0x00007380ff0a77ac */ /* 0x000e620008000800 */
[----:B------:R3:W-:Y:S01]  /*46090*/  @P6 STG.E.U8 desc[UR6][R10.64], R15 ;  /* 0x0000000f0a006986 */ /* 0x0007e2000c101106 */
[C---:B------:R-:W-:Y:S01]  /*460a0*/  IADD3 R12, P6, PT, R50.reuse, R3, RZ ;  /* 0x00000003320c7210 */ /* 0x040fe20007fde0ff */
[----:B------:R-:W1:Y:S01]  /*460b0*/  LDCU UR12, c[0x0][0x398] ;  /* 0x00007300ff0c77ac */ /* 0x000e620008000800 */
[----:B----4-:R-:W-:Y:S01]  /*460c0*/  VIADD R50, R50, UR8 ;  /* 0x0000000832327c36 */ /* 0x010fe20008000000 */
[----:B------:R-:W-:-:S02]  /*460d0*/  ISETP.LT.AND P3, PT, R55, UR14, !P5 ;  /* 0x0000000e37007c0c */ /* 0x000fc4000ef61270 */
[----:B------:R-:W-:Y:S01]  /*460e0*/  IMAD.X R13, R19, 0x1, R60, P6 ;  /* 0x00000001130d7824 */ /* 0x000fe200030e063c */
[----:B--2---:R-:W-:Y:S01]  /*460f0*/  PRMT R17, R4, 0x7773, RZ ;  /* 0x0000777304117816 */ /* 0x004fe200000000ff */
[----:B------:R-:W-:Y:S01]  /*46100*/  VIADD R14, R52, 0x6d ;  /* 0x0000006d340e7836 */ /* 0x000fe20000000000 */
[----:B------:R-:W-:Y:S01]  /*46110*/  SHF.R.S32.HI R19, RZ, 0x1f, R50 ;  /* 0x0000001fff137819 */ /* 0x000fe20000011432 */
[----:B------:R-:W2:Y:S01]  /*46120*/  LDCU UR8, c[0x0][0x3b8] ;  /* 0x00007700ff0877ac */ /* 0x000ea20008000800 */
[C---:B------:R-:W-:Y:S02]  /*46130*/  IADD3 R8, P6, PT, R50.reuse, R0, RZ ;  /* 0x0000000032087210 */ /* 0x040fe40007fde0ff */
[----:B---3--:R-:W-:Y:S01]  /*46140*/  PRMT R15, R5, 0x7770, RZ ;  /* 0x00007770050f7816 */ /* 0x008fe200000000ff */
[----:B------:R3:W-:Y:S01]  /*46150*/  @P2 STG.E.U8 desc[UR6][R12.64], R17 ;  /* 0x000000110c002986 */ /* 0x0007e2000c101106 */
[----:B------:R-:W4:Y:S01]  /*46160*/  LDCU UR14, c[0x0][0x398] ;  /* 0x00007300ff0e77ac */ /* 0x000f220008000800 */
[----:B------:R-:W-:Y:S01]  /*46170*/  IMAD.X R9, R19, 0x1, R2, P6 ;  /* 0x0000000113097824 */ /* 0x000fe200030e0602 */
[C---:B------:R-:W-:Y:S01]  /*46180*/  IADD3 R10, P2, PT, R50.reuse, R3, RZ ;  /* 0x00000003320a7210 */ /* 0x040fe20007f5e0ff */
[----:B------:R-:W-:Y:S01]  /*46190*/  VIADD R50, R50, UR4 ;  /* 0x0000000432327c36 */ /* 0x000fe20008000000 */
[----:B0-----:R-:W-:Y:S01]  /*461a0*/  ISETP.LT.AND P5, PT, R54, UR16, !P5 ;  /* 0x0000001036007c0c */ /* 0x001fe2000efa1270 */
[----:B------:R-:W0:Y:S01]  /*461b0*/  LDCU UR16, c[0x0][0x398] ;  /* 0x00007300ff1077ac */ /* 0x000e220008000800 */
[----:B------:R2:W-:Y:S01]  /*461c0*/  @P3 STG.E.U8 desc[UR6][R8.64], R15 ;  /* 0x0000000f08003986 */ /* 0x0005e2000c101106 */
[----:B-1----:R-:W-:-:S02]  /*461d0*/  ISETP.GE.AND P6, PT, R14, UR10, PT ;  /* 0x0000000a0e007c0c */ /* 0x002fc4000bfc6270 */
[----:B------:R-:W-:Y:S01]  /*461e0*/  ISETP.LT.AND P3, PT, R55, UR12, !P4 ;  /* 0x0000000c37007c0c */ /* 0x000fe2000e761270 */
[----:B------:R-:W1:Y:S01]  /*461f0*/  LDCU UR10, c[0x0][0x39c] ;  /* 0x00007380ff0a77ac */ /* 0x000e620008000800 */
[----:B------:R-:W-:Y:S01]  /*46200*/  IMAD.X R11, R19, 0x1, R60, P2 ;  /* 0x00000001130b7824 */ /* 0x000fe200010e063c */
[----:B------:R-:W-:Y:S02]  /*46210*/  SHF.R.S32.HI R19, RZ, 0x1f, R50 ;  /* 0x0000001fff137819 */ /* 0x000fe40000011432 */
[-C--:B---3--:R-:W-:Y:S01]  /*46220*/  IADD3 R12, P2, PT, R50, R0.reuse, RZ ;  /* 0x00000000320c7210 */ /* 0x088fe20007f5e0ff */
[----:B------:R-:W3:Y:S01]  /*46230*/  LDCU UR12, c[0x0][0x398] ;  /* 0x00007300ff0c77ac */ /* 0x000ee20008000800 */
[C---:B------:R-:W-:Y:S02]  /*46240*/  PRMT R17, R5.reuse, 0x7771, RZ ;  /* 0x0000777105117816 */ /* 0x040fe400000000ff */
[----:B--2---:R-:W-:Y:S01]  /*46250*/  PRMT R15, R5, 0x7772, RZ ;  /* 0x00007772050f7816 */ /* 0x004fe200000000ff */
[----:B------:R-:W-:Y:S01]  /*46260*/  IMAD.X R13, R19, 0x1, R2, P2 ;  /* 0x00000001130d7824 */ /* 0x000fe200010e0602 */
[----:B------:R-:W2:Y:S01]  /*46270*/  LDCU UR4, c[0x0][0x3b8] ;  /* 0x00007700ff0477ac */ /* 0x000ea20008000800 */
[----:B------:R3:W-:Y:S01]  /*46280*/  @P5 STG.E.U8 desc[UR6][R10.64], R17 ;  /* 0x000000110a005986 */ /* 0x0007e2000c101106 */
[----:B------:R-:W-:Y:S01]  /*46290*/  VIADD R4, R52, 0x6e ;  /* 0x0000006e34047836 */ /* 0x000fe20000000000 */
[----:B----4-:R-:W-:Y:S01]  /*462a0*/  ISETP.LT.AND P4, PT, R54, UR14, !P4 ;  /* 0x0000000e36007c0c */ /* 0x010fe2000e781270 */
[----:B------:R-:W4:Y:S01]  /*462b0*/  LDCU UR14, c[0x0][0x398] ;  /* 0x00007300ff0e77ac */ /* 0x000f220008000800 */
[----:B------:R2:W-:Y:S01]  /*462c0*/  @P3 STG.E.U8 desc[UR6][R12.64], R15 ;  /* 0x0000000f0c003986 */ /* 0x0005e2000c101106 */
[C---:B------:R-:W-:Y:S01]  /*462d0*/  IADD3 R8, P3, PT, R50.reuse, R3, RZ ;  /* 0x0000000332087210 */ /* 0x040fe20007f7e0ff */
[----:B------:R-:W-:Y:S01]  /*462e0*/  VIADD R50, R50, UR8 ;  /* 0x0000000832327c36 */ /* 0x000fe20008000000 */
[----:B0-----:R-:W-:Y:S01]  /*462f0*/  ISETP.LT.AND P5, PT, R55, UR16, !P0 ;  /* 0x0000001037007c0c */ /* 0x001fe2000c7a1270 */
[----:B------:R-:W0:Y:S01]  /*46300*/  LDCU UR16, c[0x0][0x398] ;  /* 0x00007300ff1077ac */ /* 0x000e220008000800 */
[----:B-1----:R-:W-:Y:S01]  /*46310*/  ISETP.GE.AND P2, PT, R4, UR10, PT ;  /* 0x0000000a04007c0c */ /* 0x002fe2000bf46270 */
[----:B------:R-:W-:Y:S01]  /*46320*/  IMAD.X R9, R19, 0x1, R60, P3 ;  /* 0x0000000113097824 */ /* 0x000fe200018e063c */
[----:B------:R-:W-:Y:S01]  /*46330*/  IADD3 R4, P3, PT, R50, R0, RZ ;  /* 0x0000000032047210 */ /* 0x000fe20007f7e0ff */
[----:B------:R-:W1:Y:S01]  /*46340*/  LDCU UR8, c[0x0][0x3b8] ;  /* 0x00007700ff0877ac */ /* 0x000e620008000800 */
[----:B---3--:R-:W-:-:S02]  /*46350*/  SHF.R.S32.HI R11, RZ, 0x1f, R50 ;  /* 0x0000001fff0b7819 */ /* 0x008fc40000011432 */
[----:B--2---:R-:W-:Y:S01]  /*46360*/  PRMT R15, R5, 0x7773, RZ ;  /* 0x00007773050f7816 */ /* 0x004fe200000000ff */
[----:B------:R-:W2:Y:S01]  /*46370*/  LDCU UR10, c[0x0][0x39c] ;  /* 0x00007380ff0a77ac */ /* 0x000ea20008000800 */
[----:B------:R-:W-:Y:S01]  /*46380*/  PRMT R13, R6, 0x7770, RZ ;  /* 0x00007770060d7816 */ /* 0x000fe200000000ff */
[----:B------:R-:W-:Y:S01]  /*46390*/  IMAD.X R5, R11, 0x1, R2, P3 ;  /* 0x000000010b057824 */ /* 0x000fe200018e0602 */
[----:B------:R-:W-:Y:S01]  /*463a0*/  ISETP.LT.AND P0, PT, R54, UR12, !P0 ;  /* 0x0000000c36007c0c */ /* 0x000fe2000c701270 */
[----:B------:R3:W-:Y:S01]  /*463b0*/  @P4 STG.E.U8 desc[UR6][R8.64], R15 ;  /* 0x0000000f08004986 */ /* 0x0007e2000c101106 */
[----:B------:R-:W-:Y:S01]  /*463c0*/  PRMT R17, R6, 0x7771, RZ ;  /* 0x0000777106117816 */ /* 0x000fe200000000ff */
[----:B------:R-:W0:Y:S02]  /*463d0*/  LDCU UR12, c[0x0][0x39c] ;  /* 0x00007380ff0c77ac */ /* 0x000e240008000800 */
[----:B------:R1:W-:Y:S01]  /*463e0*/  @P5 STG.E.U8 desc[UR6][R4.64], R13 ;  /* 0x0000000d04005986 */ /* 0x0003e2000c101106 */
[C---:B------:R-:W-:Y:S01]  /*463f0*/  IADD3 R10, P5, PT, R50.reuse, R3, RZ ;  /* 0x00000003320a7210 */ /* 0x040fe20007fbe0ff */
[----:B------:R-:W-:Y:S01]  /*46400*/  VIADD R50, R50, UR4 ;  /* 0x0000000432327c36 */ /* 0x000fe20008000000 */
[----:B----4-:R-:W-:Y:S01]  /*46410*/  ISETP.LT.AND P4, PT, R55, UR14, !P6 ;  /* 0x0000000e37007c0c */ /* 0x010fe2000f781270 */
[----:B------:R-:W4:Y:S02]  /*46420*/  LDCU UR14, c[0x0][0x398] ;  /* 0x00007300ff0e77ac */ /* 0x000f240008000800 */
[----:B------:R-:W-:Y:S01]  /*46430*/  IMAD.X R11, R11, 0x1, R60, P5 ;  /* 0x000000010b0b7824 */ /* 0x000fe200028e063c */
[----:B---3--:R-:W-:Y:S01]  /*46440*/  SHF.R.S32.HI R15, RZ, 0x1f, R50 ;  /* 0x0000001fff0f7819 */ /* 0x008fe20000011432 */
[----:B------:R-:W-:Y:S01]  /*46450*/  VIADD R14, R52, 0x6f ;  /* 0x0000006f340e7836 */ /* 0x000fe20000000000 */
[----:B------:R-:W-:Y:S01]  /*46460*/  IADD3 R8, P5, PT, R50, R0, RZ ;  /* 0x0000000032087210 */ /* 0x000fe20007fbe0ff */
[----:B------:R-:W3:Y:S01]  /*46470*/  LDCU UR4, c[0x0][0x39c] ;  /* 0x00007380ff0477ac */ /* 0x000ee20008000800 */
[----:B------:R4:W-:Y:S01]  /*46480*/  @P0 STG.E.U8 desc[UR6][R10.64], R17 ;  /* 0x000000110a000986 */ /* 0x0009e2000c101106 */
[----:B-1----:R-:W-:-:S02]  /*46490*/  PRMT R13, R6, 0x7772, RZ ;  /* 0x00007772060d7816 */ /* 0x002fc400000000ff */
[----:B------:R-:W-:Y:S01]  /*464a0*/  IMAD.X R9, R15, 0x1, R2, P5 ;  /* 0x000000010f097824 */ /* 0x000fe200028e0602 */
[----:B0-----:R-:W-:Y:S01]  /*464b0*/  ISETP.LT.AND P6, PT, R54, UR16, !P6 ;  /* 0x0000001036007c0c */ /* 0x001fe2000f7c1270 */
[----:B------:R-:W0:Y:S01]  /*464c0*/  LDCU UR16, c[0x0][0x398] ;  /* 0x00007300ff1077ac */ /* 0x000e220008000800 */
[C---:B------:R-:W-:Y:S01]  /*464d0*/  IADD3 R4, P0, PT, R50.reuse, R3, RZ ;  /* 0x0000000332047210 */ /* 0x040fe20007f1e0ff */
[----:B------:R-:W-:Y:S01]  /*464e0*/  VIADD R50, R50, UR8 ;  /* 0x0000000832327c36 */ /* 0x000fe20008000000 */
[----:B--2---:R-:W-:Y:S01]  /*464f0*/  ISETP.GE.AND P3, PT, R14, UR10, PT ;  /* 0x0000000a0e007c0c */ /* 0x004fe2000bf66270 */
[----:B------:R-:W1:Y:S01]  /*46500*/  LDCU UR10, c[0x0][0x3b8] ;  /* 0x00007700ff0a77ac */ /* 0x000e620008000800 */
[----:B------:R2:W-:Y:S01]  /*46510*/  @P4 STG.E.U8 desc[UR6][R8.64], R13 ;  /* 0x0000000d08004986 */ /* 0x0005e2000c101106 */
[----:B------:R-:W-:Y:S01]  /*46520*/  ISETP.LT.AND P5, PT, R55, UR18, !P2 ;  /* 0x0000001237007c0c */ /* 0x000fe2000d7a1270 */
[----:B------:R-:W-:Y:S01]  /*46530*/  IMAD.X R5, R15, 0x1, R60, P0 ;  /* 0x000000010f057824 */ /* 0x000fe200000e063c */
[----:B------:R-:W-:Y:S01]  /*46540*/  PRMT R15, R6, 0x7773, RZ ;  /* 0x00007773060f7816 */ /* 0x000fe200000000ff */
[C---:B------:R-:W-:Y:S01]  /*46550*/  VIADD R6, R52.reuse, 0x71 ;  /* 0x0000007134067836 */ /* 0x040fe20000000000 */
[----:B----4-:R-:W-:Y:S01]  /*46560*/  SHF.R.S32.HI R17, RZ, 0x1f, R50 ;  /* 0x0000001fff117819 */ /* 0x010fe20000011432 */
[----:B------:R-:W-:Y:S01]  /*46570*/  VIADD R12, R52, 0x70 ;  /* 0x00000070340c7836 */ /* 0x000fe20000000000 */
[----:B------:R-:W-:Y:S01]  /*46580*/  IADD3 R10, P4, PT, R50, R0, RZ ;  /* 0x00000000320a7210 */ /* 0x000fe20007f9e0ff */
[----:B------:R-:W4:Y:S01]  /*46590*/  LDCU UR8, c[0x0][0x3b8] ;  /* 0x00007700ff0877ac */ /* 0x000f220008000800 */
[----:B------:R-:W-:-:S03]  /*465a0*/  ISETP.LT.AND P2, PT, R54, UR14, !P2 ;  /* 0x0000000e36007c0c */ /* 0x000fc6000d741270 */
[----:B------:R-:W-:Y:S01]  /*465b0*/  IMAD.X R11, R17, 0x1, R2, P4 ;  /* 0x00000001110b7824 */ /* 0x000fe200020e0602 */
[----:B------:R-:W-:Y:S01]  /*465c0*/  ISETP.GE.AND P4, PT, R6, UR12, PT ;  /* 0x0000000c06007c0c */ /* 0x000fe2000bf86270 */
[----:B------:R-:W4:Y:S01]  /*465d0*/  LDCU UR12, c[0x0][0x39c] ;  /* 0x00007380ff0c77ac */ /* 0x000f220008000800 */
[----:B--2---:R-:W-:Y:S01]  /*465e0*/  PRMT R13, R7, 0x7770, RZ ;  /* 0x00007770070d7816 */ /* 0x004fe200000000ff */
[----:B------:R-:W2:Y:S01]  /*465f0*/  LDCU UR14, c[0x0][0x398] ;  /* 0x00007300ff0e77ac */ /* 0x000ea20008000800 */
[----:B---3--:R-:W-:Y:S01]  /*46600*/  ISETP.GE.AND P0, PT, R12, UR4, PT ;  /* 0x000000040c007c0c */ /* 0x008fe2000bf06270 */
[----:B------:R3:W-:Y:S01]  /*46610*/  @P6 STG.E.U8 desc[UR6][R4.64], R15 ;  /* 0x0000000f04006986 */ /* 0x0007e2000c101106 */
[----:B------:R-:W2:Y:S03]  /*46620*/  LDCU UR4, c[0x0][0x3b8] ;  /* 0x00007700ff0477ac */ /* 0x000ea60008000800 */
[----:B------:R2:W-:Y:S01]  /*46630*/  @P5 STG.E.U8 desc[UR6][R10.64], R13 ;  /* 0x0000000d0a005986 */ /* 0x0005e2000c101106 */
[----:B0-----:R-:W-:Y:S01]  /*46640*/  ISETP.LT.AND P5, PT, R55, UR16, !P3 ;  /* 0x0000001037007c0c */ /* 0x001fe2000dfa1270 */
[----:B------:R-:W0:Y:S01]  /*46650*/  LDCU UR16, c[0x0][0x398] ;  /* 0x00007300ff1077ac */ /* 0x000e220008000800 */
[C---:B------:R-:W-:Y:S01]  /*46660*/  IADD3 R8, P6, PT, R50.reuse, R3, RZ ;  /* 0x0000000332087210 */ /* 0x040fe20007fde0ff */
[----:B-1----:R-:W-:-:S02]  /*46670*/  VIADD R50, R50, UR10 ;  /* 0x0000000a32327c36 */ /* 0x002fc40008000000 */
[----:B------:R-:W-:Y:S01]  /*46680*/  VIADD R6, R52, 0x72 ;  /* 0x0000007234067836 */ /* 0x000fe20000000000 */
[----:B------:R-:W1:Y:S01]  /*46690*/  LDCU UR10, c[0x0][0x39c] ;  /* 0x00007380ff0a77ac */ /* 0x000e620008000800 */
[----:B------:R-:W-:Y:S01]  /*466a0*/  IMAD.X R9, R17, 0x1, R60, P6 ;  /* 0x0000000111097824 */ /* 0x000fe200030e063c */
[----:B---3--:R-:W-:Y:S02]  /*466b0*/  PRMT R15, R7, 0x7771, RZ ;  /* 0x00007771070f7816 */ /* 0x008fe400000000ff */
[----:B------:R-:W-:Y:S02]  /*466c0*/  SHF.R.S32.HI R17, RZ, 0x1f, R50 ;  /* 0x0000001fff117819 */ /* 0x000fe40000011432 */
[-C--:B------:R-:W-:Y:S01]  /*466d0*/  IADD3 R4, P6, PT, R50, R0.reuse, RZ ;  /* 0x0000000032047210 */ /* 0x080fe20007fde0ff */
[----:B------:R3:W-:Y:S01]  /*466e0*/  @P2 STG.E.U8 desc[UR6][R8.64], R15 ;  /* 0x0000000f08002986 */ /* 0x0007e2000c101106 */
[----:B----4-:R-:W-:Y:S01]  /*466f0*/  ISETP.GE.AND P2, PT, R6, UR12, PT ;  /* 0x0000000c06007c0c */ /* 0x010fe2000bf46270 */
[----:B------:R-:W4:Y:S01]  /*46700*/  LDCU UR12, c[0x0][0x398] ;  /* 0x00007300ff0c77ac */ /* 0x000f220008000800 */
[----:B--2---:R-:W-:Y:S01]  /*46710*/  ISETP.LT.AND P3, PT, R54, UR14, !P3 ;  /* 0x0000000e36007c0c */ /* 0x004fe2000df61270 */
[----:B------:R-:W-:Y:S01]  /*46720*/  IMAD.X R5, R17, 0x1, R2, P6 ;  /* 0x0000000111057824 */ /* 0x000fe200030e0602 */
[C---:B------:R-:W-:Y:S01]  /*46730*/  PRMT R13, R7.reuse, 0x7772, RZ ;  /* 0x00007772070d7816 */ /* 0x040fe200000000ff */
[----:B------:R-:W2:Y:S01]  /*46740*/  LDCU UR14, c[0x0][0x398] ;  /* 0x00007300ff0e77ac */ /* 0x000ea20008000800 */
[C---:B------:R-:W-:Y:S01]  /*46750*/  IADD3 R6, P6, PT, R50.reuse, R3, RZ ;  /* 0x0000000332067210 */ /* 0x040fe20007fde0ff */
[----:B------:R-:W-:Y:S01]  /*46760*/  VIADD R50, R50, UR4 ;  /* 0x0000000432327c36 */ /* 0x000fe20008000000 */
[----:B------:R-:W-:Y:S01]  /*46770*/  PRMT R11, R7, 0x7773, RZ ;  /* 0x00007773070b7816 */ /* 0x000fe200000000ff */
[----:B------:R4:W-:Y:S01]  /*46780*/  @P5 STG.E.U8 desc[UR6][R4.64], R13 ;  /* 0x0000000d04005986 */ /* 0x0009e2000c101106 */
[----:B0-----:R-:W-:Y:S01]  /*46790*/  ISETP.LT.AND P5, PT, R55, UR16, !P0 ;  /* 0x0000001037007c0c */ /* 0x001fe2000c7a1270 */
[----:B------:R-:W-:Y:S01]  /*467a0*/  IMAD.X R7, R17, 0x1, R60, P6 ;  /* 0x0000000111077824 */ /* 0x000fe200030e063c */
[----:B---3--:R-:W-:Y:S01]  /*467b0*/  SHF.R.S32.HI R15, RZ, 0x1f, R50 ;  /* 0x0000001fff0f7819 */ /* 0x008fe20000011432 */
[----:B------:R-:W-:Y:S01]  /*467c0*/  VIADD R10, R52, 0x73 ;  /* 0x00000073340a7836 */ /* 0x000fe20000000000 */
[----:B------:R-:W-:Y:S01]  /*467d0*/  IADD3 R8, P6, PT, R50, R0, RZ ;  /* 0x0000000032087210 */ /* 0x000fe20007fde0ff */
[----:B------:R-:W0:Y:S01]  /*467e0*/  LDCU UR4, c[0x0][0x3b8] ;  /* 0x00007700ff0477ac */ /* 0x000e220008000800 */
[----:B------:R3:W-:Y:S02]  /*467f0*/  @P3 STG.E.U8 desc[UR6][R6.64], R11 ;  /* 0x0000000b06003986 */ /* 0x0007e4000c101106 */
[----:B-1----:R-:W-:Y:S01]  /*46800*/  ISETP.GE.AND P3, PT, R10, UR10, PT ;  /* 0x0000000a0a007c0c */ /* 0x002fe2000bf66270 */
[----:B------:R-:W-:Y:S01]  /*46810*/  IMAD.X R9, R15, 0x1, R2, P6 ;  /* 0x000000010f097824 */ /* 0x000fe200030e0602 */
[----:B------:R-:W1:Y:S01]  /*46820*/  LDCU UR10, c[0x0][0x39c] ;  /* 0x00007380ff0a77ac */ /* 0x000e620008000800 */
[----:B----4-:R-:W-:-:S02]  /*46830*/  PRMT R13, R56, 0x7770, RZ ;  /* 0x00007770380d7816 */ /* 0x010fc400000000ff */
[----:B------:R-:W-:Y:S01]  /*46840*/  ISETP.LT.AND P0, PT, R54, UR12, !P0 ;  /* 0x0000000c36007c0c */ /* 0x000fe2000c701270 */
[----:B------:R-:W4:Y:S02]  /*46850*/  LDCU UR12, c[0x0][0x398] ;  /* 0x00007300ff0c77ac */ /* 0x000f240008000800 */
[----:B------:R0:W-:Y:S01]  /*46860*/  @P5 STG.E.U8 desc[UR6][R8.64], R13 ;  /* 0x0000000d08005986 */ /* 0x0001e2000c101106 */
[----:B--2---:R-:W-:Y:S01]  /*46870*/  ISETP.LT.AND P5, PT, R55, UR14, !P4 ;  /* 0x0000000e37007c0c */ /* 0x004fe2000e7a1270 */
[----:B------:R-:W2:Y:S01]  /*46880*/  LDCU UR14, c[0x0][0x398] ;  /* 0x00007300ff0e77ac */ /* 0x000ea20008000800 */
[C---:B------:R-:W-:Y:S01]  /*46890*/  IADD3 R4, P6, PT, R50.reuse, R3, RZ ;  /* 0x0000000332047210 */ /* 0x040fe20007fde0ff */
[----:B------:R-:W-:Y:S02]  /*468a0*/  VIADD R50, R50, UR8 ;  /* 0x0000000832327c36 */ /* 0x000fe40008000000 */
[----:B------:R-:W-:Y:S01]  /*468b0*/  VIADD R10, R52, 0x74 ;  /* 0x00000074340a7836 */ /* 0x000fe20000000000 */
[C---:B---3--:R-:W-:Y:S01]  /*468c0*/  PRMT R11, R56.reuse, 0x7772, RZ ;  /* 0x00007772380b7816 */ /* 0x048fe200000000ff */
[----:B------:R-:W-:Y:S01]  /*468d0*/  IMAD.X R5, R15, 0x1, R60, P6 ;  /* 0x000000010f057824 */ /* 0x000fe200030e063c */
[----:B------:R-:W-:Y:S01]  /*468e0*/  SHF.R.S32.HI R15, RZ, 0x1f, R50 ;  /* 0x0000001fff0f7819 */ /* 0x000fe20000011432 */
[----:B------:R-:W3:Y:S01]  /*468f0*/  LDCU UR8, c[0x0][0x3b8] ;  /* 0x00007700ff0877ac */ /* 0x000ee20008000800 */
[----:B0-----:R-:W-:-:S02]  /*46900*/  PRMT R13, R56, 0x7771, RZ ;  /* 0x00007771380d7816 */ /* 0x001fc400000000ff */
[----:B------:R-:W-:-:S03]  /*46910*/  IADD3 R6, P6, PT, R50, R0, RZ ;  /* 0x0000000032067210 */ /* 0x000fc60007fde0ff */
[----:B------:R0:W-:Y:S01]  /*46920*/  @P0 STG.E.U8 desc[UR6][R4.64], R13 ;  /* 0x0000000d04000986 */ /* 0x0001e2000c101106 */
[----:B-1----:R-:W-:Y:S01]  /*46930*/  ISETP.GE.AND P0, PT, R10, UR10, PT ;  /* 0x0000000a0a007c0c */ /* 0x002fe2000bf06270 */
[----:B------:R-:W-:Y:S01]  /*46940*/  IMAD.X R7, R15, 0x1, R2, P6 ;  /* 0x000000010f077824 */ /* 0x000fe200030e0602 */
[----:B------:R-:W1:Y:S01]  /*46950*/  LDCU UR10, c[0x0][0x39c] ;  /* 0x00007380ff0a77ac */ /* 0x000e620008000800 */
[----:B----4-:R-:W-:Y:S02]  /*46960*/  ISETP.LT.AND P4, PT, R54, UR12, !P4 ;  /* 0x0000000c36007c0c */ /* 0x010fe4000e781270 */
[----:B--2---:R-:W-:Y:S01]  /*46970*/  ISETP.LT.AND P6, PT, R55, UR14, !P2 ;  /* 0x0000000e37007c0c */ /* 0x004fe2000d7c1270 */
[----:B------:R2:W-:Y:S01]  /*46980*/  @P5 STG.E.U8 desc[UR6][R6.64], R11 ;  /* 0x0000000b06005986 */ /* 0x0005e2000c101106 */
[----:B------:R-:W4:Y:S01]  /*46990*/  LDCU UR12, c[0x0][0x398] ;  /* 0x00007300ff0c77ac */ /* 0x000f220008000800 */
[C---:B------:R-:W-:Y:S01]  /*469a0*/  IADD3 R8, P5, PT, R50.reuse, R3, RZ ;  /* 0x0000000332087210 */ /* 0x040fe20007fbe0ff */
[----:B------:R-:W-:Y:S01]  /*469b0*/  VIADD R50, R50, UR4 ;  /* 0x0000000432327c36 */ /* 0x000fe20008000000 */
[----:B------:R-:W4:Y:S03]  /*469c0*/  LDCU UR14, c[0x0][0x398] ;  /* 0x00007300ff0e77ac */ /* 0x000f260008000800 */
[----:B------:R-:W-:Y:S01]  /*469d0*/  IMAD.X R9, R15, 0x1, R60, P5 ;  /* 0x000000010f097824 */ /* 0x000fe200028e063c */
[----:B------:R-:W-:Y:S01]  /*469e0*/  SHF.R.S32.HI R15, RZ, 0x1f, R50 ;  /* 0x0000001fff0f7819 */ /* 0x000fe20000011432 */
[----:B------:R-:W4:Y:S01]  /*469f0*/  LDCU UR4, c[0x0][0x3b8] ;  /* 0x00007700ff0477ac */ /* 0x000f220008000800 */
[----:B0-----:R-:W-:-:S02]  /*46a00*/  IADD3 R4, P5, PT, R50, R0, RZ ;  /* 0x0000000032047210 */ /* 0x001fc40007fbe0ff */
[----:B------:R-:W-:Y:S01]  /*46a10*/  PRMT R13, R56, 0x7773, RZ ;  /* 0x00007773380d7816 */ /* 0x000fe200000000ff */
[----:B--2---:R-:W-:Y:S02]  /*46a20*/  VIADD R6, R52, 0x75 ;  /* 0x0000007534067836 */ /* 0x004fe40000000000 */
[----:B------:R-:W-:Y:S01]  /*46a30*/  IMAD.X R5, R15, 0x1, R2, P5 ;  /* 0x000000010f057824 */ /* 0x000fe200028e0602 */
[----:B------:R-:W-:Y:S01]  /*46a40*/  PRMT R11, R57, 0x7770, RZ ;  /* 0x00007770390b7816 */ /* 0x000fe200000000ff */
[----:B------:R0:W-:Y:S01]  /*46a50*/  @P4 STG.E.U8 desc[UR6][R8.64], R13 ;  /* 0x0000000d08004986 */ /* 0x0001e2000c101106 */
[----:B-1----:R-:W-:Y:S01]  /*46a60*/  ISETP.GE.AND P5, PT, R6, UR10, PT ;  /* 0x0000000a06007c0c */ /* 0x002fe2000bfa6270 */
[----:B------:R-:W1:Y:S01]  /*46a70*/  LDCU UR10, c[0x0][0x398] ;  /* 0x00007300ff0a77ac */ /* 0x000e620008000800 */
[C---:B------:R-:W-:Y:S01]  /*46a80*/  IADD3 R6, P4, PT, R50.reuse, R3, RZ ;  /* 0x0000000332067210 */ /* 0x040fe20007f9e0ff */
[----:B---3--:R-:W-:Y:S01]  /*46a90*/  VIADD R50, R50, UR8 ;  /* 0x0000000832327c36 */ /* 0x008fe20008000000 */
[----:B------:R-:W2:Y:S01]  /*46aa0*/  LDCU UR8, c[0x0][0x398] ;  /* 0x00007300ff0877ac */ /* 0x000ea20008000800 */
[----:B------:R3:W-:Y:S01]  /*46ab0*/  @P6 STG.E.U8 desc[UR6][R4.64], R11 ;  /* 0x0000000b04006986 */ /* 0x0007e2000c101106 */
[----:B----4-:R-:W-:-:S02]  /*46ac0*/  ISETP.LT.AND P2, PT, R54, UR12, !P2 ;  /* 0x0000000c36007c0c */ /* 0x010fc4000d741270 */
[----:B------:R-:W-:Y:S01]  /*46ad0*/  ISETP.LT.AND P6, PT, R55, UR14, !P3 ;  /* 0x0000000e37007c0c */ /* 0x000fe2000dfc1270 */
[----:B------:R-:W-:Y:S01]  /*46ae0*/  IMAD.X R7, R15, 0x1, R60, P4 ;  /* 0x000000010f077824 */ /* 0x000fe200020e063c */
[----:B------:R-:W-:Y:S01]  /*46af0*/  SHF.R.S32.HI R15, RZ, 0x1f, R50 ;  /* 0x0000001fff0f7819 */ /* 0x000fe20000011432 */
[----:B------:R-:W-:Y:S01]  /*46b00*/  VIADD R12, R52, 0x78 ;  /* 0x00000078340c7836 */ /* 0x000fe20000000000 */
[----:B0-----:R-:W-:Y:S01]  /*46b10*/  IADD3 R8, P4, PT, R50, R0, RZ ;  /* 0x0000000032087210 */ /* 0x001fe20007f9e0ff */
[C---:B------:R-:W-:Y:S01]  /*46b20*/  VIADD R14, R52.reuse, 0x7b ;  /* 0x0000007b340e7836 */ /* 0x040fe20000000000 */
[C---:B------:R-:W-:Y:S01]  /*46b30*/  PRMT R13, R57.reuse, 0x7771, RZ ;  /* 0x00007771390d7816 */ /* 0x040fe200000000ff */
[----:B------:R-:W0:Y:S01]  /*46b40*/  LDCU UR12, c[0x0][0x398] ;  /* 0x00007300ff0c77ac */ /* 0x000e220008000800 */
[----:B---3--:R-:W-:Y:S01]  /*46b50*/  PRMT R11, R57, 0x7772, RZ ;  /* 0x00007772390b7816 */ /* 0x008fe200000000ff */
[----:B------:R-:W-:Y:S02]  /*46b60*/  IMAD.X R9, R15, 0x1, R2, P4 ;  /* 0x000000010f097824 */ /* 0x000fe400020e0602 */
[----:B------:R-:W-:Y:S01]  /*46b70*/  @P2 STG.E.U8 desc[UR6][R6.64], R13 ;  /* 0x0000000d06002986 */ /* 0x000fe2000c101106 */
[----:B------:R-:W-:-:S03]  /*46b80*/  VIADD R4, R52, 0x76 ;  /* 0x0000007634047836 */ /* 0x000fc60000000000 */
[----:B------:R3:W-:Y:S01]  /*46b90*/  @P6 STG.E.U8 desc[UR6][R8.64], R11 ;  /* 0x0000000b08006986 */ /* 0x0007e2000c101106 */
[----:B--2---:R-:W-:Y:S01]  /*46ba0*/  ISETP.LT.AND P6, PT, R55, UR8, !P0 ;  /* 0x0000000837007c0c */ /* 0x004fe2000c7c1270 */
[----:B------:R-:W2:Y:S01]  /*46bb0*/  LDCU UR8, c[0x0][0x398] ;  /* 0x00007300ff0877ac */ /* 0x000ea20008000800 */
[----:B-1----:R-:W-:Y:S02]  /*46bc0*/  ISETP.LT.AND P3, PT, R54, UR10, !P3 ;  /* 0x0000000a36007c0c */ /* 0x002fe4000df61270 */
[----:B------:R-:W-:Y:S01]  /*46bd0*/  ISETP.GE.AND P4, PT, R4, UR5, PT ;  /* 0x0000000504007c0c */ /* 0x000fe2000bf86270 */
[----:B------:R-:W1:Y:S01]  /*46be0*/  LDCU UR10, c[0x0][0x398] ;  /* 0x00007300ff0a77ac */ /* 0x000e620008000800 */
[C---:B------:R-:W-:Y:S01]  /*46bf0*/  IADD3 R4, P2, PT, R50.reuse, R3, RZ ;  /* 0x0000000332047210 */ /* 0x040fe20007f5e0ff */
[----:B------:R-:W-:Y:S01]  /*46c00*/  VIADD R50, R50, UR4 ;  /* 0x0000000432327c36 */ /* 0x000fe20008000000 */
[----:B------:R-:W4:Y:S03]  /*46c10*/  LDCU UR5, c[0x0][0x3b8] ;  /* 0x00007700ff0577ac */ /* 0x000f260008000800 */
[----:B------:R-:W-:Y:S01]  /*46c20*/  IMAD.X R5, R15, 0x1, R60, P2 ;  /* 0x000000010f057824 */ /* 0x000fe200010e063c */
[----:B------:R-:W-:Y:S01]  /*46c30*/  SHF.R.S32.HI R15, RZ, 0x1f, R50 ;  /* 0x0000001fff0f7819 */ /* 0x000fe20000011432 */
[----:B---3--:R-:W-:Y:S01]  /*46c40*/  VIADD R8, R52, 0x77 ;  /* 0x0000007734087836 */ /* 0x008fe20000000000 */
[----:B------:R-:W-:Y:S01]  /*46c50*/  IADD3 R6, P2, PT, R50, R0, RZ ;  /* 0x0000000032067210 */ /* 0x000fe20007f5e0ff */
[----:B------:R-:W3:Y:S01]  /*46c60*/  LDCU UR4, c[0x0][0x3b8] ;  /* 0x00007700ff0477ac */ /* 0x000ee20008000800 */
[----:B------:R-:W-:-:S02]  /*46c70*/  PRMT R57, R57, 0x7773, RZ ;  /* 0x0000777339397816 */ /* 0x000fc400000000ff */
[----:B------:R-:W-:Y:S01]  /*46c80*/  PRMT R13, R58, 0x7770, RZ ;  /* 0x000077703a0d7816 */ /* 0x000fe200000000ff */
[----:B------:R-:W-:Y:S01]  /*46c90*/  IMAD.X R7, R15, 0x1, R2, P2 ;  /* 0x000000010f077824 */ /* 0x000fe200010e0602 */
[----:B------:R-:W-:Y:S01]  /*46ca0*/  ISETP.GE.AND P2, PT, R8, UR9, PT ;  /* 0x0000000908007c0c */ /* 0x000fe2000bf46270 */
[----:B------:R0:W-:Y:S01]  /*46cb0*/  @P3 STG.E.U8 desc[UR6][R4.64], R57 ;  /* 0x0000003904003986 */ /* 0x0001e2000c101106 */
[----:B------:R-:W3:Y:S01]  /*46cc0*/  LDCU UR9, c[0x0][0x398] ;  /* 0x00007300ff0977ac */ /* 0x000ee20008000800 */
[----:B--2---:R-:W-:Y:S02]  /*46cd0*/  ISETP.LT.AND P3, PT, R55, UR8, !P5 ;  /* 0x0000000837007c0c */ /* 0x004fe4000ef61270 */
[----:B------:R2:W-:Y:S01]  /*46ce0*/  @P6 STG.E.U8 desc[UR6][R6.64], R13 ;  /* 0x0000000d06006986 */ /* 0x0005e2000c101106 */
[----:B------:R-:W2:Y:S01]  /*46cf0*/  LDCU UR8, c[0x0][0x398] ;  /* 0x00007300ff0877ac */ /* 0x000ea20008000800 */
[----:B-1----:R-:W-:Y:S02]  /*46d00*/  ISETP.LT.AND P0, PT, R54, UR10, !P0 ;  /* 0x0000000a36007c0c */ /* 0x002fe4000c701270 */
[C---:B------:R-:W-:Y:S01]  /*46d10*/  IADD3 R8, P6, PT, R50.reuse, R3, RZ ;  /* 0x0000000332087210 */ /* 0x040fe20007fde0ff */
[----:B----4-:R-:W-:Y:S01]  /*46d20*/  VIADD R50, R50, UR5 ;  /* 0x0000000532327c36 */ /* 0x010fe20008000000 */
[----:B------:R-:W1:Y:S03]  /*46d30*/  LDCU UR5, c[0x0][0x3b8] ;  /* 0x00007700ff0577ac */ /* 0x000e660008000800 */
[----:B------:R-:W-:Y:S01]  /*46d40*/  IMAD.X R9, R15, 0x1, R60, P6 ;  /* 0x000000010f097824 */ /* 0x000fe200030e063c */
[----:B------:R-:W-:Y:S01]  /*46d50*/  SHF.R.S32.HI R19, RZ, 0x1f, R50 ;  /* 0x0000001fff137819 */ /* 0x000fe20000011432 */
[----:B------:R-:W4:Y:S01]  /*46d60*/  LDCU UR10, c[0x0][0x398] ;  /* 0x00007300ff0a77ac */ /* 0x000f220008000800 */
[----:B------:R-:W-:-:S02]  /*46d70*/  IADD3 R10, P6, PT, R50, R0, RZ ;  /* 0x00000000320a7210 */ /* 0x000fc40007fde0ff */
[C---:B0-----:R-:W-:Y:S02]  /*46d80*/  PRMT R5, R58.reuse, 0x7771, RZ ;  /* 0x000077713a057816 */ /* 0x041fe400000000ff */
[----:B------:R-:W-:Y:S01]  /*46d90*/  PRMT R15, R58, 0x7772, RZ ;  /* 0x000077723a0f7816 */ /* 0x000fe200000000ff */
[----:B------:R-:W-:Y:S01]  /*46da0*/  IMAD.X R11, R19, 0x1, R2, P6 ;  /* 0x00000001130b7824 */ /* 0x000fe200030e0602 */
[----:B------:R-:W-:Y:S01]  /*46db0*/  ISETP.GE.AND P6, PT, R12, UR11, PT ;  /* 0x0000000b0c007c0c */ /* 0x000fe2000bfc6270 */
[----:B------:R0:W-:Y:S01]  /*46dc0*/  @P0 STG.E.U8 desc[UR6][R8.64], R5 ;  /* 0x0000000508000986 */ /* 0x0001e2000c101106 */
[C---:B------:R-:W-:Y:S01]  /*46dd0*/  IADD3 R12, P0, PT, R50.reuse, R3, RZ ;  /* 0x00000003320c7210 */ /* 0x040fe20007f1e0ff */
[----:B---3--:R-:W-:Y:S01]  /*46de0*/  VIADD R50, R50, UR4 ;  /* 0x0000000432327c36 */ /* 0x008fe20008000000 */
[----:B------:R-:W-:Y:S01]  /*46df0*/  ISETP.LT.AND P5, PT, R54, UR9, !P5 ;  /* 0x0000000936007c0c */ /* 0x000fe2000efa1270 */
[----:B------:R3:W-:Y:S01]  /*46e00*/  @P3 STG.E.U8 desc[UR6][R10.64], R15 ;  /* 0x0000000f0a003986 */ /* 0x0007e2000c101106 */
[----:B------:R-:W1:Y:S01]  /*46e10*/  LDCU UR9, c[0x0][0x398] ;  /* 0x00007300ff0977ac */ /* 0x000e620008000800 */
[----:B--2---:R-:W-:Y:S01]  /*46e20*/  ISETP.LT.AND P3, PT, R55, UR8, !P4 ;  /* 0x0000000837007c0c */ /* 0x004fe2000e761270 */
[----:B------:R-:W-:Y:S01]  /*46e30*/  IMAD.X R13, R19, 0x1, R60, P0 ;  /* 0x00000001130d7824 */ /* 0x000fe200000e063c */
[----:B------:R-:W-:Y:S01]  /*46e40*/  SHF.R.S32.HI R19, RZ, 0x1f, R50 ;  /* 0x0000001fff137819 */ /* 0x000fe20000011432 */
[----:B------:R-:W2:Y:S01]  /*46e50*/  LDS.128 R4, [R61] ;  /* 0x000000003d047984 */ /* 0x000ea20000000c00 */
[----:B------:R-:W-:Y:S01]  /*46e60*/  PRMT R17, R58, 0x7773, RZ ;  /* 0x000077733a117816 */ /* 0x000fe200000000ff */
[----:B------:R-:W4:Y:S01]  /*46e70*/  LDCU UR4, c[0x0][0x3b8] ;  /* 0x00007700ff0477ac */ /* 0x000f220008000800 */
[----:B0-----:R-:W-:Y:S01]  /*46e80*/  IADD3 R8, P0, PT, R50, R0, RZ ;  /* 0x0000000032087210 */ /* 0x001fe20007f1e0ff */
[----:B------:R-:W0:Y:S01]  /*46e90*/  LDCU UR8, c[0x0][0x398] ;  /* 0x00007300ff0877ac */ /* 0x000e220008000800 */
[----:B---3--:R-:W-:Y:S01]  /*46ea0*/  VIADD R10, R52, 0x79 ;  /* 0x00000079340a7836 */ /* 0x008fe20000000000 */
[----:B------:R-:W-:-:S02]  /*46eb0*/  PRMT R15, R59, 0x7770, RZ ;  /* 0x000077703b0f7816 */ /* 0x000fc400000000ff */
[----:B------:R-:W-:Y:S01]  /*46ec0*/  IMAD.X R9, R19, 0x1, R2, P0 ;  /* 0x0000000113097824 */ /* 0x000fe200000e0602 */
[----:B------:R3:W-:Y:S01]  /*46ed0*/  @P5 STG.E.U8 desc[UR6][R12.64], R17 ;  /* 0x000000110c005986 */ /* 0x0007e2000c101106 */
[----:B------:R-:W0:Y:S01]  /*46ee0*/  LDCU UR11, c[0x0][0x398] ;  /* 0x00007300ff0b77ac */ /* 0x000e220008000800 */
[----:B------:R-:W-:Y:S02]  /*46ef0*/  ISETP.GE.AND P0, PT, R10, UR15, PT ;  /* 0x0000000f0a007c0c */ /* 0x000fe4000bf06270 */
[----:B------:R0:W-:Y:S01]  /*46f00*/  @P3 STG.E.U8 desc[UR6][R8.64], R15 ;  /* 0x0000000f08003986 */ /* 0x0001e2000c101106 */
[C---:B------:R-:W-:Y:S01]  /*46f10*/  IADD3 R10, P3, PT, R50.reuse, R3, RZ ;  /* 0x00000003320a7210 */ /* 0x040fe20007f7e0ff */
[----:B-1----:R-:W-:Y:S01]  /*46f20*/  VIADD R50, R50, UR5 ;  /* 0x0000000532327c36 */ /* 0x002fe20008000000 */
[----:B----4-:R-:W-:Y:S01]  /*46f30*/  ISETP.LT.AND P4, PT, R54, UR10, !P4 ;  /* 0x0000000a36007c0c */ /* 0x010fe2000e781270 */
[----:B------:R-:W1:Y:S01]  /*46f40*/  LDCU UR5, c[0x0][0x398] ;  /* 0x00007300ff0577ac */ /* 0x000e620008000800 */
[----:B------:R-:W-:Y:S01]  /*46f50*/  ISETP.LT.AND P5, PT, R55, UR9, !P2 ;  /* 0x0000000937007c0c */ /* 0x000fe2000d7a1270 */
[----:B------:R-:W-:Y:S01]  /*46f60*/  IMAD.X R11, R19, 0x1, R60, P3 ;  /* 0x00000001130b7824 */ /* 0x000fe200018e063c */
[----:B------:R-:W-:Y:S01]  /*46f70*/  SHF.R.S32.HI R19, RZ, 0x1f, R50 ;  /* 0x0000001fff137819 */ /* 0x000fe20000011432 */
[----:B------:R-:W4:Y:S01]  /*46f80*/  LDCU UR9, c[0x0][0x398] ;  /* 0x00007300ff0977ac */ /* 0x000f220008000800 */
[----:B---3--:R-:W-:-:S02]  /*46f90*/  IADD3 R12, P3, PT, R50, R0, RZ ;  /* 0x00000000320c7210 */ /* 0x008fc40007f7e0ff */
[C---:B------:R-:W-:Y:S01]  /*46fa0*/  PRMT R17, R59.reuse, 0x7771, RZ ;  /* 0x000077713b117816 */ /* 0x040fe200000000ff */
[----:B0-----:R-:W-:Y:S01]  /*46fb0*/  VIADD R8, R52, 0x7a ;  /* 0x0000007a34087836 */ /* 0x001fe20000000000 */
[----:B------:R-:W-:Y:S01]  /*46fc0*/  PRMT R15, R59, 0x7772, RZ ;  /* 0x000077723b0f7816 */ /* 0x000fe200000000ff */
[----:B------:R-:W-:Y:S01]  /*46fd0*/  IMAD.X R13, R19, 0x1, R2, P3 ;  /* 0x00000001130d7824 */ /* 0x000fe200018e0602 */
[----:B------:R-:W0:Y:S01]  /*46fe0*/  LDCU UR10, c[0x0][0x398] ;  /* 0x00007300ff0a77ac */ /* 0x000e220008000800 */
[----:B------:R3:W-:Y:S01]  /*46ff0*/  @P4 STG.E.U8 desc[UR6][R10.64], R17 ;  /* 0x000000110a004986 */ /* 0x0007e2000c101106 */
[----:B------:R-:W-:-:S03]  /*47000*/  ISETP.GE.AND P3, PT, R8, UR13, PT ;  /* 0x0000000d08007c0c */ /* 0x000fc6000bf66270 */
[----:B------:R2:W-:Y:S01]  /*47010*/  @P5 STG.E.U8 desc[UR6][R12.64], R15 ;  /* 0x0000000f0c005986 */ /* 0x0005e2000c101106 */
[C---:B------:R-:W-:Y:S01]  /*47020*/  IADD3 R8, P5, PT, R50.reuse, R3, RZ ;  /* 0x0000000332087210 */ /* 0x040fe20007fbe0ff */
[----:B------:R-:W-:Y:S01]  /*47030*/  VIADD R50, R50, UR4 ;  /* 0x0000000432327c36 */ /* 0x000fe20008000000 */
[----:B------:R-:W0:Y:S01]  /*47040*/  LDCU UR4, c[0x0][0x3b8] ;  /* 0x00007700ff0477ac */ /* 0x000e220008000800 */
[----:B------:R-:W-:Y:S02]  /*47050*/  ISETP.LT.AND P2, PT, R54, UR8, !P2 ;  /* 0x0000000836007c0c */ /* 0x000fe4000d741270 */
[----:B-1----:R-:W-:Y:S01]  /*47060*/  ISETP.LT.AND P4, PT, R55, UR5, !P6 ;  /* 0x0000000537007c0c */ /* 0x002fe2000f781270 */
[----:B------:R-:W1:Y:S01]  /*47070*/  LDCU UR8, c[0x0][0x398] ;  /* 0x00007300ff0877ac */ /* 0x000e620008000800 */
[----:B------:R-:W-:Y:S01]  /*47080*/  IMAD.X R9, R19, 0x1, R60, P5 ;  /* 0x0000000113097824 */ /* 0x000fe200028e063c */
[----:B---3--:R-:W-:Y:S02]  /*47090*/  SHF.R.S32.HI R17, RZ, 0x1f, R50 ;  /* 0x0000001fff117819 */ /* 0x008fe40000011432 */
[----:B------:R-:W-:Y:S01]  /*470a0*/  IADD3 R10, P5, PT, R50, R0, RZ ;  /* 0x00000000320a7210 */ /* 0x000fe20007fbe0ff */
[----:B------:R-:W3:Y:S01]  /*470b0*/  LDCU UR5, c[0x0][0x3b8] ;  /* 0x00007700ff0577ac */ /* 0x000ee20008000800 */
[----:B------:R-:W-:-:S02]  /*470c0*/  PRMT R59, R59, 0x7773, RZ ;  /* 0x000077733b3b7816 */ /* 0x000fc400000000ff */
[----:B--2---:R-:W-:Y:S01]  /*470d0*/  PRMT R15, R4, 0x7770, RZ ;  /* 0x00007770040f7816 */ /* 0x004fe200000000ff */
[----:B------:R-:W-:Y:S01]  /*470e0*/  IMAD.X R11, R17, 0x1, R2, P5 ;  /* 0x00000001110b7824 */ /* 0x000fe200028e0602 */
[----:B----4-:R-:W-:Y:S01]  /*470f0*/  ISETP.LT.AND P6, PT, R54, UR9, !P6 ;  /* 0x0000000936007c0c */ /* 0x010fe2000f7c1270 */
[----:B------:R2:W-:Y:S01]  /*47100*/  @P2 STG.E.U8 desc[UR6][R8.64], R59 ;  /* 0x0000003b08002986 */ /* 0x0005e2000c101106 */
[----:B------:R-:W4:Y:S03]  /*47110*/  LDCU UR9, c[0x0][0x398] ;  /* 0x00007300ff0977ac */ /* 0x000f260008000800 */
        /* <DEDUP_REMOVED lines=8> */
[----:B--2---:R-:W-:-:S02]  /*471a0*/  IADD3 R8, P4, PT, R50, R0, RZ ;  /* 0x0000000032087210 */ /* 0x004fc40007f9e0ff */
[----:B------:R-:W-:Y:S01]  /*471b0*/  PRMT R17, R4, 0x7771, RZ ;  /* 0x0000777104117816 */ /* 0x000fe200000000ff */
[----:B---3--:R-:W-:Y:S02]  /*471c0*/  VIADD R10, R52, 0x7c ;  /* 0x0000007c340a7836 */ /* 0x008fe40000000000 */
[C---:B------:R-:W-:Y:S02]  /*471d0*/  IMAD.X R9, R19.reuse, 0x1, R2, P4 ;  /* 0x0000000113097824 */ /* 0x040fe400020e0602 */
[----:B------:R2:W-:Y:S01]  /*471e0*/  @P6 STG.E.U8 desc[UR6][R12.64], R17 ;  /* 0x000000110c006986 */ /* 0x0005e2000c101106 */
[----:B------:R-:W-:Y:S02]  /*471f0*/  ISETP.GE.AND P4, PT, R10, UR19, PT ;  /* 0x000000130a007c0c */ /* 0x000fe4000bf86270 */
[C---:B------:R-:W-:Y:S01]  /*47200*/  IADD3 R10, P6, PT, R50.reuse, R3, RZ ;  /* 0x00000003320a7210 */ /* 0x040fe20007fde0ff */
[----:B------:R-:W-:Y:S01]  /*47210*/  VIADD R50, R50, UR5 ;  /* 0x0000000532327c36 */ /* 0x000fe20008000000 */
[----:B------:R-:W-:Y:S01]  /*47220*/  PRMT R15, R4, 0x7772, RZ ;  /* 0x00007772040f7816 */ /* 0x000fe200000000ff */
[----:B------:R-:W3:Y:S01]  /*47230*/  LDCU UR5, c[0x0][0x3b8] ;  /* 0x00007700ff0577ac */ /* 0x000ee20008000800 */
[----:B------:R-:W-:Y:S01]  /*47240*/  ISETP.LT.AND P0, PT, R54, UR10, !P0 ;  /* 0x0000000a36007c0c */ /* 0x000fe2000c701270 */
[----:B------:R-:W-:Y:S01]  /*47250*/  IMAD.X R11, R19, 0x1, R60, P6 ;  /* 0x00000001130b7824 */ /* 0x000fe200030e063c */
[----:B------:R-:W-:Y:S01]  /*47260*/  SHF.R.S32.HI R19, RZ, 0x1f, R50 ;  /* 0x0000001fff137819 */ /* 0x000fe20000011432 */
[----:B------:R-:W1:Y:S01]  /*47270*/  LDCU UR10, c[0x0][0x398] ;  /* 0x00007300ff0a77ac */ /* 0x000e620008000800 */
[----:B------:R3:W-:Y:S01]  /*47280*/  @P2 STG.E.U8 desc[UR6][R8.64], R15 ;  /* 0x0000000f08002986 */ /* 0x0007e2000c101106 */
[----:B--2---:R-:W-:-:S02]  /*47290*/  IADD3 R12, P6, PT, R50, R0, RZ ;  /* 0x00000000320c7210 */ /* 0x004fc40007fde0ff */
[----:B----4-:R-:W-:Y:S01]  /*472a0*/  ISETP.LT.AND P2, PT, R55, UR9, !P3 ;  /* 0x0000000937007c0c */ /* 0x010fe2000df41270 */
[----:B------:R-:W2:Y:S02]  /*472b0*/  LDCU UR9, c[0x0][0x398] ;  /* 0x00007300ff0977ac */ /* 0x000ea40008000800 */
[----:B------:R-:W-:Y:S01]  /*472c0*/  IMAD.X R13, R19, 0x1, R2, P6 ;  /* 0x00000001130d7824 */ /* 0x000fe200030e0602 */
[----:B0-----:R-:W-:Y:S01]  /*472d0*/  ISETP.LT.AND P6, PT, R54, UR8, !P3 ;  /* 0x0000000836007c0c */ /* 0x001fe2000dfc1270 */
[----:B------:R-:W0:Y:S01]  /*472e0*/  LDCU UR8, c[0x0][0x398] ;  /* 0x00007300ff0877ac */ /* 0x000e220008000800 */
[----:B------:R-:W-:Y:S02]  /*472f0*/  PRMT R17, R4, 0x7773, RZ ;  /* 0x0000777304117816 */ /* 0x000fe400000000ff */
[----:B---3--:R-:W-:Y:S02]  /*47300*/  PRMT R15, R5, 0x7770, RZ ;  /* 0x00007770050f7816 */ /* 0x008fe400000000ff */
[----:B------:R-:W-:Y:S01]  /*47310*/  ISETP.GE.AND P5, PT, R14, UR17, PT ;  /* 0x000000110e007c0c */ /* 0x000fe2000bfa6270 */
[----:B------:R3:W-:Y:S04]  /*47320*/  @P0 STG.E.U8 desc[UR6][R10.64], R17 ;  /* 0x000000110a000986 */ /* 0x0007e8000c101106 */
[----:B------:R4:W-:Y:S01]  /*47330*/  @P2 STG.E.U8 desc[UR6][R12.64], R15 ;  /* 0x0000000f0c002986 */ /* 0x0009e2000c101106 */
[----:B------:R-:W-:-:S02]  /*47340*/  IADD3 R8, P2, PT, R50, R3, RZ ;  /* 0x0000000332087210 */ /* 0x000fc40007f5e0ff */
[----:B-1----:R-:W-:Y:S01]  /*47350*/  ISETP.LT.AND P3, PT, R55, UR10, !P5 ;  /* 0x0000000a37007c0c */ /* 0x002fe2000ef61270 */
[----:B------:R-:W1:Y:S01]  /*47360*/  LDCU UR10, c[0x0][0x398] ;  /* 0x00007300ff0a77ac */ /* 0x000e620008000800 */
[----:B------:R-:W-:Y:S02]  /*47370*/  VIADD R50, R50, UR4 ;  /* 0x0000000432327c36 */ /* 0x000fe40008000000 */
[----:B------:R-:W-:Y:S01]  /*47380*/  IMAD.X R9, R19, 0x1, R60, P2 ;  /* 0x0000000113097824 */ /* 0x000fe200010e063c */
[----:B---3--:R-:W-:Y:S01]  /*47390*/  PRMT R17, R5, 0x7771, RZ ;  /* 0x0000777105117816 */ /* 0x008fe200000000ff */
[----:B------:R-:W-:Y:S01]  /*473a0*/  VIADD R4, R52, 0x7d ;  /* 0x0000007d34047836 */ /* 0x000fe20000000000 */
[----:B------:R-:W-:Y:S01]  /*473b0*/  SHF.R.S32.HI R19, RZ, 0x1f, R50 ;  /* 0x0000001fff137819 */ /* 0x000fe20000011432 */
[----:B------:R-:W3:Y:S01]  /*473c0*/  LDCU UR4, c[0x0][0x3b8] ;  /* 0x00007700ff0477ac */ /* 0x000ee20008000800 */
[----:B------:R-:W-:Y:S01]  /*473d0*/  IADD3 R10, P2, PT, R50, R0, RZ ;  /* 0x00000000320a7210 */ /* 0x000fe20007f5e0ff */
[----:B------:R1:W-:Y:S01]  /*473e0*/  @P6 STG.E.U8 desc[UR6][R8.64], R17 ;  /* 0x0000001108006986 */ /* 0x0003e2000c101106 */
[----:B0-----:R-:W-:Y:S01]  /*473f0*/  ISETP.LT.AND P5, PT, R54, UR8, !P5 ;  /* 0x0000000836007c0c */ /* 0x001fe2000efa1270 */
[----:B------:R-:W0:Y:S01]  /*47400*/  LDCU UR8, c[0x0][0x3b8] ;  /* 0x00007700ff0877ac */ /* 0x000e220008000800 */
[----:B----4-:R-:W-:Y:S01]  /*47410*/  IADD3 R12, P6, PT, R50, R3, RZ ;  /* 0x00000003320c7210 */ /* 0x010fe20007fde0ff */
[----:B------:R-:W-:Y:S01]  /*47420*/  IMAD.X R11, R19, 0x1, R2, P2 ;  /* 0x00000001130b7824 */ /* 0x000fe200010e0602 */
[----:B------:R-:W-:-:S02]  /*47430*/  PRMT R15, R5, 0x7772, RZ ;  /* 0x00007772050f7816 */ /* 0x000fc400000000ff */
[----:B------:R-:W-:Y:S01]  /*47440*/  ISETP.GE.AND P0, PT, R4, UR23, PT ;  /* 0x0000001704007c0c */ /* 0x000fe2000bf06270 */
[----:B------:R-:W-:Y:S02]  /*47450*/  VIADD R4, R52, 0x7e ;  /* 0x0000007e34047836 */ /* 0x000fe40000000000 */
[----:B------:R-:W-:Y:S01]  /*47460*/  IMAD.X R13, R19, 0x1, R60, P6 ;  /* 0x00000001130d7824 */ /* 0x000fe200030e063c */
[----:B------:R-:W-:Y:S01]  /*47470*/  PRMT R19, R5, 0x7773, RZ ;  /* 0x0000777305137816 */ /* 0x000fe200000000ff */
[----:B------:R-:W-:Y:S01]  /*47480*/  VIADD R50, R50, UR5 ;  /* 0x0000000532327c36 */ /* 0x000fe20008000000 */
[----:B------:R4:W-:Y:S01]  /*47490*/  @P3 STG.E.U8 desc[UR6][R10.64], R15 ;  /* 0x0000000f0a003986 */ /* 0x0009e2000c101106 */
[----:B--2---:R-:W-:Y:S01]  /*474a0*/  ISETP.LT.AND P3, PT, R55, UR9, !P4 ;  /* 0x0000000937007c0c */ /* 0x004fe2000e761270 */
[----:B------:R-:W2:Y:S01]  /*474b0*/  LDCU UR5, c[0x0][0x3b8] ;  /* 0x00007700ff0577ac */ /* 0x000ea20008000800 */
[----:B-1----:R-:W-:Y:S01]  /*474c0*/  ISETP.LT.AND P4, PT, R54, UR10, !P4 ;  /* 0x0000000a36007c0c */ /* 0x002fe2000e781270 */
[----:B------:R1:W-:Y:S01]  /*474d0*/  @P5 STG.E.U8 desc[UR6][R12.64], R19 ;  /* 0x000000130c005986 */ /* 0x0003e2000c101106 */
[----:B------:R-:W-:Y:S01]  /*474e0*/  ISETP.GE.AND P2, PT, R4, UR21, PT ;  /* 0x0000001504007c0c */ /* 0x000fe2000bf46270 */
[----:B------:R-:W0:Y:S01]  /*474f0*/  LDCU UR9, c[0x0][0x398] ;  /* 0x00007300ff0977ac */ /* 0x000e220008000800 */
[----:B------:R-:W-:-:S02]  /*47500*/  SHF.R.S32.HI R9, RZ, 0x1f, R50 ;  /* 0x0000001fff097819 */ /* 0x000fc40000011432 */
[C---:B------:R-:W-:Y:S01]  /*47510*/  IADD3 R4, P6, PT, R50.reuse, R0, RZ ;  /* 0x0000000032047210 */ /* 0x040fe20007fde0ff */
[----:B------:R-:W0:Y:S01]  /*47520*/  LDCU UR10, c[0x0][0x398] ;  /* 0x00007300ff0a77ac */ /* 0x000e220008000800 */
[----:B------:R-:W-:Y:S02]  /*47530*/  IADD3 R8, P5, PT, R50, R3, RZ ;  /* 0x0000000332087210 */ /* 0x000fe40007fbe0ff */
[C---:B------:R-:W-:Y:S01]  /*47540*/  PRMT R17, R6.reuse, 0x7770, RZ ;  /* 0x0000777006117816 */ /* 0x040fe200000000ff */
[C---:B------:R-:W-:Y:S01]  /*47550*/  IMAD.X R5, R9.reuse, 0x1, R2, P6 ;  /* 0x0000000109057824 */ /* 0x040fe200030e0602 */
[----:B----4-:R-:W-:Y:S01]  /*47560*/  PRMT R15, R6, 0x7771, RZ ;  /* 0x00007771060f7816 */ /* 0x010fe200000000ff */
[----:B------:R-:W-:Y:S02]  /*47570*/  IMAD.X R9, R9, 0x1, R60, P5 ;  /* 0x0000000109097824 */ /* 0x000fe400028e063c */
[----:B---3--:R-:W-:Y:S01]  /*47580*/  VIADD R50, R50, UR4 ;  /* 0x0000000432327c36 */ /* 0x008fe20008000000 */
[----:B------:R-:W-:Y:S01]  /*47590*/  @P3 STG.E.U8 desc[UR6][R4.64], R17 ;  /* 0x0000001104003986 */ /* 0x000fe2000c101106 */
[----:B------:R-:W3:Y:S03]  /*475a0*/  LDCU UR4, c[0x0][0x398] ;  /* 0x00007300ff0477ac */ /* 0x000ee60008000800 */
[----:B------:R4:W-:Y:S01]  /*475b0*/  @P4 STG.E.U8 desc[UR6][R8.64], R15 ;  /* 0x0000000f08004986 */ /* 0x0009e2000c101106 */
[----:B-1----:R-:W-:-:S02]  /*475c0*/  SHF.R.S32.HI R13, RZ, 0x1f, R50 ;  /* 0x0000001fff0d7819 */ /* 0x002fc40000011432 */
[C---:B------:R-:W-:Y:S02]  /*475d0*/  IADD3 R10, P3, PT, R50.reuse, R0, RZ ;  /* 0x00000000320a7210 */ /* 0x040fe40007f7e0ff */
[C---:B------:R-:W-:Y:S01]  /*475e0*/  IADD3 R12, P4, PT, R50.reuse, R3, RZ ;  /* 0x00000003320c7210 */ /* 0x040fe20007f9e0ff */
[----:B0-----:R-:W-:Y:S01]  /*475f0*/  VIADD R50, R50, UR8 ;  /* 0x0000000832327c36 */ /* 0x001fe20008000000 */
[----:B------:R-:W0:Y:S03]  /*47600*/  LDCU UR8, c[0x0][0x398] ;  /* 0x00007300ff0877ac */ /* 0x000e260008000800 */
[----:B--2---:R-:W-:Y:S01]  /*47610*/  VIADD R16, R50, UR5 ;  /* 0x0000000532107c36 */ /* 0x004fe20008000000 */
[----:B------:R-:W-:Y:S01]  /*47620*/  SHF.R.S32.HI R19, RZ, 0x1f, R50 ;  /* 0x0000001fff137819 */ /* 0x000fe20000011432 */
[----:B------:R-:W-:-:S03]  /*47630*/  IMAD.X R11, R13, 0x1, R2, P3 ;  /* 0x000000010d0b7824 */ /* 0x000fc600018e0602 */
[CC--:B------:R-:W-:Y:S02]  /*47640*/  IADD3 R14, P5, PT, R16.reuse, R0.reuse, RZ ;  /* 0x00000000100e7210 */ /* 0x0c0fe40007fbe0ff */
[----:B----4-:R-:W-:Y:S02]  /*47650*/  SHF.R.S32.HI R9, RZ, 0x1f, R16 ;  /* 0x0000001fff097819 */ /* 0x010fe40000011410 */
[-C--:B------:R-:W-:Y:S02]  /*47660*/  IADD3 R16, P6, PT, R16, R3.reuse, RZ ;  /* 0x0000000310107210 */ /* 0x080fe40007fde0ff */
[----:B------:R-:W-:Y:S01]  /*47670*/  IADD3 R4, P3, PT, R50, R0, RZ ;  /* 0x0000000032047210 */ /* 0x000fe20007f7e0ff */
[----:B------:R-:W-:Y:S01]  /*47680*/  IMAD.X R15, R9, 0x1, R2, P5 ;  /* 0x00000001090f7824 */ /* 0x000fe200028e0602 */
[----:B------:R-:W-:Y:S01]  /*47690*/  ISETP.LT.AND P5, PT, R55, UR9, !P0 ;  /* 0x0000000937007c0c */ /* 0x000fe2000c7a1270 */
[--C-:B------:R-:W-:Y:S01]  /*476a0*/  IMAD.X R17, R9, 0x1, R60.reuse, P6 ;  /* 0x0000000109117824 */ /* 0x100fe200030e063c */
[----:B------:R-:W-:Y:S01]  /*476b0*/  ISETP.LT.AND P0, PT, R54, UR10, !P0 ;  /* 0x0000000a36007c0c */ /* 0x000fe2000c701270 */
[----:B------:R-:W-:Y:S01]  /*476c0*/  IMAD.X R13, R13, 0x1, R60, P4 ;  /* 0x000000010d0d7824 */ /* 0x000fe200020e063c */
[----:B---3--:R-:W-:Y:S01]  /*476d0*/  ISETP.LT.AND P6, PT, R55, UR4, !P2 ;  /* 0x0000000437007c0c */ /* 0x008fe2000d7c1270 */
[----:B------:R-:W-:Y:S01]  /*476e0*/  IMAD.X R5, R19, 0x1, R2, P3 ;  /* 0x0000000113057824 */ /* 0x000fe200018e0602 */
[----:B------:R-:W-:-:S02]  /*476f0*/  IADD3 R8, P4, PT, R50, R3, RZ ;  /* 0x0000000332087210 */ /* 0x000fc40007f9e0ff */
[C---:B0-----:R-:W-:Y:S02]  /*47700*/  ISETP.LT.AND P2, PT, R54.reuse, UR8, !P2 ;  /* 0x0000000836007c0c */ /* 0x041fe4000d741270 */
[----:B------:R-:W-:Y:S02]  /*47710*/  ISETP.LT.AND P3, PT, R55, UR11, !P1 ;  /* 0x0000000b37007c0c */ /* 0x000fe4000cf61270 */
[----:B------:R-:W-:Y:S01]  /*47720*/  ISETP.LT.AND P1, PT, R54, UR12, !P1 ;  /* 0x0000000c36007c0c */ /* 0x000fe2000cf21270 */
[----:B------:R-:W-:Y:S01]  /*47730*/  IMAD.X R9, R19, 0x1, R60, P4 ;  /* 0x0000000113097824 */ /* 0x000fe200020e063c */
[C---:B------:R-:W-:Y:S02]  /*47740*/  PRMT R25, R6.reuse, 0x7772, RZ ;  /* 0x0000777206197816 */ /* 0x040fe400000000ff */
[----:B------:R-:W-:Y:S02]  /*47750*/  PRMT R23, R6, 0x7773, RZ ;  /* 0x0000777306177816 */ /* 0x000fe400000000ff */
[----:B------:R-:W-:-:S02]  /*47760*/  PRMT R3, R7, 0x7773, RZ ;  /* 0x0000777307037816 */ /* 0x000fc400000000ff */
[C---:B------:R-:W-:Y:S02]  /*47770*/  PRMT R19, R7.reuse, 0x7772, RZ ;  /* 0x0000777207137816 */ /* 0x040fe400000000ff */
[C---:B------:R-:W-:Y:S02]  /*47780*/  PRMT R21, R7.reuse, 0x7771, RZ ;  /* 0x0000777107157816 */ /* 0x040fe400000000ff */
[----:B------:R-:W-:Y:S01]  /*47790*/  PRMT R7, R7, 0x7770, RZ ;  /* 0x0000777007077816 */ /* 0x000fe200000000ff */
[----:B------:R0:W-:Y:S04]  /*477a0*/  @P5 STG.E.U8 desc[UR6][R10.64], R25 ;  /* 0x000000190a005986 */ /* 0x0001e8000c101106 */
[----:B------:R0:W-:Y:S04]  /*477b0*/  @P0 STG.E.U8 desc[UR6][R12.64], R23 ;  /* 0x000000170c000986 */ /* 0x0001e8000c101106 */
[----:B------:R0:W-:Y:S04]  /*477c0*/  @P6 STG.E.U8 desc[UR6][R4.64], R7 ;  /* 0x0000000704006986 */ /* 0x0001e8000c101106 */
[----:B------:R0:W-:Y:S04]  /*477d0*/  @P2 STG.E.U8 desc[UR6][R8.64], R21 ;  /* 0x0000001508002986 */ /* 0x0001e8000c101106 */
[----:B------:R0:W-:Y:S01]  /*477e0*/  @P3 STG.E.U8 desc[UR6][R14.64], R19 ;  /* 0x000000130e003986 */ /* 0x0001e2000c101106 */
[----:B------:R-:W-:Y:S05]  /*477f0*/  @!P1 EXIT ;  /* 0x000000000000994d */ /* 0x000fea0003800000 */
[----:B------:R-:W-:Y:S01]  /*47800*/  STG.E.U8 desc[UR6][R16.64], R3 ;  /* 0x0000000310007986 */ /* 0x000fe2000c101106 */
[----:B------:R-:W-:Y:S05]  /*47810*/  EXIT ;  /* 0x000000000000794d */ /* 0x000fea0003800000 */
.L_x_2:
[----:B------:R-:W-:-:S00]  /*47820*/  BRA `(.L_x_2) ;  /* 0xfffffffc00fc7947 */ /* 0x000fc0000383ffff */
[----:B------:R-:W-:-:S00]  /*47830*/  NOP ;  /* 0x0000000000007918 */ /* 0x000fc00000000000 */
        /* <DEDUP_REMOVED lines=12> */
.L_x_3:


//--------------------- .nv.shared.matmul_kernel  --------------------------
	.section	.nv.shared.matmul_kernel,"aw",@nobits
	.sectionflags	@""
	.align	16
	.zero		1024


//--------------------- .nv.shared.reserved.0     --------------------------
	.section	.nv.shared.reserved.0,"aw",@nobits
	.weak		__nv_reservedSMEM_offset_0_alias
	.size		__nv_reservedSMEM_offset_0_alias, 0, 64
	.other		__nv_reservedSMEM_offset_0_alias,@"STO_CUDA_RESERVED_SHARED STV_DEFAULT"
__nv_reservedSMEM_offset_0_alias:
	.zero		0
	.zero		64


//--------------------- .nv.constant0.matmul_kernel --------------------------
	.section	.nv.constant0.matmul_kernel,"a",@progbits
	.sectionflags	@""
	.align	4
.nv.constant0.matmul_kernel:
	.zero		976


//--------------------- SYMBOLS --------------------------

	.type		.nv.reservedSmem.offset0,@object
	.size		.nv.reservedSmem.offset0,0x4
	.type		.nv.reservedSmem.cap,@object
	.size		.nv.reservedSmem.cap,0x4
